// auto-generated by cutlass_sweep.gemm — config: {"arch": "sm_90", "cluster_m": 1, "cluster_n": 1, "dtype": "int8", "dtype_b": "int8", "layout": "nn", "stages": 0, "tile_k": 128, "tile_m": 256, "tile_n": 256}
#include "cutlass/cutlass.h"
#include "cutlass/gemm/collective/collective_builder.hpp"
#include "cutlass/gemm/device/gemm_universal_adapter.h"
#include "cutlass/gemm/kernel/gemm_universal.hpp"
#include "cutlass/epilogue/collective/collective_builder.hpp"

using ElemA = int8_t;
using ElemB = int8_t;
using ElemCD = int8_t;
using Acc  = int32_t;
using TileShape    = cute::Shape<cute::_256, cute::_256, cute::_128>;
using ClusterShape = cute::Shape<cute::_1, cute::_1, cute::_1>;

using CollectiveEpilogue = typename cutlass::epilogue::collective::CollectiveBuilder<
    cutlass::arch::Sm90, cutlass::arch::OpClassTensorOp,
    TileShape, ClusterShape,
    cutlass::epilogue::collective::EpilogueTileAuto,
    Acc, Acc,
    ElemCD, cutlass::layout::RowMajor, 128 / cutlass::sizeof_bits<ElemCD>::value,
    ElemCD, cutlass::layout::RowMajor, 128 / cutlass::sizeof_bits<ElemCD>::value,
    cutlass::epilogue::collective::EpilogueScheduleAuto
  >::CollectiveOp;

using CollectiveMainloop = typename cutlass::gemm::collective::CollectiveBuilder<
    cutlass::arch::Sm90, cutlass::arch::OpClassTensorOp,
    ElemA, cutlass::layout::RowMajor, 128 / cutlass::sizeof_bits<ElemA>::value,
    ElemB, cutlass::layout::RowMajor, 128 / cutlass::sizeof_bits<ElemB>::value,
    Acc,
    TileShape, ClusterShape,
    cutlass::gemm::collective::StageCountAutoCarveout<static_cast<int>(sizeof(typename CollectiveEpilogue::SharedStorage))>,
    cutlass::gemm::collective::KernelScheduleAuto
  >::CollectiveOp;

using GemmKernel = cutlass::gemm::kernel::GemmUniversal<
    cute::Shape<int,int,int,int>,
    CollectiveMainloop,
    CollectiveEpilogue
>;
using Gemm = cutlass::gemm::device::GemmUniversalAdapter<GemmKernel>;

// Force the device kernel symbol into the cubin without needing a host main.
auto* _anchor = &cutlass::device_kernel<GemmKernel>;


// ===== COMPILED SASS (sm_90a) =====

	.target	sm_90a

	.elftype	@"ET_EXEC"


//--------------------- .note.nv.tkinfo           --------------------------
	.section	.note.nv.tkinfo,"",@"SHT_NOTE"
	.sectionflags	@"SHF_NOTE_NV_TKINFO"
	.tkinfo
        /*0018*/ 	.word	0x00000002
        /*0030*/ 	.string	""
        /*0030*/ 	.string	"ptxas"
        /*0030*/ 	.string	"Cuda compilation tools, release 13.0, V13.0.88"
        /*0030*/ 	.string	"Build cuda_13.0.r13.0/compiler.36424714_0"
        /*0030*/ 	.string	"-arch sm_90a -m 64 "



//--------------------- .note.nv.cuinfo           --------------------------
	.section	.note.nv.cuinfo,"",@"SHT_NOTE"
	.sectionflags	@"SHF_NOTE_NV_CUINFO"
        /*0018*/ 	.short	0x0002
        /*001a*/ 	.short	0x005a
        /*001c*/ 	.short	0x0082
	.zero		2


//--------------------- .nv.info                  --------------------------
	.section	.nv.info,"",@"SHT_CUDA_INFO"
	.align	4


	//----- nvinfo : EIATTR_REGCOUNT
	.align		4
        /*0000*/ 	.byte	0x04, 0x2f
        /*0002*/ 	.short	(.L_16 - .L_15)
	.align		4
.L_15:
        /*0004*/ 	.word	index@(_ZN7cutlass13device_kernelINS_4gemm6kernel13GemmUniversalIN4cute5tupleIJiiiiEEENS1_10collective13CollectiveMmaINS1_39MainloopSm90TmaGmmaRmemAWarpSpecializedILi3ENS5_IJNS4_1CILi1EEESB_SB_EEENS1_35KernelTmaWarpSpecializedCooperativeEEENS5_IJNSA_ILi256EEESF_NSA_ILi128EEEEEEaNS5_IJlSB_lEEEaNS5_IJSB_llEEENS4_8TiledMMAINS4_8MMA_AtomIJNS4_4SM904GMMA27MMA_64x256x32_S32S8S8_RS_TNEEEENS4_6LayoutINS5_IJNSA_ILi2EEESB_SB_EEENS5_IJSB_NSA_ILi0EEEST_EEEEENS5_IJNS4_10UnderscoreESW_SW_EEEEENS4_13SM90_TMA_LOADENS4_14ComposedLayoutINS4_7SwizzleILi3ELi4ELi3EEENS4_18smem_ptr_flag_bitsILi8EEENSQ_INS5_IJNSA_ILi8EEESG_EEENS5_IJSG_SB_EEEEEEEvNS4_8identityESZ_NS10_IS12_S14_NSQ_INS5_IJSG_S15_EEENS5_IJSB_SG_EEEEEEENS4_9Copy_AtomIJNS4_39AutoVectorizingCopyWithAssumedAlignmentILi128EEEaEEES1A_EENS_8epilogue10collective6detail29Sm90TmaWarpSpecializedAdapterINS1L_15DefaultEpilogueIaSI_SI_NS1K_6thread17LinearCombinationIaLi1EiiLNS1P_9ScaleType4KindE0ELNS_15FloatRoundStyleE2EaEENS1_15EpilogueDefaultEEEEEvvEEEEvNT_6ParamsE)
        /*0008*/ 	.word	0x000000a8


	//----- nvinfo : EIATTR_FRAME_SIZE
	.align		4
.L_16:
        /*000c*/ 	.byte	0x04, 0x11
        /*000e*/ 	.short	(.L_18 - .L_17)
	.align		4
.L_17:
        /*0010*/ 	.word	index@(_ZN7cutlass13device_kernelINS_4gemm6kernel13GemmUniversalIN4cute5tupleIJiiiiEEENS1_10collective13CollectiveMmaINS1_39MainloopSm90TmaGmmaRmemAWarpSpecializedILi3ENS5_IJNS4_1CILi1EEESB_SB_EEENS1_35KernelTmaWarpSpecializedCooperativeEEENS5_IJNSA_ILi256EEESF_NSA_ILi128EEEEEEaNS5_IJlSB_lEEEaNS5_IJSB_llEEENS4_8TiledMMAINS4_8MMA_AtomIJNS4_4SM904GMMA27MMA_64x256x32_S32S8S8_RS_TNEEEENS4_6LayoutINS5_IJNSA_ILi2EEESB_SB_EEENS5_IJSB_NSA_ILi0EEEST_EEEEENS5_IJNS4_10UnderscoreESW_SW_EEEEENS4_13SM90_TMA_LOADENS4_14ComposedLayoutINS4_7SwizzleILi3ELi4ELi3EEENS4_18smem_ptr_flag_bitsILi8EEENSQ_INS5_IJNSA_ILi8EEESG_EEENS5_IJSG_SB_EEEEEEEvNS4_8identityESZ_NS10_IS12_S14_NSQ_INS5_IJSG_S15_EEENS5_IJSB_SG_EEEEEEENS4_9Copy_AtomIJNS4_39AutoVectorizingCopyWithAssumedAlignmentILi128EEEaEEES1A_EENS_8epilogue10collective6detail29Sm90TmaWarpSpecializedAdapterINS1L_15DefaultEpilogueIaSI_SI_NS1K_6thread17LinearCombinationIaLi1EiiLNS1P_9ScaleType4KindE0ELNS_15FloatRoundStyleE2EaEENS1_15EpilogueDefaultEEEEEvvEEEEvNT_6ParamsE)
        /*0014*/ 	.word	0x00000898


	//----- nvinfo : EIATTR_MIN_STACK_SIZE
	.align		4
.L_18:
        /*0018*/ 	.byte	0x04, 0x12
        /*001a*/ 	.short	(.L_20 - .L_19)
	.align		4
.L_19:
        /*001c*/ 	.word	index@(_ZN7cutlass13device_kernelINS_4gemm6kernel13GemmUniversalIN4cute5tupleIJiiiiEEENS1_10collective13CollectiveMmaINS1_39MainloopSm90TmaGmmaRmemAWarpSpecializedILi3ENS5_IJNS4_1CILi1EEESB_SB_EEENS1_35KernelTmaWarpSpecializedCooperativeEEENS5_IJNSA_ILi256EEESF_NSA_ILi128EEEEEEaNS5_IJlSB_lEEEaNS5_IJSB_llEEENS4_8TiledMMAINS4_8MMA_AtomIJNS4_4SM904GMMA27MMA_64x256x32_S32S8S8_RS_TNEEEENS4_6LayoutINS5_IJNSA_ILi2EEESB_SB_EEENS5_IJSB_NSA_ILi0EEEST_EEEEENS5_IJNS4_10UnderscoreESW_SW_EEEEENS4_13SM90_TMA_LOADENS4_14ComposedLayoutINS4_7SwizzleILi3ELi4ELi3EEENS4_18smem_ptr_flag_bitsILi8EEENSQ_INS5_IJNSA_ILi8EEESG_EEENS5_IJSG_SB_EEEEEEEvNS4_8identityESZ_NS10_IS12_S14_NSQ_INS5_IJSG_S15_EEENS5_IJSB_SG_EEEEEEENS4_9Copy_AtomIJNS4_39AutoVectorizingCopyWithAssumedAlignmentILi128EEEaEEES1A_EENS_8epilogue10collective6detail29Sm90TmaWarpSpecializedAdapterINS1L_15DefaultEpilogueIaSI_SI_NS1K_6thread17LinearCombinationIaLi1EiiLNS1P_9ScaleType4KindE0ELNS_15FloatRoundStyleE2EaEENS1_15EpilogueDefaultEEEEEvvEEEEvNT_6ParamsE)
        /*0020*/ 	.word	0x00000898
.L_20:


//--------------------- .nv.compat                --------------------------
	.section	.nv.compat,"",@"SHT_CUDA_COMPAT_INFO"
	.align	4
        /*0000*/ 	.byte	0x02, 0x09, 0x01, 0x00, 0x02, 0x02, 0x04, 0x00, 0x02, 0x05, 0x05, 0x00, 0x03, 0x07, 0x01, 0x01
        /*0010*/ 	.byte	0x02, 0x03, 0x01, 0x00, 0x02, 0x06, 0x01, 0x00, 0x04, 0x0b, 0x08, 0x00, 0x00, 0x00, 0x00, 0x00
        /*0020*/ 	.byte	0x00, 0x00, 0x00, 0x00


//--------------------- .nv.info._ZN7cutlass13device_kernelINS_4gemm6kernel13GemmUniversalIN4cute5tupleIJiiiiEEENS1_10collective13CollectiveMmaINS1_39MainloopSm90TmaGmmaRmemAWarpSpecializedILi3ENS5_IJNS4_1CILi1EEESB_SB_EEENS1_35KernelTmaWarpSpecializedCooperativeEEENS5_IJNSA_ILi256EEESF_NSA_ILi128EEEEEEaNS5_IJlSB_lEEEaNS5_IJSB_llEEENS4_8TiledMMAINS4_8MMA_AtomIJNS4_4SM904GMMA27MMA_64x256x32_S32S8S8_RS_TNEEEENS4_6LayoutINS5_IJNSA_ILi2EEESB_SB_EEENS5_IJSB_NSA_ILi0EEEST_EEEEENS5_IJNS4_10UnderscoreESW_SW_EEEEENS4_13SM90_TMA_LOADENS4_14ComposedLayoutINS4_7SwizzleILi3ELi4ELi3EEENS4_18smem_ptr_flag_bitsILi8EEENSQ_INS5_IJNSA_ILi8EEESG_EEENS5_IJSG_SB_EEEEEEEvNS4_8identityESZ_NS10_IS12_S14_NSQ_INS5_IJSG_S15_EEENS5_IJSB_SG_EEEEEEENS4_9Copy_AtomIJNS4_39AutoVectorizingCopyWithAssumedAlignmentILi128EEEaEEES1A_EENS_8epilogue10collective6detail29Sm90TmaWarpSpecializedAdapterINS1L_15DefaultEpilogueIaSI_SI_NS1K_6thread17LinearCombinationIaLi1EiiLNS1P_9ScaleType4KindE0ELNS_15FloatRoundStyleE2EaEENS1_15EpilogueDefaultEEEEEvvEEEEvNT_6ParamsE --------------------------
	.section	.nv.info._ZN7cutlass13device_kernelINS_4gemm6kernel13GemmUniversalIN4cute5tupleIJiiiiEEENS1_10collective13CollectiveMmaINS1_39MainloopSm90TmaGmmaRmemAWarpSpecializedILi3ENS5_IJNS4_1CILi1EEESB_SB_EEENS1_35KernelTmaWarpSpecializedCooperativeEEENS5_IJNSA_ILi256EEESF_NSA_ILi128EEEEEEaNS5_IJlSB_lEEEaNS5_IJSB_llEEENS4_8TiledMMAINS4_8MMA_AtomIJNS4_4SM904GMMA27MMA_64x256x32_S32S8S8_RS_TNEEEENS4_6LayoutINS5_IJNSA_ILi2EEESB_SB_EEENS5_IJSB_NSA_ILi0EEEST_EEEEENS5_IJNS4_10UnderscoreESW_SW_EEEEENS4_13SM90_TMA_LOADENS4_14ComposedLayoutINS4_7SwizzleILi3ELi4ELi3EEENS4_18smem_ptr_flag_bitsILi8EEENSQ_INS5_IJNSA_ILi8EEESG_EEENS5_IJSG_SB_EEEEEEEvNS4_8identityESZ_NS10_IS12_S14_NSQ_INS5_IJSG_S15_EEENS5_IJSB_SG_EEEEEEENS4_9Copy_AtomIJNS4_39AutoVectorizingCopyWithAssumedAlignmentILi128EEEaEEES1A_EENS_8epilogue10collective6detail29Sm90TmaWarpSpecializedAdapterINS1L_15DefaultEpilogueIaSI_SI_NS1K_6thread17LinearCombinationIaLi1EiiLNS1P_9ScaleType4KindE0ELNS_15FloatRoundStyleE2EaEENS1_15EpilogueDefaultEEEEEvvEEEEvNT_6ParamsE,"",@"SHT_CUDA_INFO"
	.sectionflags	@""
	.align	4


	//----- nvinfo : EIATTR_CUDA_API_VERSION
	.align		4
        /*0000*/ 	.byte	0x04, 0x37
        /*0002*/ 	.short	(.L_22 - .L_21)
.L_21:
        /*0004*/ 	.word	0x00000082


	//----- nvinfo : EIATTR_KPARAM_INFO
	.align		4
.L_22:
        /*0008*/ 	.byte	0x04, 0x17
        /*000a*/ 	.short	(.L_24 - .L_23)
.L_23:
        /*000c*/ 	.word	0x00000000
        /*0010*/ 	.short	0x0000
        /*0012*/ 	.short	0x0070
        /*0014*/ 	.byte	0x00, 0xf0, 0x01, 0x10


	//----- nvinfo : EIATTR_SPARSE_MMA_MASK
	.align		4
.L_24:
        /*0018*/ 	.byte	0x03, 0x50
        /*001a*/ 	.short	0x0000


	//----- nvinfo : EIATTR_MAXREG_COUNT
	.align		4
        /*001c*/ 	.byte	0x03, 0x1b
        /*001e*/ 	.short	0x00a8


	//----- nvinfo : EIATTR_NUM_BARRIERS
	.align		4
        /*0020*/ 	.byte	0x02, 0x4c
        /*0022*/ 	.byte	0x01
	.zero		1


	//----- nvinfo : EIATTR_EXTERNS
	.align		4
        /*0024*/ 	.byte	0x04, 0x0f
        /*0026*/ 	.short	(.L_26 - .L_25)


	//   ....[0]....
	.align		4
.L_25:
        /*0028*/ 	.word	index@(__assertfail)


	//----- nvinfo : EIATTR_ANNOTATIONS
	.align		4
.L_26:
        /*002c*/ 	.byte	0x04, 0x55
        /*002e*/ 	.short	(.L_28 - .L_27)


	//   ....[0]....
.L_27:
        /*0030*/ 	.word	0x00000001
        /*0034*/ 	.byte	0x70, 0x06, 0x00, 0x00, 0x01, 0x00, 0x00, 0x00, 0x90, 0x06, 0x00, 0x00, 0x01, 0x00, 0x00, 0x00
        /* <DEDUP_REMOVED lines=1463> */
        /*5bb4*/ 	.byte	0xa0, 0x24, 0x02, 0x00


	//----- nvinfo : EIATTR_MERCURY_ISA_VERSION
	.align		4
.L_28:
        /*5bb8*/ 	.byte	0x03, 0x5f
        /*5bba*/ 	.short	0x0101


	//----- nvinfo : EIATTR_INT_WARP_WIDE_INSTR_OFFSETS
	.align		4
        /*5bbc*/ 	.byte	0x04, 0x31
        /*5bbe*/ 	.short	(.L_30 - .L_29)


	//   ....[0]....
.L_29:
        /*5bc0*/ 	.word	0x000004e0


	//   ....[1]....
        /*5bc4*/ 	.word	0x000004f0


	//   ....[2]....
        /*5bc8*/ 	.word	0x00000580


	//----- nvinfo : EIATTR_COOP_GROUP_MASK_REGIDS
	.align		4
.L_30:
        /*5bcc*/ 	.byte	0x04, 0x29
        /*5bce*/ 	.short	(.L_32 - .L_31)


	//   ....[0]....
.L_31:
        /*5bd0*/ 	.word	0xffffffff


	//   ....[1]....
        /*5bd4*/ 	.word	0xffffffff


	//   ....[2]....
        /*5bd8*/ 	.word	0xffffffff


	//   ....[3]....
        /*5bdc*/ 	.word	0xffffffff


	//   ....[4]....
        /*5be0*/ 	.word	0x0500000f


	//----- nvinfo : EIATTR_COOP_GROUP_INSTR_OFFSETS
	.align		4
.L_32:
        /*5be4*/ 	.byte	0x04, 0x28
        /*5be6*/ 	.short	(.L_34 - .L_33)


	//   ....[0]....
.L_33:
        /*5be8*/ 	.word	0x00000070


	//   ....[1]....
        /*5bec*/ 	.word	0x00000080


	//   ....[2]....
        /*5bf0*/ 	.word	0x000001a0


	//   ....[3]....
        /*5bf4*/ 	.word	0x00000390


	//   ....[4]....
        /*5bf8*/ 	.word	0x00022650


	//----- nvinfo : EIATTR_REG_RECONFIG
	.align		4
.L_34:
        /*5bfc*/ 	.byte	0x01, 0x54
	.zero		2


	//----- nvinfo : EIATTR_SYSCALL_OFFSETS
	.align		4
        /*5c00*/ 	.byte	0x04, 0x46
        /*5c02*/ 	.short	(.L_36 - .L_35)


	//   ....[0]....
.L_35:
        /*5c04*/ 	.word	0x00001240


	//   ....[1]....
        /*5c08*/ 	.word	0x000013a0


	//   ....[2]....
        /*5c0c*/ 	.word	0x00001490


	//   ....[3]....
        /*5c10*/ 	.word	0x000215b0


	//   ....[4]....
        /*5c14*/ 	.word	0x000216e0


	//----- nvinfo : EIATTR_MBARRIER_INSTR_OFFSETS
	.align		4
.L_36:
        /*5c18*/ 	.byte	0x04, 0x39
        /*5c1a*/ 	.short	(.L_38 - .L_37)


	//   ....[0]....
.L_37:
        /*5c1c*/ 	.word	0x00000320
        /*5c20*/ 	.word	0x000000ff
        /*5c24*/ 	.word	0x00000000
        /*5c28*/ 	.short	0x0100
        /*5c2a*/ 	.byte	0x08
	.zero		1


	//   ....[1]....
        /*5c2c*/ 	.word	0x00000330
        /*5c30*/ 	.word	0x000000ff
        /*5c34*/ 	.word	0x00000018
        /*5c38*/ 	.short	0x0100
        /*5c3a*/ 	.byte	0x08
	.zero		1


	//   ....[2]....
        /*5c3c*/ 	.word	0x00000340
        /*5c40*/ 	.word	0x000000ff
        /*5c44*/ 	.word	0x00000008
        /*5c48*/ 	.short	0x0100
        /*5c4a*/ 	.byte	0x08
	.zero		1


	//   ....[3]....
        /*5c4c*/ 	.word	0x00000350
        /*5c50*/ 	.word	0x000000ff
        /*5c54*/ 	.word	0x00000020
        /*5c58*/ 	.short	0x0100
        /*5c5a*/ 	.byte	0x08
	.zero		1


	//   ....[4]....
        /*5c5c*/ 	.word	0x00000360
        /*5c60*/ 	.word	0x000000ff
        /*5c64*/ 	.word	0x00000010
        /*5c68*/ 	.short	0x0100
        /*5c6a*/ 	.byte	0x08
	.zero		1


	//   ....[5]....
        /*5c6c*/ 	.word	0x00000370
        /*5c70*/ 	.word	0x000000ff
        /*5c74*/ 	.word	0x00000028
        /*5c78*/ 	.short	0x0100
        /*5c7a*/ 	.byte	0x08
	.zero		1


	//   ....[6]....
        /*5c7c*/ 	.word	0x00000600
        /*5c80*/ 	.word	0x000000ff
        /*5c84*/ 	.word	0x00000040
        /*5c88*/ 	.short	0x0100
        /*5c8a*/ 	.byte	0x10
	.zero		1


	//   ....[7]....
        /*5c8c*/ 	.word	0x000006a0
        /*5c90*/ 	.word	0x000000ff
        /*5c94*/ 	.word	0x00000048
        /*5c98*/ 	.short	0x0100
        /*5c9a*/ 	.byte	0x10
	.zero		1


	//   ....[8]....
        /*5c9c*/ 	.word	0x000015c0
        /*5ca0*/ 	.word	0x00000003
        /*5ca4*/ 	.word	0x00000000
        /*5ca8*/ 	.short	0x010a
        /*5caa*/ 	.byte	0x3f
	.zero		1


	//   ....[9]....
        /*5cac*/ 	.word	0x00001600
        /*5cb0*/ 	.word	0x00000003
        /*5cb4*/ 	.word	0x00000000
        /*5cb8*/ 	.short	0x010a
        /*5cba*/ 	.byte	0x3f
	.zero		1


	//   ....[10]....
        /*5cbc*/ 	.word	0x00001830
        /*5cc0*/ 	.word	0x00000002
        /*5cc4*/ 	.word	0x00000000
        /*5cc8*/ 	.short	0x010a
        /*5cca*/ 	.byte	0x3f
	.zero		1


	//   ....[11]....
        /*5ccc*/ 	.word	0x00006e60
        /*5cd0*/ 	.word	0x00000002
        /*5cd4*/ 	.word	0x00000000
        /*5cd8*/ 	.short	0x010a
        /*5cda*/ 	.byte	0x3f
	.zero		1


	//   ....[12]....
        /*5cdc*/ 	.word	0x00007bd0
        /*5ce0*/ 	.word	0x0000000a
        /*5ce4*/ 	.word	0x00000000
        /*5ce8*/ 	.short	0x010a
        /*5cea*/ 	.byte	0x3f
	.zero		1


	//   ....[13]....
        /*5cec*/ 	.word	0x0000a1b0
        /*5cf0*/ 	.word	0x0000000b
        /*5cf4*/ 	.word	0x00000000
        /*5cf8*/ 	.short	0x0101
        /*5cfa*/ 	.byte	0x3f
	.zero		1


	//   ....[14]....
        /*5cfc*/ 	.word	0x0000ba60
        /*5d00*/ 	.word	0x0000000a
        /*5d04*/ 	.word	0x00000000
        /*5d08*/ 	.short	0x010a
        /*5d0a*/ 	.byte	0x3f
	.zero		1


	//   ....[15]....
        /*5d0c*/ 	.word	0x0000ff90
        /*5d10*/ 	.word	0x00000006
        /*5d14*/ 	.word	0x00000000
        /*5d18*/ 	.short	0x0101
        /*5d1a*/ 	.byte	0x3f
	.zero		1


	//   ....[16]....
        /*5d1c*/ 	.word	0x00012bd0
        /*5d20*/ 	.word	0x00000000
        /*5d24*/ 	.word	0x00000000
        /*5d28*/ 	.short	0x0101
        /*5d2a*/ 	.byte	0x3f
	.zero		1


	//   ....[17]....
        /*5d2c*/ 	.word	0x000217f0
        /*5d30*/ 	.word	0x00000008
        /*5d34*/ 	.word	0x00000018
        /*5d38*/ 	.short	0x010a
        /*5d3a*/ 	.byte	0x3f
	.zero		1


	//   ....[18]....
        /*5d3c*/ 	.word	0x00021c00
        /*5d40*/ 	.word	0x00000000
        /*5d44*/ 	.word	0x00000048
        /*5d48*/ 	.short	0x0101
        /*5d4a*/ 	.byte	0x3f
	.zero		1


	//   ....[19]....
        /*5d4c*/ 	.word	0x00022480
        /*5d50*/ 	.word	0x00000003
        /*5d54*/ 	.word	0x00000000
        /*5d58*/ 	.short	0x010a
        /*5d5a*/ 	.byte	0x3f
	.zero		1


	//   ....[20]....
        /*5d5c*/ 	.word	0x00022520
        /*5d60*/ 	.word	0x00000003
        /*5d64*/ 	.word	0x00000000
        /*5d68*/ 	.short	0x010a
        /*5d6a*/ 	.byte	0x3f
	.zero		1


	//   ....[21]....
        /*5d6c*/ 	.word	0x000225b0
        /*5d70*/ 	.word	0x00000003
        /*5d74*/ 	.word	0x00000000
        /*5d78*/ 	.short	0x010a
        /*5d7a*/ 	.byte	0x3f
	.zero		1


	//   ....[22]....
        /*5d7c*/ 	.word	0x00022680
        /*5d80*/ 	.word	0x00000003
        /*5d84*/ 	.word	0x00000000
        /*5d88*/ 	.short	0x010a
        /*5d8a*/ 	.byte	0x3f
	.zero		1


	//   ....[23]....
        /*5d8c*/ 	.word	0x000226d0
        /*5d90*/ 	.word	0x00000002
        /*5d94*/ 	.word	0x00000000
        /*5d98*/ 	.short	0x010a
        /*5d9a*/ 	.byte	0x3f
	.zero		1


	//   ....[24]....
        /*5d9c*/ 	.word	0x00022720
        /*5da0*/ 	.word	0x0000000a
        /*5da4*/ 	.word	0x00000000
        /*5da8*/ 	.short	0x010a
        /*5daa*/ 	.byte	0x3f
	.zero		1


	//   ....[25]....
        /*5dac*/ 	.word	0x000227f0
        /*5db0*/ 	.word	0x00000008
        /*5db4*/ 	.word	0x00000018
        /*5db8*/ 	.short	0x010a
        /*5dba*/ 	.byte	0x3f
	.zero		1


	//   ....[26]....
        /*5dbc*/ 	.word	0x000228c0
        /*5dc0*/ 	.word	0x00000003
        /*5dc4*/ 	.word	0x00000000
        /*5dc8*/ 	.short	0x010a
        /*5dca*/ 	.byte	0x3f
	.zero		1


	//   ....[27]....
        /*5dcc*/ 	.word	0x00022910
        /*5dd0*/ 	.word	0x00000003
        /*5dd4*/ 	.word	0x00000000
        /*5dd8*/ 	.short	0x010a
        /*5dda*/ 	.byte	0x3f
	.zero		1


	//----- nvinfo : EIATTR_NUM_MBARRIERS
	.align		4
.L_38:
        /*5ddc*/ 	.byte	0x03, 0x38
        /*5dde*/ 	.short	0x0008


	//----- nvinfo : EIATTR_EXIT_INSTR_OFFSETS
	.align		4
        /*5de0*/ 	.byte	0x04, 0x1c
        /*5de2*/ 	.short	(.L_40 - .L_39)


	//   ....[0]....
.L_39:
        /*5de4*/ 	.word	0x00000700


	//   ....[1]....
        /*5de8*/ 	.word	0x00001070


	//   ....[2]....
        /*5dec*/ 	.word	0x00020a60


	//   ....[3]....
        /*5df0*/ 	.word	0x000211b0


	//   ....[4]....
        /*5df4*/ 	.word	0x00022600


	//----- nvinfo : EIATTR_MAX_THREADS
	.align		4
.L_40:
        /*5df8*/ 	.byte	0x04, 0x05
        /*5dfa*/ 	.short	(.L_42 - .L_41)
.L_41:
        /*5dfc*/ 	.word	0x00000180
        /*5e00*/ 	.word	0x00000001
        /*5e04*/ 	.word	0x00000001


	//----- nvinfo : EIATTR_CRS_STACK_SIZE
	.align		4
.L_42:
        /*5e08*/ 	.byte	0x04, 0x1e
        /*5e0a*/ 	.short	(.L_44 - .L_43)
.L_43:
        /*5e0c*/ 	.word	0x00000000


	//----- nvinfo : EIATTR_CBANK_PARAM_SIZE
	.align		4
.L_44:
        /*5e10*/ 	.byte	0x03, 0x19
        /*5e12*/ 	.short	0x0470


	//----- nvinfo : EIATTR_PARAM_CBANK
	.align		4
        /*5e14*/ 	.byte	0x04, 0x0a
        /*5e16*/ 	.short	(.L_46 - .L_45)
	.align		4
.L_45:
        /*5e18*/ 	.word	index@(.nv.constant0._ZN7cutlass13device_kernelINS_4gemm6kernel13GemmUniversalIN4cute5tupleIJiiiiEEENS1_10collective13CollectiveMmaINS1_39MainloopSm90TmaGmmaRmemAWarpSpecializedILi3ENS5_IJNS4_1CILi1EEESB_SB_EEENS1_35KernelTmaWarpSpecializedCooperativeEEENS5_IJNSA_ILi256EEESF_NSA_ILi128EEEEEEaNS5_IJlSB_lEEEaNS5_IJSB_llEEENS4_8TiledMMAINS4_8MMA_AtomIJNS4_4SM904GMMA27MMA_64x256x32_S32S8S8_RS_TNEEEENS4_6LayoutINS5_IJNSA_ILi2EEESB_SB_EEENS5_IJSB_NSA_ILi0EEEST_EEEEENS5_IJNS4_10UnderscoreESW_SW_EEEEENS4_13SM90_TMA_LOADENS4_14ComposedLayoutINS4_7SwizzleILi3ELi4ELi3EEENS4_18smem_ptr_flag_bitsILi8EEENSQ_INS5_IJNSA_ILi8EEESG_EEENS5_IJSG_SB_EEEEEEEvNS4_8identityESZ_NS10_IS12_S14_NSQ_INS5_IJSG_S15_EEENS5_IJSB_SG_EEEEEEENS4_9Copy_AtomIJNS4_39AutoVectorizingCopyWithAssumedAlignmentILi128EEEaEEES1A_EENS_8epilogue10collective6detail29Sm90TmaWarpSpecializedAdapterINS1L_15DefaultEpilogueIaSI_SI_NS1K_6thread17LinearCombinationIaLi1EiiLNS1P_9ScaleType4KindE0ELNS_15FloatRoundStyleE2EaEENS1_15EpilogueDefaultEEEEEvvEEEEvNT_6ParamsE)
        /*5e1c*/ 	.short	0x0210
        /*5e1e*/ 	.short	0x0470


	//----- nvinfo : EIATTR_SW_WAR
	.align		4
.L_46:
        /*5e20*/ 	.byte	0x04, 0x36
        /*5e22*/ 	.short	(.L_48 - .L_47)
.L_47:
        /*5e24*/ 	.word	0x00000008
.L_48:


//--------------------- .nv.callgraph             --------------------------
	.section	.nv.callgraph,"",@"SHT_CUDA_CALLGRAPH"
	.align	4
	.sectionentsize	8
	.align		4
        /*0000*/ 	.word	0x00000000
	.align		4
        /*0004*/ 	.word	0xffffffff
	.align		4
        /*0008*/ 	.word	index@(_ZN7cutlass13device_kernelINS_4gemm6kernel13GemmUniversalIN4cute5tupleIJiiiiEEENS1_10collective13CollectiveMmaINS1_39MainloopSm90TmaGmmaRmemAWarpSpecializedILi3ENS5_IJNS4_1CILi1EEESB_SB_EEENS1_35KernelTmaWarpSpecializedCooperativeEEENS5_IJNSA_ILi256EEESF_NSA_ILi128EEEEEEaNS5_IJlSB_lEEEaNS5_IJSB_llEEENS4_8TiledMMAINS4_8MMA_AtomIJNS4_4SM904GMMA27MMA_64x256x32_S32S8S8_RS_TNEEEENS4_6LayoutINS5_IJNSA_ILi2EEESB_SB_EEENS5_IJSB_NSA_ILi0EEEST_EEEEENS5_IJNS4_10UnderscoreESW_SW_EEEEENS4_13SM90_TMA_LOADENS4_14ComposedLayoutINS4_7SwizzleILi3ELi4ELi3EEENS4_18smem_ptr_flag_bitsILi8EEENSQ_INS5_IJNSA_ILi8EEESG_EEENS5_IJSG_SB_EEEEEEEvNS4_8identityESZ_NS10_IS12_S14_NSQ_INS5_IJSG_S15_EEENS5_IJSB_SG_EEEEEEENS4_9Copy_AtomIJNS4_39AutoVectorizingCopyWithAssumedAlignmentILi128EEEaEEES1A_EENS_8epilogue10collective6detail29Sm90TmaWarpSpecializedAdapterINS1L_15DefaultEpilogueIaSI_SI_NS1K_6thread17LinearCombinationIaLi1EiiLNS1P_9ScaleType4KindE0ELNS_15FloatRoundStyleE2EaEENS1_15EpilogueDefaultEEEEEvvEEEEvNT_6ParamsE)
	.align		4
        /*000c*/ 	.word	index@(__assertfail)
	.align		4
        /*0010*/ 	.word	0x00000000
	.align		4
        /*0014*/ 	.word	0xfffffffe
	.align		4
        /*0018*/ 	.word	0x00000000
	.align		4
        /*001c*/ 	.word	0xfffffffd
	.align		4
        /*0020*/ 	.word	0x00000000
	.align		4
        /*0024*/ 	.word	0xfffffffc


//--------------------- .nv.constant4             --------------------------
	.section	.nv.constant4,"a",@progbits
	.align	8
	.align		8
.nv.constant4:
        /*0000*/ 	.dword	__assertfail
	.align		8
        /*0008*/ 	.dword	__unnamed_1
	.align		8
        /*0010*/ 	.dword	__unnamed_2
	.align		8
        /*0018*/ 	.dword	_ZN40_INTERNAL_f25e4348_4_k_cu_70e2e3f7_371624cuda3std3__45__cpo5beginE
	.align		8
        /*0020*/ 	.dword	_ZN40_INTERNAL_f25e4348_4_k_cu_70e2e3f7_371624cuda3std3__45__cpo3endE
	.align		8
        /*0028*/ 	.dword	_ZN40_INTERNAL_f25e4348_4_k_cu_70e2e3f7_371624cuda3std3__45__cpo6cbeginE
	.align		8
        /*0030*/ 	.dword	_ZN40_INTERNAL_f25e4348_4_k_cu_70e2e3f7_371624cuda3std3__45__cpo4cendE
	.align		8
        /*0038*/ 	.dword	_ZN40_INTERNAL_f25e4348_4_k_cu_70e2e3f7_371624cuda3std3__442_GLOBAL__N__f25e4348_4_k_cu_70e2e3f7_371626ignoreE
	.align		8
        /*0040*/ 	.dword	_ZN40_INTERNAL_f25e4348_4_k_cu_70e2e3f7_371624cuda3std3__419piecewise_constructE
	.align		8
        /*0048*/ 	.dword	_ZN40_INTERNAL_f25e4348_4_k_cu_70e2e3f7_371624cuda3std3__48in_placeE
	.align		8
        /*0050*/ 	.dword	_ZN40_INTERNAL_f25e4348_4_k_cu_70e2e3f7_371624cuda3std6ranges3__45__cpo4swapE
	.align		8
        /*0058*/ 	.dword	_ZN40_INTERNAL_f25e4348_4_k_cu_70e2e3f7_371624cuda3std6ranges3__45__cpo9iter_moveE
	.align		8
        /*0060*/ 	.dword	_ZN40_INTERNAL_f25e4348_4_k_cu_70e2e3f7_371624cute7productE
	.align		8
        /*0068*/ 	.dword	_ZN40_INTERNAL_f25e4348_4_k_cu_70e2e3f7_371624cute1_E
	.align		8
        /*0070*/ 	.dword	$str$24
	.align		8
        /*0078*/ 	.dword	$str$25


//--------------------- .text._ZN7cutlass13device_kernelINS_4gemm6kernel13GemmUniversalIN4cute5tupleIJiiiiEEENS1_10collective13CollectiveMmaINS1_39MainloopSm90TmaGmmaRmemAWarpSpecializedILi3ENS5_IJNS4_1CILi1EEESB_SB_EEENS1_35KernelTmaWarpSpecializedCooperativeEEENS5_IJNSA_ILi256EEESF_NSA_ILi128EEEEEEaNS5_IJlSB_lEEEaNS5_IJSB_llEEENS4_8TiledMMAINS4_8MMA_AtomIJNS4_4SM904GMMA27MMA_64x256x32_S32S8S8_RS_TNEEEENS4_6LayoutINS5_IJNSA_ILi2EEESB_SB_EEENS5_IJSB_NSA_ILi0EEEST_EEEEENS5_IJNS4_10UnderscoreESW_SW_EEEEENS4_13SM90_TMA_LOADENS4_14ComposedLayoutINS4_7SwizzleILi3ELi4ELi3EEENS4_18smem_ptr_flag_bitsILi8EEENSQ_INS5_IJNSA_ILi8EEESG_EEENS5_IJSG_SB_EEEEEEEvNS4_8identityESZ_NS10_IS12_S14_NSQ_INS5_IJSG_S15_EEENS5_IJSB_SG_EEEEEEENS4_9Copy_AtomIJNS4_39AutoVectorizingCopyWithAssumedAlignmentILi128EEEaEEES1A_EENS_8epilogue10collective6detail29Sm90TmaWarpSpecializedAdapterINS1L_15DefaultEpilogueIaSI_SI_NS1K_6thread17LinearCombinationIaLi1EiiLNS1P_9ScaleType4KindE0ELNS_15FloatRoundStyleE2EaEENS1_15EpilogueDefaultEEEEEvvEEEEvNT_6ParamsE --------------------------
	.section	.text._ZN7cutlass13device_kernelINS_4gemm6kernel13GemmUniversalIN4cute5tupleIJiiiiEEENS1_10collective13CollectiveMmaINS1_39MainloopSm90TmaGmmaRmemAWarpSpecializedILi3ENS5_IJNS4_1CILi1EEESB_SB_EEENS1_35KernelTmaWarpSpecializedCooperativeEEENS5_IJNSA_ILi256EEESF_NSA_ILi128EEEEEEaNS5_IJlSB_lEEEaNS5_IJSB_llEEENS4_8TiledMMAINS4_8MMA_AtomIJNS4_4SM904GMMA27MMA_64x256x32_S32S8S8_RS_TNEEEENS4_6LayoutINS5_IJNSA_ILi2EEESB_SB_EEENS5_IJSB_NSA_ILi0EEEST_EEEEENS5_IJNS4_10UnderscoreESW_SW_EEEEENS4_13SM90_TMA_LOADENS4_14ComposedLayoutINS4_7SwizzleILi3ELi4ELi3EEENS4_18smem_ptr_flag_bitsILi8EEENSQ_INS5_IJNSA_ILi8EEESG_EEENS5_IJSG_SB_EEEEEEEvNS4_8identityESZ_NS10_IS12_S14_NSQ_INS5_IJSG_S15_EEENS5_IJSB_SG_EEEEEEENS4_9Copy_AtomIJNS4_39AutoVectorizingCopyWithAssumedAlignmentILi128EEEaEEES1A_EENS_8epilogue10collective6detail29Sm90TmaWarpSpecializedAdapterINS1L_15DefaultEpilogueIaSI_SI_NS1K_6thread17LinearCombinationIaLi1EiiLNS1P_9ScaleType4KindE0ELNS_15FloatRoundStyleE2EaEENS1_15EpilogueDefaultEEEEEvvEEEEvNT_6ParamsE,"ax",@progbits
	.align	128
.text._ZN7cutlass13device_kernelINS_4gemm6kernel13GemmUniversalIN4cute5tupleIJiiiiEEENS1_10collective13CollectiveMmaINS1_39MainloopSm90TmaGmmaRmemAWarpSpecializedILi3ENS5_IJNS4_1CILi1EEESB_SB_EEENS1_35KernelTmaWarpSpecializedCooperativeEEENS5_IJNSA_ILi256EEESF_NSA_ILi128EEEEEEaNS5_IJlSB_lEEEaNS5_IJSB_llEEENS4_8TiledMMAINS4_8MMA_AtomIJNS4_4SM904GMMA27MMA_64x256x32_S32S8S8_RS_TNEEEENS4_6LayoutINS5_IJNSA_ILi2EEESB_SB_EEENS5_IJSB_NSA_ILi0EEEST_EEEEENS5_IJNS4_10UnderscoreESW_SW_EEEEENS4_13SM90_TMA_LOADENS4_14ComposedLayoutINS4_7SwizzleILi3ELi4ELi3EEENS4_18smem_ptr_flag_bitsILi8EEENSQ_INS5_IJNSA_ILi8EEESG_EEENS5_IJSG_SB_EEEEEEEvNS4_8identityESZ_NS10_IS12_S14_NSQ_INS5_IJSG_S15_EEENS5_IJSB_SG_EEEEEEENS4_9Copy_AtomIJNS4_39AutoVectorizingCopyWithAssumedAlignmentILi128EEEaEEES1A_EENS_8epilogue10collective6detail29Sm90TmaWarpSpecializedAdapterINS1L_15DefaultEpilogueIaSI_SI_NS1K_6thread17LinearCombinationIaLi1EiiLNS1P_9ScaleType4KindE0ELNS_15FloatRoundStyleE2EaEENS1_15EpilogueDefaultEEEEEvvEEEEvNT_6ParamsE:
        .type           _ZN7cutlass13device_kernelINS_4gemm6kernel13GemmUniversalIN4cute5tupleIJiiiiEEENS1_10collective13CollectiveMmaINS1_39MainloopSm90TmaGmmaRmemAWarpSpecializedILi3ENS5_IJNS4_1CILi1EEESB_SB_EEENS1_35KernelTmaWarpSpecializedCooperativeEEENS5_IJNSA_ILi256EEESF_NSA_ILi128EEEEEEaNS5_IJlSB_lEEEaNS5_IJSB_llEEENS4_8TiledMMAINS4_8MMA_AtomIJNS4_4SM904GMMA27MMA_64x256x32_S32S8S8_RS_TNEEEENS4_6LayoutINS5_IJNSA_ILi2EEESB_SB_EEENS5_IJSB_NSA_ILi0EEEST_EEEEENS5_IJNS4_10UnderscoreESW_SW_EEEEENS4_13SM90_TMA_LOADENS4_14ComposedLayoutINS4_7SwizzleILi3ELi4ELi3EEENS4_18smem_ptr_flag_bitsILi8EEENSQ_INS5_IJNSA_ILi8EEESG_EEENS5_IJSG_SB_EEEEEEEvNS4_8identityESZ_NS10_IS12_S14_NSQ_INS5_IJSG_S15_EEENS5_IJSB_SG_EEEEEEENS4_9Copy_AtomIJNS4_39AutoVectorizingCopyWithAssumedAlignmentILi128EEEaEEES1A_EENS_8epilogue10collective6detail29Sm90TmaWarpSpecializedAdapterINS1L_15DefaultEpilogueIaSI_SI_NS1K_6thread17LinearCombinationIaLi1EiiLNS1P_9ScaleType4KindE0ELNS_15FloatRoundStyleE2EaEENS1_15EpilogueDefaultEEEEEvvEEEEvNT_6ParamsE,@function
        .size           _ZN7cutlass13device_kernelINS_4gemm6kernel13GemmUniversalIN4cute5tupleIJiiiiEEENS1_10collective13CollectiveMmaINS1_39MainloopSm90TmaGmmaRmemAWarpSpecializedILi3ENS5_IJNS4_1CILi1EEESB_SB_EEENS1_35KernelTmaWarpSpecializedCooperativeEEENS5_IJNSA_ILi256EEESF_NSA_ILi128EEEEEEaNS5_IJlSB_lEEEaNS5_IJSB_llEEENS4_8TiledMMAINS4_8MMA_AtomIJNS4_4SM904GMMA27MMA_64x256x32_S32S8S8_RS_TNEEEENS4_6LayoutINS5_IJNSA_ILi2EEESB_SB_EEENS5_IJSB_NSA_ILi0EEEST_EEEEENS5_IJNS4_10UnderscoreESW_SW_EEEEENS4_13SM90_TMA_LOADENS4_14ComposedLayoutINS4_7SwizzleILi3ELi4ELi3EEENS4_18smem_ptr_flag_bitsILi8EEENSQ_INS5_IJNSA_ILi8EEESG_EEENS5_IJSG_SB_EEEEEEEvNS4_8identityESZ_NS10_IS12_S14_NSQ_INS5_IJSG_S15_EEENS5_IJSB_SG_EEEEEEENS4_9Copy_AtomIJNS4_39AutoVectorizingCopyWithAssumedAlignmentILi128EEEaEEES1A_EENS_8epilogue10collective6detail29Sm90TmaWarpSpecializedAdapterINS1L_15DefaultEpilogueIaSI_SI_NS1K_6thread17LinearCombinationIaLi1EiiLNS1P_9ScaleType4KindE0ELNS_15FloatRoundStyleE2EaEENS1_15EpilogueDefaultEEEEEvvEEEEvNT_6ParamsE,(.L_x_595 - _ZN7cutlass13device_kernelINS_4gemm6kernel13GemmUniversalIN4cute5tupleIJiiiiEEENS1_10collective13CollectiveMmaINS1_39MainloopSm90TmaGmmaRmemAWarpSpecializedILi3ENS5_IJNS4_1CILi1EEESB_SB_EEENS1_35KernelTmaWarpSpecializedCooperativeEEENS5_IJNSA_ILi256EEESF_NSA_ILi128EEEEEEaNS5_IJlSB_lEEEaNS5_IJSB_llEEENS4_8TiledMMAINS4_8MMA_AtomIJNS4_4SM904GMMA27MMA_64x256x32_S32S8S8_RS_TNEEEENS4_6LayoutINS5_IJNSA_ILi2EEESB_SB_EEENS5_IJSB_NSA_ILi0EEEST_EEEEENS5_IJNS4_10UnderscoreESW_SW_EEEEENS4_13SM90_TMA_LOADENS4_14ComposedLayoutINS4_7SwizzleILi3ELi4ELi3EEENS4_18smem_ptr_flag_bitsILi8EEENSQ_INS5_IJNSA_ILi8EEESG_EEENS5_IJSG_SB_EEEEEEEvNS4_8identityESZ_NS10_IS12_S14_NSQ_INS5_IJSG_S15_EEENS5_IJSB_SG_EEEEEEENS4_9Copy_AtomIJNS4_39AutoVectorizingCopyWithAssumedAlignmentILi128EEEaEEES1A_EENS_8epilogue10collective6detail29Sm90TmaWarpSpecializedAdapterINS1L_15DefaultEpilogueIaSI_SI_NS1K_6thread17LinearCombinationIaLi1EiiLNS1P_9ScaleType4KindE0ELNS_15FloatRoundStyleE2EaEENS1_15EpilogueDefaultEEEEEvvEEEEvNT_6ParamsE)
        .other          _ZN7cutlass13device_kernelINS_4gemm6kernel13GemmUniversalIN4cute5tupleIJiiiiEEENS1_10collective13CollectiveMmaINS1_39MainloopSm90TmaGmmaRmemAWarpSpecializedILi3ENS5_IJNS4_1CILi1EEESB_SB_EEENS1_35KernelTmaWarpSpecializedCooperativeEEENS5_IJNSA_ILi256EEESF_NSA_ILi128EEEEEEaNS5_IJlSB_lEEEaNS5_IJSB_llEEENS4_8TiledMMAINS4_8MMA_AtomIJNS4_4SM904GMMA27MMA_64x256x32_S32S8S8_RS_TNEEEENS4_6LayoutINS5_IJNSA_ILi2EEESB_SB_EEENS5_IJSB_NSA_ILi0EEEST_EEEEENS5_IJNS4_10UnderscoreESW_SW_EEEEENS4_13SM90_TMA_LOADENS4_14ComposedLayoutINS4_7SwizzleILi3ELi4ELi3EEENS4_18smem_ptr_flag_bitsILi8EEENSQ_INS5_IJNSA_ILi8EEESG_EEENS5_IJSG_SB_EEEEEEEvNS4_8identityESZ_NS10_IS12_S14_NSQ_INS5_IJSG_S15_EEENS5_IJSB_SG_EEEEEEENS4_9Copy_AtomIJNS4_39AutoVectorizingCopyWithAssumedAlignmentILi128EEEaEEES1A_EENS_8epilogue10collective6detail29Sm90TmaWarpSpecializedAdapterINS1L_15DefaultEpilogueIaSI_SI_NS1K_6thread17LinearCombinationIaLi1EiiLNS1P_9ScaleType4KindE0ELNS_15FloatRoundStyleE2EaEENS1_15EpilogueDefaultEEEEEvvEEEEvNT_6ParamsE,@"STO_CUDA_ENTRY STV_DEFAULT"
_ZN7cutlass13device_kernelINS_4gemm6kernel13GemmUniversalIN4cute5tupleIJiiiiEEENS1_10collective13CollectiveMmaINS1_39MainloopSm90TmaGmmaRmemAWarpSpecializedILi3ENS5_IJNS4_1CILi1EEESB_SB_EEENS1_35KernelTmaWarpSpecializedCooperativeEEENS5_IJNSA_ILi256EEESF_NSA_ILi128EEEEEEaNS5_IJlSB_lEEEaNS5_IJSB_llEEENS4_8TiledMMAINS4_8MMA_AtomIJNS4_4SM904GMMA27MMA_64x256x32_S32S8S8_RS_TNEEEENS4_6LayoutINS5_IJNSA_ILi2EEESB_SB_EEENS5_IJSB_NSA_ILi0EEEST_EEEEENS5_IJNS4_10UnderscoreESW_SW_EEEEENS4_13SM90_TMA_LOADENS4_14ComposedLayoutINS4_7SwizzleILi3ELi4ELi3EEENS4_18smem_ptr_flag_bitsILi8EEENSQ_INS5_IJNSA_ILi8EEESG_EEENS5_IJSG_SB_EEEEEEEvNS4_8identityESZ_NS10_IS12_S14_NSQ_INS5_IJSG_S15_EEENS5_IJSB_SG_EEEEEEENS4_9Copy_AtomIJNS4_39AutoVectorizingCopyWithAssumedAlignmentILi128EEEaEEES1A_EENS_8epilogue10collective6detail29Sm90TmaWarpSpecializedAdapterINS1L_15DefaultEpilogueIaSI_SI_NS1K_6thread17LinearCombinationIaLi1EiiLNS1P_9ScaleType4KindE0ELNS_15FloatRoundStyleE2EaEENS1_15EpilogueDefaultEEEEEvvEEEEvNT_6ParamsE:
[----:B------:R-:W0:Y:S02]  /*0000*/  LDC R1, c[0x0][0x28] ;  /* 0x00000a00ff017b82 */ /* 0x000e240000000800 */
[----:B0-----:R-:W-:Y:S01]  /*0010*/  VIADD R1, R1, 0xfffff768 ;  /* 0xfffff76801017836 */ /* 0x001fe20000000000 */
[----:B------:R-:W0:Y:S01]  /*0020*/  S2R R2, SR_TID.X ;  /* 0x0000000000027919 */ /* 0x000e220000002100 */
[----:B------:R-:W-:Y:S01]  /*0030*/  ELECT P0, URZ, PT ;  /* 0x00000000003f782f */ /* 0x000fe20003800000 */
[----:B------:R-:W-:Y:S01]  /*0040*/  BSSY B0, `(.L_x_0) ;  /* 0x0000015000007945 */ /* 0x000fe20003800000 */
[--C-:B0-----:R-:W-:Y:S02]  /*0050*/  SHF.R.U32.HI R0, RZ, 0x5, R2.reuse ;  /* 0x00000005ff007819 */ /* 0x101fe40000011602 */
[----:B------:R-:W-:-:S03]  /*0060*/  SHF.R.U32.HI R2, RZ, 0x7, R2 ;  /* 0x00000007ff027819 */ /* 0x000fc60000011602 */
[----:B------:R-:W0:Y:S04]  /*0070*/  SHFL.IDX PT, R3, R0, RZ, 0x1f ;  /* 0x00001fff00037589 */ /* 0x000e2800000e0000 */
[----:B------:R-:W1:Y:S01]  /*0080*/  SHFL.IDX PT, R2, R2, RZ, 0x1f ;  /* 0x00001fff02027589 */ /* 0x000e6200000e0000 */
[----:B0-----:R-:W-:Y:S02]  /*0090*/  R2UR UR10, R3 ;  /* 0x00000000030a72ca */ /* 0x001fe400000e0000 */
[----:B-1----:R-:W-:-:S11]  /*00a0*/  R2UR UR5, R2 ;  /* 0x00000000020572ca */ /* 0x002fd600000e0000 */
[----:B------:R-:W-:Y:S02]  /*00b0*/  USHF.R.S32.HI UR4, URZ, 0x1f, UR10 ;  /* 0x0000001f3f047899 */ /* 0x000fe4000801140a */
[----:B------:R-:W-:Y:S02]  /*00c0*/  ISETP.NE.OR P0, PT, RZ, UR10, !P0 ;  /* 0x0000000aff007c0c */ /* 0x000fe4000c705670 */
[----:B------:R-:W-:-:S04]  /*00d0*/  ULEA.HI UR4, UR4, UR10, URZ, 0x2 ;  /* 0x0000000a04047291 */ /* 0x000fc8000f8f103f */
[----:B------:R-:W-:-:S04]  /*00e0*/  ULOP3.LUT UR4, UR4, 0xfffffffc, URZ, 0xc0, !UPT ;  /* 0xfffffffc04047892 */ /* 0x000fc8000f8ec03f */
[----:B------:R-:W-:-:S03]  /*00f0*/  UIADD3 UR10, UR10, -UR4, URZ ;  /* 0x800000040a0a7290 */ /* 0x000fc6000fffe03f */
[----:B------:R-:W-:Y:S09]  /*0100*/  @P0 BRA `(.L_x_1) ;  /* 0x0000000000200947 */ /* 0x000ff20003800000 */
[----:B------:R-:W-:Y:S02]  /*0110*/  ULDC.64 UR6, c[0x0][0x198] ;  /* 0x0000660000067ab9 */ /* 0x000fe40000000a00 */
[----:B------:R-:W-:Y:S02]  /*0120*/  UIADD3 UR8, UP0, UR6, 0xf0, URZ ;  /* 0x000000f006087890 */ /* 0x000fe4000ff1e03f */
[----:B------:R-:W-:Y:S02]  /*0130*/  UIADD3 UR6, UP1, UR6, 0x1f0, URZ ;  /* 0x000001f006067890 */ /* 0x000fe4000ff3e03f */
[----:B------:R-:W-:Y:S02]  /*0140*/  UIADD3.X UR9, URZ, UR7, URZ, UP0, !UPT ;  /* 0x000000073f097290 */ /* 0x000fe400087fe43f */
[----:B------:R-:W-:-:S07]  /*0150*/  UIADD3.X UR7, URZ, UR7, URZ, UP1, !UPT ;  /* 0x000000073f077290 */ /* 0x000fce0008ffe43f */
[----:B------:R0:W-:Y:S02]  /*0160*/  UTMACCTL.PF [UR8] ;  /* 0x00000000080079b9 */ /* 0x0001e40008040000 */
[----:B------:R0:W-:Y:S02]  /*0170*/  UTMACCTL.PF [UR6] ;  /* 0x00000000060079b9 */ /* 0x0001e40008040000 */
[----:B0-----:R-:W-:Y:S01]  /*0180*/  NOP ;  /* 0x0000000000007918 */ /* 0x001fe20000000000 */
.L_x_1:
[----:B------:R-:W-:Y:S05]  /*0190*/  BSYNC B0 ;  /* 0x0000000000007941 */ /* 0x000fea0003800000 */
.L_x_0:
[----:B------:R-:W0:Y:S01]  /*01a0*/  SHFL.IDX PT, R2, R0, RZ, 0x1f ;  /* 0x00001fff00027589 */ /* 0x000e2200000e0000 */
[----:B------:R-:W-:Y:S01]  /*01b0*/  UISETP.NE.AND UP0, UPT, UR10, 0x3, UPT ;  /* 0x000000030a00788c */ /* 0x000fe2000bf05270 */
[----:B------:R-:W-:Y:S01]  /*01c0*/  ISETP.NE.AND P1, PT, RZ, UR5, PT ;  /* 0x00000005ff007c0c */ /* 0x000fe2000bf25270 */
[----:B------:R-:W-:Y:S02]  /*01d0*/  UIADD3 UR18, UR5, -0x1, URZ ;  /* 0xffffffff05127890 */ /* 0x000fe4000fffe03f */
[----:B------:R-:W-:Y:S02]  /*01e0*/  UISETP.EQ.OR UP0, UPT, UR10, URZ, !UP0 ;  /* 0x0000003f0a00728c */ /* 0x000fe4000c702670 */
[----:B------:R-:W-:Y:S02]  /*01f0*/  UISETP.GE.U32.AND UP1, UPT, UR18, 0x2, UPT ;  /* 0x000000021200788c */ /* 0x000fe4000bf26070 */
[----:B------:R-:W-:-:S04]  /*0200*/  UISETP.EQ.AND UP0, UPT, UR5, URZ, UP0 ;  /* 0x0000003f0500728c */ /* 0x000fc80008702270 */
[----:B------:R-:W-:-:S04]  /*0210*/  USEL UR43, URZ, 0x1, !UP0 ;  /* 0x000000013f2b7887 */ /* 0x000fc8000c000000 */
[----:B------:R-:W-:Y:S01]  /*0220*/  USEL UR43, UR43, 0x2, UP1 ;  /* 0x000000022b2b7887 */ /* 0x000fe20008800000 */
[----:B0-----:R-:W-:-:S13]  /*0230*/  ISETP.NE.AND P0, PT, R2, RZ, PT ;  /* 0x000000ff0200720c */ /* 0x001fda0003f05270 */
[----:B------:R-:W-:Y:S05]  /*0240*/  @P0 BRA `(.L_x_2) ;  /* 0x0000000000500947 */ /* 0x000fea0003800000 */
[----:B------:R-:W0:Y:S01]  /*0250*/  S2UR UR8, SR_CgaCtaId ;  /* 0x00000000000879c3 */ /* 0x000e220000008800 */
[----:B------:R-:W-:Y:S01]  /*0260*/  UMOV UR4, 0x400 ;  /* 0x0000040000047882 */ /* 0x000fe20000000000 */
[----:B------:R-:W-:Y:S01]  /*0270*/  UMOV UR5, 0x1 ;  /* 0x0000000100057882 */ /* 0x000fe20000000000 */
[----:B------:R-:W-:Y:S01]  /*0280*/  UMOV UR6, 0x100 ;  /* 0x0000010000067882 */ /* 0x000fe20000000000 */
[----:B------:R-:W-:Y:S01]  /*0290*/  ELECT P0, URZ, PT ;  /* 0x00000000003f782f */ /* 0x000fe20003800000 */
[----:B------:R-:W-:-:S04]  /*02a0*/  UIADD3 UR6, -UR6, 0x100000, URZ ;  /* 0x0010000006067890 */ /* 0x000fc8000fffe13f */
[----:B------:R-:W-:Y:S02]  /*02b0*/  USHF.L.U32 UR7, UR6, 0xb, URZ ;  /* 0x0000000b06077899 */ /* 0x000fe4000800063f */
[----:B------:R-:W-:Y:S02]  /*02c0*/  USHF.L.U32 UR6, UR6, 0x1, URZ ;  /* 0x0000000106067899 */ /* 0x000fe4000800063f */
[----:B0-----:R-:W-:Y:S02]  /*02d0*/  ULEA UR8, UR8, UR4, 0x18 ;  /* 0x0000000408087291 */ /* 0x001fe4000f8ec03f */
[----:B------:R-:W-:-:S04]  /*02e0*/  UIADD3 UR4, -UR5, 0x100000, URZ ;  /* 0x0010000005047890 */ /* 0x000fc8000fffe13f */
[----:B------:R-:W-:Y:S02]  /*02f0*/  USHF.L.U32 UR5, UR4, 0xb, URZ ;  /* 0x0000000b04057899 */ /* 0x000fe4000800063f */
[----:B------:R-:W-:Y:S01]  /*0300*/  USHF.L.U32 UR4, UR4, 0x1, URZ ;  /* 0x0000000104047899 */ /* 0x000fe2000800063f */
[----:B------:R-:W0:Y:S11]  /*0310*/  FENCE.VIEW.ASYNC.S ;  /* 0x00000000000073c6 */ /* 0x000e360000000000 */
[----:B0-----:R0:W1:Y:S01]  /*0320*/  SYNCS.EXCH.64 URZ, [UR8], UR4 ;  /* 0x00000004083f75b2 */ /* 0x0010620008000100 */
[----:B------:R0:W2:Y:S01]  /*0330*/  SYNCS.EXCH.64 URZ, [UR8+0x18], UR6 ;  /* 0x00001806083f75b2 */ /* 0x0000a20008000100 */
[----:B------:R0:W3:Y:S01]  /*0340*/  SYNCS.EXCH.64 URZ, [UR8+0x8], UR4 ;  /* 0x00000804083f75b2 */ /* 0x0000e20008000100 */
[----:B------:R0:W4:Y:S01]  /*0350*/  SYNCS.EXCH.64 URZ, [UR8+0x20], UR6 ;  /* 0x00002006083f75b2 */ /* 0x0001220008000100 */
[----:B------:R0:W0:Y:S01]  /*0360*/  SYNCS.EXCH.64 URZ, [UR8+0x10], UR4 ;  /* 0x00001004083f75b2 */ /* 0x0000220008000100 */
[----:B------:R0:W0:Y:S01]  /*0370*/  SYNCS.EXCH.64 URZ, [UR8+0x28], UR6 ;  /* 0x00002806083f75b2 */ /* 0x0000220008000100 */
[----:B------:R-:W-:Y:S01]  /*0380*/  NOP ;  /* 0x0000000000007918 */ /* 0x000fe20000000000 */
.L_x_2:
[----:B------:R-:W5:Y:S01]  /*0390*/  SHFL.IDX PT, R0, R0, RZ, 0x1f ;  /* 0x00001fff00007589 */ /* 0x000f6200000e0000 */
[----:B------:R-:W-:Y:S01]  /*03a0*/  ELECT P0, URZ, PT ;  /* 0x00000000003f782f */ /* 0x000fe20003800000 */
[----:B------:R-:W1:Y:S01]  /*03b0*/  S2UR UR17, SR_CTAID.Y ;  /* 0x00000000001179c3 */ /* 0x000e620000002600 */
[----:B0-----:R-:W-:Y:S01]  /*03c0*/  ULDC UR5, c[0x0][0x65c] ;  /* 0x0001970000057ab9 */ /* 0x001fe20000000800 */
[----:B------:R-:W-:Y:S01]  /*03d0*/  UMOV UR12, 0x20 ;  /* 0x00000020000c7882 */ /* 0x000fe20000000000 */
[----:B------:R-:W-:Y:S01]  /*03e0*/  UISETP.NE.AND UP2, UPT, UR5, 0x1, UPT ;  /* 0x000000010500788c */ /* 0x000fe2000bf45270 */
[----:B------:R-:W-:Y:S01]  /*03f0*/  NOP ;  /* 0x0000000000007918 */ /* 0x000fe20000000000 */
[----:B------:R-:W-:Y:S02]  /*0400*/  NOP ;  /* 0x0000000000007918 */ /* 0x000fe40000000000 */
[----:B------:R-:W-:Y:S01]  /*0410*/  UP2UR UR42, UPR, URZ, 0x4 ;  /* 0x000000043f2a7883 */ /* 0x000fe20008000000 */
[----:B------:R-:W0:Y:S01]  /*0420*/  S2UR UR4, SR_CTAID.X ;  /* 0x00000000000479c3 */ /* 0x000e220000002500 */
[----:B------:R-:W-:-:S02]  /*0430*/  PLOP3.LUT P2, PT, PT, PT, UP2, 0x80, 0x0 ;  /* 0x000000000000781c */ /* 0x000fc40003f4f028 */
[----:B------:R-:W-:Y:S02]  /*0440*/  PLOP3.LUT P4, PT, PT, PT, UP2, 0x80, 0x0 ;  /* 0x000000000000781c */ /* 0x000fe40003f8f028 */
[----:B------:R-:W-:Y:S01]  /*0450*/  PLOP3.LUT P3, PT, PT, PT, UP2, 0x80, 0x0 ;  /* 0x000000000000781c */ /* 0x000fe20003f6f028 */
[----:B------:R-:W-:Y:S01]  /*0460*/  @UP2 ULDC UR14, c[0x0][0x10] ;  /* 0x00000400000e2ab9 */ /* 0x000fe20000000800 */
[----:B------:R-:W-:Y:S01]  /*0470*/  @UP2 UMOV UR9, URZ ;  /* 0x0000003f00092c82 */ /* 0x000fe20008000000 */
[----:B------:R-:W-:Y:S01]  /*0480*/  @!UP2 ULDC UR11, c[0x0][0xc] ;  /* 0x00000300000baab9 */ /* 0x000fe20000000800 */
[----:B-----5:R-:W-:Y:S01]  /*0490*/  ISETP.NE.OR P0, PT, R0, RZ, !P0 ;  /* 0x000000ff0000720c */ /* 0x020fe20004705670 */
[----:B-1----:R-:W-:Y:S02]  /*04a0*/  @UP2 UMOV UR7, UR17 ;  /* 0x0000001100072c82 */ /* 0x002fe40008000000 */
[----:B------:R-:W-:Y:S01]  /*04b0*/  @UP2 UMOV UR8, UR7 ;  /* 0x0000000700082c82 */ /* 0x000fe20008000000 */
[----:B------:R-:W-:Y:S01]  /*04c0*/  @!UP2 UMOV UR7, UR17 ;  /* 0x000000110007ac82 */ /* 0x000fe20008000000 */
[----:B0-----:R-:W-:-:S08]  /*04d0*/  @UP2 UIMAD.WIDE.U32 UR14, UR4, UR14, UR8 ;  /* 0x0000000e040e22a5 */ /* 0x001fd0000f8e0008 */
[----:B------:R-:W-:Y:S01]  /*04e0*/  VOTEU.ALL UP0, P0 ;  /* 0x00000000003f7886 */ /* 0x000fe20000000000 */
[----:B------:R-:W-:Y:S01]  /*04f0*/  VOTEU.ALL UP1, P0 ;  /* 0x00000000003f7886 */ /* 0x000fe20000020000 */
[----:B------:R-:W-:-:S03]  /*0500*/  IMAD.U32 R2, RZ, RZ, UR14 ;  /* 0x0000000eff027e24 */ /* 0x000fc6000f8e00ff */
[----:B------:R-:W0:Y:S01]  /*0510*/  @!UP0 S2UR UR6, SR_CgaCtaId ;  /* 0x00000000000689c3 */ /* 0x000e220000008800 */
[----:B------:R-:W-:Y:S01]  /*0520*/  @!UP0 UMOV UR5, 0x400 ;  /* 0x0000040000058882 */ /* 0x000fe20000000000 */
[----:B------:R-:W-:-:S04]  /*0530*/  @!UP0 UIADD3 UR12, -UR12, 0x100000, URZ ;  /* 0x001000000c0c8890 */ /* 0x000fc8000fffe13f */
[----:B------:R-:W-:Y:S02]  /*0540*/  @!UP0 USHF.L.U32 UR13, UR12, 0xb, URZ ;  /* 0x0000000b0c0d8899 */ /* 0x000fe4000800063f */
[----:B------:R-:W-:Y:S01]  /*0550*/  @!UP0 USHF.L.U32 UR12, UR12, 0x1, URZ ;  /* 0x000000010c0c8899 */ /* 0x000fe2000800063f */
[----:B------:R-:W-:Y:S01]  /*0560*/  IMAD.U32 R3, RZ, RZ, UR15 ;  /* 0x0000000fff037e24 */ /* 0x000fe2000f8e00ff */
[----:B0-----:R-:W-:Y:S01]  /*0570*/  @!UP0 ULEA UR16, UR6, UR5, 0x18 ;  /* 0x0000000506108291 */ /* 0x001fe2000f8ec03f */
[----:B------:R-:W-:Y:S01]  /*0580*/  VOTEU.ALL UP0, P0 ;  /* 0x00000000003f7886 */ /* 0x000fe20000000000 */
[----:B------:R-:W-:Y:S01]  /*0590*/  PLOP3.LUT P0, PT, PT, PT, UP2, 0x80, 0x0 ;  /* 0x000000000000781c */ /* 0x000fe20003f0f028 */
[----:B------:R-:W-:Y:S01]  /*05a0*/  UMOV UR5, URZ ;  /* 0x0000003f00057c82 */ /* 0x000fe20008000000 */
[----:B------:R-:W-:Y:S01]  /*05b0*/  @UP2 UMOV UR6, URZ ;  /* 0x0000003f00062c82 */ /* 0x000fe20008000000 */
[----:B------:R-:W-:Y:S02]  /*05c0*/  @!UP2 UIMAD.WIDE.U32 UR8, UR11, UR7, UR4 ;  /* 0x000000070b08a2a5 */ /* 0x000fe4000f8e0004 */
[----:B------:R-:W-:-:S04]  /*05d0*/  @UP2 UIADD3 UR6, UR15, UR6, URZ ;  /* 0x000000060f062290 */ /* 0x000fc8000fffe03f */
[----:B------:R-:W-:Y:S01]  /*05e0*/  IMAD.U32 R5, RZ, RZ, UR9 ;  /* 0x00000009ff057e24 */ /* 0x000fe2000f8e00ff */
[----:B------:R-:W0:Y:S02]  /*05f0*/  FENCE.VIEW.ASYNC.S ;  /* 0x00000000000073c6 */ /* 0x000e240000000000 */
[----:B0-----:R0:W2:Y:S01]  /*0600*/  @!UP0 SYNCS.EXCH.64 URZ, [UR16+0x40], UR12 ;  /* 0x0000400c103f85b2 */ /* 0x0010a20008000100 */
[----:B------:R-:W-:Y:S01]  /*0610*/  @P2 IMAD.U32 R6, RZ, RZ, UR6 ;  /* 0x00000006ff062e24 */ /* 0x000fe2000f8e00ff */
[----:B------:R-:W-:Y:S01]  /*0620*/  MOV R4, UR8 ;  /* 0x0000000800047c02 */ /* 0x000fe20008000f00 */
[----:B------:R-:W-:Y:S01]  /*0630*/  @!P4 IMAD.MOV.U32 R6, RZ, RZ, R5 ;  /* 0x000000ffff06c224 */ /* 0x000fe200078e0005 */
[----:B------:R-:W-:Y:S01]  /*0640*/  @P0 MOV R7, R2 ;  /* 0x0000000200070202 */ /* 0x000fe20000000f00 */
[----:B------:R-:W-:Y:S02]  /*0650*/  IMAD.U32 R2, RZ, RZ, UR8 ;  /* 0x00000008ff027e24 */ /* 0x000fe4000f8e00ff */
[----:B------:R-:W-:Y:S01]  /*0660*/  IMAD.U32 R3, RZ, RZ, UR9 ;  /* 0x00000009ff037e24 */ /* 0x000fe2000f8e00ff */
[----:B------:R0:W-:Y:S01]  /*0670*/  STL [R1+0x200], R6 ;  /* 0x0002000601007387 */ /* 0x0001e20000100800 */
[----:B------:R-:W-:-:S05]  /*0680*/  @!P3 IMAD.MOV.U32 R7, RZ, RZ, R2 ;  /* 0x000000ffff07b224 */ /* 0x000fca00078e0002 */
[----:B------:R0:W-:Y:S01]  /*0690*/  STL [R1+0x204], R7 ;  /* 0x0002040701007387 */ /* 0x0001e20000100800 */
[----:B------:R0:W2:Y:S01]  /*06a0*/  @!UP1 SYNCS.EXCH.64 URZ, [UR16+0x48], UR12 ;  /* 0x0000480c103f95b2 */ /* 0x0000a20008000100 */
[----:B------:R-:W-:Y:S01]  /*06b0*/  NOP ;  /* 0x0000000000007918 */ /* 0x000fe20000000000 */
[----:B--234-:R-:W-:Y:S06]  /*06c0*/  BAR.SYNC.DEFER_BLOCKING 0x0 ;  /* 0x0000000000007b1d */ /* 0x01cfec0000010000 */
[----:B------:R-:W-:Y:S05]  /*06d0*/  @!P1 BRA `(.L_x_3) ;  /* 0x0000020000e49947 */ /* 0x000fea0003800000 */
[----:B------:R-:W-:-:S06]  /*06e0*/  UISETP.GT.U32.AND UP0, UPT, UR18, 0x1, UPT ;  /* 0x000000011200788c */ /* 0x000fcc000bf04070 */
[----:B------:R-:W-:-:S13]  /*06f0*/  PLOP3.LUT P0, PT, PT, PT, UP0, 0x80, 0x0 ;  /* 0x000000000000781c */ /* 0x000fda0003f0f008 */
[----:B0-----:R-:W-:Y:S05]  /*0700*/  @P0 EXIT ;  /* 0x000000000000094d */ /* 0x001fea0003800000 */
[----:B------:R-:W-:Y:S01]  /*0710*/  ULDC.64 UR8, c[0x0][0x650] ;  /* 0x0001940000087ab9 */ /* 0x000fe20000000a00 */
[----:B------:R-:W-:Y:S01]  /*0720*/  UMOV UR45, 0xffffffff ;  /* 0xffffffff002d7882 */ /* 0x000fe20000000000 */
[----:B------:R-:W-:Y:S01]  /*0730*/  ISETP.GE.U32.AND P0, PT, R7, UR8, PT ;  /* 0x0000000807007c0c */ /* 0x000fe2000bf06070 */
[----:B------:R-:W-:Y:S01]  /*0740*/  UMOV UR41, 0xffffffff ;  /* 0xffffffff00297882 */ /* 0x000fe20000000000 */
[----:B------:R-:W-:Y:S01]  /*0750*/  UMOV UR44, 0xffffffff ;  /* 0xffffffff002c7882 */ /* 0x000fe20000000000 */
[----:B------:R-:W-:Y:S02]  /*0760*/  PRMT R0, RZ, 0x7610, R0 ;  /* 0x00007610ff007816 */ /* 0x000fe40000000000 */
[----:B------:R-:W-:-:S13]  /*0770*/  ISETP.GE.U32.AND.EX P0, PT, R6, UR9, PT, P0 ;  /* 0x0000000906007c0c */ /* 0x000fda000bf06100 */
[----:B------:R-:W-:Y:S05]  /*0780*/  @P0 BRA `(.L_x_4) ;  /* 0x0000000400800947 */ /* 0x000fea0003800000 */
[----:B------:R-:W-:Y:S01]  /*0790*/  I2FP.F32.U32 R0, UR4 ;  /* 0x0000000400007c45 */ /* 0x000fe20008201000 */
[----:B------:R-:W-:Y:S01]  /*07a0*/  ULDC.64 UR16, c[0x0][0x628] ;  /* 0x00018a0000107ab9 */ /* 0x000fe20000000a00 */
[----:B------:R-:W-:Y:S01]  /*07b0*/  ULDC UR6, c[0x0][0x150] ;  /* 0x0000540000067ab9 */ /* 0x000fe20000000800 */
[----:B------:R-:W-:Y:S01]  /*07c0*/  ISETP.NE.U32.AND P0, PT, RZ, UR16, PT ;  /* 0x00000010ff007c0c */ /* 0x000fe2000bf05070 */
[----:B------:R-:W-:Y:S01]  /*07d0*/  ULDC UR15, c[0x0][0x630] ;  /* 0x00018c00000f7ab9 */ /* 0x000fe20000000800 */
[----:B------:R-:W-:Y:S01]  /*07e0*/  FMUL R0, R0, UR6 ;  /* 0x0000000600007c20 */ /* 0x000fe20008400000 */
[----:B------:R-:W-:Y:S01]  /*07f0*/  R2UR UR18, R7 ;  /* 0x00000000071272ca */ /* 0x000fe200000e0000 */
[----:B------:R-:W-:Y:S01]  /*0800*/  ULDC UR20, c[0x0][0x154] ;  /* 0x0000550000147ab9 */ /* 0x000fe20000000800 */
[----:B------:R-:W-:Y:S01]  /*0810*/  ISETP.NE.AND.EX P0, PT, RZ, UR17, PT, P0 ;  /* 0x00000011ff007c0c */ /* 0x000fe2000bf05300 */
[----:B------:R0:W1:Y:S01]  /*0820*/  F2I.U32.TRUNC.NTZ R2, R0 ;  /* 0x0000000000027305 */ /* 0x000062000020f000 */
[----:B------:R-:W-:-:S02]  /*0830*/  R2UR UR19, R6 ;  /* 0x00000000061372ca */ /* 0x000fc400000e0000 */
[----:B------:R-:W-:Y:S02]  /*0840*/  R2UR UR8, R7 ;  /* 0x00000000070872ca */ /* 0x000fe400000e0000 */
[----:B------:R-:W-:-:S07]  /*0850*/  R2UR UR9, R6 ;  /* 0x00000000060972ca */ /* 0x000fce00000e0000 */
[----:B0-----:R-:W-:Y:S08]  /*0860*/  @!P0 BRA `(.L_x_5) ;  /* 0x0000000000308947 */ /* 0x001ff00003800000 */
[----:B------:R-:W-:Y:S01]  /*0870*/  R2UR UR8, R7 ;  /* 0x00000000070872ca */ /* 0x000fe200000e0000 */
[----:B------:R-:W-:Y:S01]  /*0880*/  ULDC UR6, c[0x0][0x634] ;  /* 0x00018d0000067ab9 */ /* 0x000fe20000000800 */
[----:B------:R-:W-:-:S11]  /*0890*/  R2UR UR14, R6 ;  /* 0x00000000060e72ca */ /* 0x000fd600000e0000 */
[----:B------:R-:W-:-:S04]  /*08a0*/  UIADD3 UR6, UP0, UR8, UR6, URZ ;  /* 0x0000000608067290 */ /* 0x000fc8000ff1e03f */
[----:B------:R-:W-:-:S04]  /*08b0*/  UIADD3.X UR14, URZ, UR14, URZ, UP0, !UPT ;  /* 0x0000000e3f0e7290 */ /* 0x000fc800087fe43f */
[----:B------:R-:W-:-:S04]  /*08c0*/  UIMAD.WIDE.U32 UR8, UR14, UR16, URZ ;  /* 0x000000100e0872a5 */ /* 0x000fc8000f8e003f */
[----:B------:R-:W-:Y:S02]  /*08d0*/  UIMAD.WIDE.U32 UR10, UP0, UR6, UR17, UR8 ;  /* 0x00000011060a72a5 */ /* 0x000fe4000f800008 */
[----:B------:R-:W-:Y:S02]  /*08e0*/  UIMAD.WIDE.U32 UR8, UR6, UR16, URZ ;  /* 0x00000010060872a5 */ /* 0x000fe4000f8e003f */
[----:B------:R-:W-:Y:S02]  /*08f0*/  UIADD3.X UR13, URZ, URZ, URZ, UP0, !UPT ;  /* 0x0000003f3f0d7290 */ /* 0x000fe400087fe43f */
[----:B------:R-:W-:Y:S01]  /*0900*/  UIADD3 URZ, UP0, UR9, UR10, URZ ;  /* 0x0000000a093f7290 */ /* 0x000fe2000ff1e03f */
[----:B------:R-:W-:-:S03]  /*0910*/  UMOV UR12, UR11 ;  /* 0x0000000b000c7c82 */ /* 0x000fc60008000000 */
[----:B------:R-:W-:-:S12]  /*0920*/  UIMAD.WIDE.U32.X UR8, UR14, UR17, UR12, UP0 ;  /* 0x000000110e0872a5 */ /* 0x000fd800080e040c */
.L_x_5:
[----:B------:R-:W-:Y:S01]  /*0930*/  USHF.R.U64 UR44, UR8, UR15, UR9 ;  /* 0x0000000f082c7299 */ /* 0x000fe20008001209 */
[----:B------:R-:W-:Y:S01]  /*0940*/  I2FP.F32.U32 R0, UR7 ;  /* 0x0000000700007c45 */ /* 0x000fe20008201000 */
[----:B------:R-:W-:Y:S01]  /*0950*/  USHF.R.U32.HI UR5, URZ, UR15, UR9 ;  /* 0x0000000f3f057299 */ /* 0x000fe20008011609 */
[----:B-1----:R-:W-:Y:S01]  /*0960*/  R2UR UR12, R2 ;  /* 0x00000000020c72ca */ /* 0x002fe200000e0000 */
[----:B------:R-:W-:Y:S02]  /*0970*/  UIADD3 UR6, UP0, URZ, -UR44, URZ ;  /* 0x8000002c3f067290 */ /* 0x000fe4000ff1e03f */
[----:B------:R-:W-:Y:S01]  /*0980*/  FMUL R0, R0, UR20 ;  /* 0x0000001400007c20 */ /* 0x000fe20008400000 */
[----:B------:R-:W-:Y:S01]  /*0990*/  ULDC.64 UR8, c[0x0][0x620] ;  /* 0x0001880000087ab9 */ /* 0x000fe20000000a00 */
[----:B------:R-:W-:Y:S01]  /*09a0*/  UIADD3.X UR5, URZ, ~UR5, URZ, UP0, !UPT ;  /* 0x800000053f057290 */ /* 0x000fe200087fe43f */
[----:B------:R-:W-:Y:S01]  /*09b0*/  UMOV UR10, UR18 ;  /* 0x00000012000a7c82 */ /* 0x000fe20008000000 */
[----:B------:R-:W-:-:S02]  /*09c0*/  UMOV UR11, UR19 ;  /* 0x00000013000b7c82 */ /* 0x000fc40008000000 */
[----:B------:R-:W-:Y:S01]  /*09d0*/  UIMAD UR5, UR5, UR8, URZ ;  /* 0x00000008050572a4 */ /* 0x000fe2000f8e023f */
[----:B------:R-:W0:Y:S01]  /*09e0*/  F2I.U32.TRUNC.NTZ R0, R0 ;  /* 0x0000000000007305 */ /* 0x000e22000020f000 */
[----:B------:R-:W-:Y:S02]  /*09f0*/  UIMAD.WIDE.U32 UR10, UR6, UR8, UR10 ;  /* 0x00000008060a72a5 */ /* 0x000fe4000f8e000a */
[----:B------:R-:W-:Y:S01]  /*0a00*/  UIMAD UR6, UR6, UR9, UR5 ;  /* 0x00000009060672a4 */ /* 0x000fe2000f8e0205 */
[----:B------:R-:W-:Y:S01]  /*0a10*/  ULDC UR21, c[0x0][0x658] ;  /* 0x0001960000157ab9 */ /* 0x000fe20000000800 */
[----:B------:R-:W-:Y:S02]  /*0a20*/  UMOV UR19, 0xffffffff ;  /* 0xffffffff00137882 */ /* 0x000fe40000000000 */
[----:B------:R-:W-:Y:S01]  /*0a30*/  UIADD3 UR6, UR11, UR6, URZ ;  /* 0x000000060b067290 */ /* 0x000fe2000fffe03f */
[----:B------:R-:W-:Y:S01]  /*0a40*/  ULDC UR15, c[0x0][0x618] ;  /* 0x00018600000f7ab9 */ /* 0x000fe20000000800 */
[----:B------:R-:W-:Y:S01]  /*0a50*/  ULDC.64 UR8, c[0x0][0x640] ;  /* 0x0001900000087ab9 */ /* 0x000fe20000000a00 */
[----:B------:R-:W-:Y:S01]  /*0a60*/  USHF.L.U32 UR11, UR19, UR21, URZ ;  /* 0x00000015130b7299 */ /* 0x000fe2000800063f */
[----:B------:R-:W-:Y:S01]  /*0a70*/  ISETP.NE.U32.AND P0, PT, RZ, UR8, PT ;  /* 0x00000008ff007c0c */ /* 0x000fe2000bf05070 */
[----:B------:R-:W-:-:S02]  /*0a80*/  USHF.R.U64 UR19, UR10, UR15, UR6 ;  /* 0x0000000f0a137299 */ /* 0x000fc40008001206 */
[----:B------:R-:W-:Y:S01]  /*0a90*/  USHF.R.U32.HI UR10, URZ, UR15, UR6 ;  /* 0x0000000f3f0a7299 */ /* 0x000fe20008011606 */
[----:B0-----:R-:W-:Y:S01]  /*0aa0*/  R2UR UR14, R0 ;  /* 0x00000000000e72ca */ /* 0x001fe200000e0000 */
[----:B------:R-:W-:Y:S01]  /*0ab0*/  ULDC UR17, c[0x0][0x608] ;  /* 0x0001820000117ab9 */ /* 0x000fe20000000800 */
[----:B------:R-:W-:Y:S01]  /*0ac0*/  ISETP.NE.AND.EX P0, PT, RZ, UR9, PT, P0 ;  /* 0x00000009ff007c0c */ /* 0x000fe2000bf05300 */
[----:B------:R-:W-:Y:S02]  /*0ad0*/  USHF.R.U64 UR23, UR19, UR17, UR10 ;  /* 0x0000001113177299 */ /* 0x000fe4000800120a */
[----:B------:R-:W-:Y:S01]  /*0ae0*/  USHF.R.U32.HI UR10, URZ, UR17, UR10 ;  /* 0x000000113f0a7299 */ /* 0x000fe2000801160a */
[----:B------:R-:W-:Y:S01]  /*0af0*/  UMOV UR16, 0x1 ;  /* 0x0000000100107882 */ /* 0x000fe20000000000 */
[----:B------:R-:W-:Y:S02]  /*0b00*/  UIADD3 UR12, -UR12, URZ, URZ ;  /* 0x0000003f0c0c7290 */ /* 0x000fe4000fffe13f */
[----:B------:R-:W-:-:S02]  /*0b10*/  USHF.R.U64 UR24, UR23, UR21, UR10 ;  /* 0x0000001517187299 */ /* 0x000fc4000800120a */
[----:B------:R-:W-:Y:S01]  /*0b20*/  USHF.L.U32 UR6, UR16, UR21, URZ ;  /* 0x0000001510067299 */ /* 0x000fe2000800063f */
[----:B------:R-:W-:Y:S01]  /*0b30*/  ULDC UR13, c[0x0][0x144] ;  /* 0x00005100000d7ab9 */ /* 0x000fe20000000800 */
[----:B------:R-:W-:Y:S01]  /*0b40*/  ULDC UR5, c[0x0][0x600] ;  /* 0x0001800000057ab9 */ /* 0x000fe20000000800 */
[----:B------:R-:W-:Y:S02]  /*0b50*/  ULOP3.LUT UR16, URZ, UR11, URZ, 0x33, !UPT ;  /* 0x0000000b3f107292 */ /* 0x000fe4000f8e333f */
[----:B------:R-:W-:Y:S02]  /*0b60*/  USHF.R.U32.HI UR11, URZ, UR21, UR10 ;  /* 0x000000153f0b7299 */ /* 0x000fe4000801160a */
[----:B------:R-:W-:Y:S02]  /*0b70*/  UIADD3 UR18, UR5, -0x1, URZ ;  /* 0xffffffff05127890 */ /* 0x000fe4000fffe03f */
[----:B------:R-:W-:Y:S02]  /*0b80*/  UIADD3 UR20, -UR14, URZ, URZ ;  /* 0x0000003f0e147290 */ /* 0x000fe4000fffe13f */
[----:B------:R-:W-:Y:S01]  /*0b90*/  UIMAD UR4, UR13, UR12, UR4 ;  /* 0x0000000c0d0472a4 */ /* 0x000fe2000f8e0204 */
[----:B------:R-:W-:Y:S01]  /*0ba0*/  ULDC UR25, c[0x0][0x148] ;  /* 0x0000520000197ab9 */ /* 0x000fe20000000800 */
[----:B------:R-:W-:Y:S01]  /*0bb0*/  ULDC UR21, c[0x0][0x648] ;  /* 0x0001920000157ab9 */ /* 0x000fe20000000800 */
[----:B------:R-:W-:Y:S01]  /*0bc0*/  ULDC UR22, c[0x0][0x638] ;  /* 0x00018e0000167ab9 */ /* 0x000fe20000000800 */
[----:B------:R-:W-:Y:S01]  /*0bd0*/  UMOV UR10, UR24 ;  /* 0x00000018000a7c82 */ /* 0x000fe20008000000 */
[----:B------:R-:W-:Y:S07]  /*0be0*/  @!P0 BRA `(.L_x_6) ;  /* 0x0000000000308947 */ /* 0x000fee0003800000 */
[----:B------:R-:W-:Y:S02]  /*0bf0*/  ULDC UR14, c[0x0][0x64c] ;  /* 0x00019300000e7ab9 */ /* 0x000fe40000000800 */
        /* <DEDUP_REMOVED lines=8> */
[----:B------:R-:W-:-:S07]  /*0c80*/  UIMAD.WIDE.U32.X UR8, UR17, UR9, UR14, UP0 ;  /* 0x00000009110872a5 */ /* 0x000fce00080e040e */
[----:B------:R-:W-:Y:S01]  /*0c90*/  UMOV UR10, UR8 ;  /* 0x00000008000a7c82 */ /* 0x000fe20008000000 */
[----:B------:R-:W-:-:S05]  /*0ca0*/  UMOV UR11, UR9 ;  /* 0x00000009000b7c82 */ /* 0x000fca0008000000 */
.L_x_6:
[----:B------:R-:W-:Y:S01]  /*0cb0*/  UISETP.NE.AND UP0, UPT, UR42, URZ, UPT ;  /* 0x0000003f2a00728c */ /* 0x000fe2000bf05270 */
[----:B------:R-:W-:Y:S01]  /*0cc0*/  MOV R0, 0x1 ;  /* 0x0000000100007802 */ /* 0x000fe20000000f00 */
[----:B------:R-:W-:Y:S02]  /*0cd0*/  USHF.R.U64 UR8, UR10, UR21, UR11 ;  /* 0x000000150a087299 */ /* 0x000fe4000800120b */
[----:B------:R-:W-:Y:S02]  /*0ce0*/  ULOP3.LUT UR16, UR23, UR16, URZ, 0xc0, !UPT ;  /* 0x0000001017107292 */ /* 0x000fe4000f8ec03f */
[----:B------:R-:W-:Y:S02]  /*0cf0*/  ULOP3.LUT UR18, UR19, UR18, URZ, 0xc0, !UPT ;  /* 0x0000001213127292 */ /* 0x000fe4000f8ec03f */
[----:B------:R-:W-:-:S03]  /*0d00*/  UIMAD UR16, UR6, UR8, UR16 ;  /* 0x00000008061072a4 */ /* 0x000fc6000f8e0210 */
[----:B------:R-:W-:Y:S02]  /*0d10*/  @UP0 UIMAD UR4, UR25, UR20, UR7 ;  /* 0x00000014190402a4 */ /* 0x000fe4000f8e0207 */
[----:B------:R-:W-:-:S04]  /*0d20*/  UIADD3 UR7, -UR8, URZ, URZ ;  /* 0x0000003f08077290 */ /* 0x000fc8000fffe13f */
[----:B------:R-:W-:-:S03]  /*0d30*/  UIMAD UR6, UR7, UR22, UR24 ;  /* 0x00000016070672a4 */ /* 0x000fc6000f8e0218 */
[----:B------:R-:W-:Y:S01]  /*0d40*/  ULDC UR7, c[0x0][0x610] ;  /* 0x0001840000077ab9 */ /* 0x000fe20000000800 */
[----:B------:R-:W-:Y:S02]  /*0d50*/  UIMAD UR6, UR6, UR5, UR18 ;  /* 0x00000005060672a4 */ /* 0x000fe4000f8e0212 */
[----:B------:R-:W-:-:S04]  /*0d60*/  UIMAD UR4, UR16, UR7, UR4 ;  /* 0x00000007100472a4 */ /* 0x000fc8000f8e0204 */
[----:B------:R-:W-:Y:S02]  /*0d70*/  USEL UR41, UR6, UR4, !UP0 ;  /* 0x0000000406297287 */ /* 0x000fe4000c000000 */
[----:B------:R-:W-:-:S12]  /*0d80*/  USEL UR45, UR4, UR6, !UP0 ;  /* 0x00000006042d7287 */ /* 0x000fd8000c000000 */
.L_x_4:
[----:B------:R-:W-:-:S08]  /*0d90*/  NOP ;  /* 0x0000000000007918 */ /* 0x000fd00000000000 */
[----:B------:R-:W0:Y:S02]  /*0da0*/  USETMAXREG.TRY_ALLOC.CTAPOOL UP0, 0xf0 ;  /* 0x000000f0000079c8 */ /* 0x000e240008000600 */
[----:B0-----:R-:W-:-:S13]  /*0db0*/  PLOP3.LUT P0, PT, PT, PT, UP0, 0x80, 0x0 ;  /* 0x000000000000781c */ /* 0x001fda0003f0f008 */
[----:B------:R-:W-:Y:S05]  /*0dc0*/  @!P0 BRA `(.L_x_4) ;  /* 0xfffffffc00f08947 */ /* 0x000fea000383ffff */
[----:B------:R-:W-:Y:S01]  /*0dd0*/  ULDC.64 UR4, c[0x0][0x598] ;  /* 0x0001660000047ab9 */ /* 0x000fe20000000a00 */
[----:B------:R-:W-:Y:S01]  /*0de0*/  ULDC.64 UR36, c[0x0][0x208] ;  /* 0x0000820000247ab9 */ /* 0x000fe20000000a00 */
[----:B------:R-:W-:-:S04]  /*0df0*/  ISETP.NE.U32.AND P0, PT, RZ, UR4, PT ;  /* 0x00000004ff007c0c */ /* 0x000fc8000bf05070 */
[----:B------:R-:W-:-:S13]  /*0e00*/  ISETP.NE.AND.EX P0, PT, RZ, UR5, PT, P0 ;  /* 0x00000005ff007c0c */ /* 0x000fda000bf05300 */
[----:B------:R-:W-:Y:S05]  /*0e10*/  @!P0 BRA `(.L_x_7) ;  /* 0x00000000001c8947 */ /* 0x000fea0003800000 */
[----:B------:R-:W0:Y:S02]  /*0e20*/  LDC.64 R2, c[0x0][0x598] ;  /* 0x00016600ff027b82 */ /* 0x000e240000000a00 */
[----:B0-----:R-:W2:Y:S02]  /*0e30*/  LDG.E.64 R2, desc[UR36][R2.64] ;  /* 0x0000002402027981 */ /* 0x001ea4000c1e1b00 */
[----:B--2---:R-:W-:-:S04]  /*0e40*/  ISETP.NE.U32.AND P0, PT, R2, RZ, PT ;  /* 0x000000ff0200720c */ /* 0x004fc80003f05070 */
[----:B------:R-:W-:-:S13]  /*0e50*/  ISETP.NE.AND.EX P0, PT, R3, RZ, PT, P0 ;  /* 0x000000ff0300720c */ /* 0x000fda0003f05300 */
[----:B------:R-:W-:Y:S05]  /*0e60*/  @!P0 BRA `(.L_x_7) ;  /* 0x0000000000088947 */ /* 0x000fea0003800000 */
[----:B------:R0:W5:Y:S01]  /*0e70*/  LD.E R17, desc[UR36][R2.64] ;  /* 0x0000002402117980 */ /* 0x000162000c101900 */
[----:B------:R-:W-:Y:S05]  /*0e80*/  BRA `(.L_x_8) ;  /* 0x0000000000247947 */ /* 0x000fea0003800000 */
.L_x_7:
[----:B------:R-:W-:Y:S02]  /*0e90*/  ULDC.64 UR4, c[0x0][0x588] ;  /* 0x0001620000047ab9 */ /* 0x000fe40000000a00 */
[----:B------:R-:W-:-:S04]  /*0ea0*/  ISETP.NE.U32.AND P0, PT, RZ, UR4, PT ;  /* 0x00000004ff007c0c */ /* 0x000fc8000bf05070 */
[----:B------:R-:W-:-:S13]  /*0eb0*/  ISETP.NE.AND.EX P0, PT, RZ, UR5, PT, P0 ;  /* 0x00000005ff007c0c */ /* 0x000fda000bf05300 */
[----:B------:R-:W-:Y:S05]  /*0ec0*/  @!P0 BRA `(.L_x_9) ;  /* 0x00000000000c8947 */ /* 0x000fea0003800000 */
[----:B------:R-:W0:Y:S02]  /*0ed0*/  LDC.64 R2, c[0x0][0x588] ;  /* 0x00016200ff027b82 */ /* 0x000e240000000a00 */
[----:B0-----:R1:W5:Y:S01]  /*0ee0*/  LDG.E R17, desc[UR36][R2.64] ;  /* 0x0000002402117981 */ /* 0x001362000c1e1900 */
[----:B------:R-:W-:Y:S05]  /*0ef0*/  BRA `(.L_x_8) ;  /* 0x0000000000087947 */ /* 0x000fea0003800000 */
.L_x_9:
[----:B------:R-:W-:Y:S02]  /*0f00*/  ULDC UR4, c[0x0][0x580] ;  /* 0x0001600000047ab9 */ /* 0x000fe40000000800 */
[----:B------:R-:W-:-:S07]  /*0f10*/  IMAD.U32 R17, RZ, RZ, UR4 ;  /* 0x00000004ff117e24 */ /* 0x000fce000f8e00ff */
.L_x_8:
[----:B------:R-:W-:Y:S02]  /*0f20*/  ULDC.64 UR4, c[0x0][0x5a0] ;  /* 0x0001680000047ab9 */ /* 0x000fe40000000a00 */
[----:B------:R-:W-:-:S04]  /*0f30*/  ISETP.NE.U32.AND P0, PT, RZ, UR4, PT ;  /* 0x00000004ff007c0c */ /* 0x000fc8000bf05070 */
[----:B------:R-:W-:-:S13]  /*0f40*/  ISETP.NE.AND.EX P0, PT, RZ, UR5, PT, P0 ;  /* 0x00000005ff007c0c */ /* 0x000fda000bf05300 */
[----:B------:R-:W-:Y:S05]  /*0f50*/  @!P0 BRA `(.L_x_10) ;  /* 0x00000000001c8947 */ /* 0x000fea0003800000 */
[----:B01----:R-:W0:Y:S02]  /*0f60*/  LDC.64 R2, c[0x0][0x5a0] ;  /* 0x00016800ff027b82 */ /* 0x003e240000000a00 */
[----:B0-----:R-:W2:Y:S02]  /*0f70*/  LDG.E.64 R2, desc[UR36][R2.64] ;  /* 0x0000002402027981 */ /* 0x001ea4000c1e1b00 */
[----:B--2---:R-:W-:-:S04]  /*0f80*/  ISETP.NE.U32.AND P0, PT, R2, RZ, PT ;  /* 0x000000ff0200720c */ /* 0x004fc80003f05070 */
[----:B------:R-:W-:-:S13]  /*0f90*/  ISETP.NE.AND.EX P0, PT, R3, RZ, PT, P0 ;  /* 0x000000ff0300720c */ /* 0x000fda0003f05300 */
[----:B------:R-:W-:Y:S05]  /*0fa0*/  @!P0 BRA `(.L_x_10) ;  /* 0x0000000000088947 */ /* 0x000fea0003800000 */
[----:B------:R0:W5:Y:S01]  /*0fb0*/  LD.E R18, desc[UR36][R2.64] ;  /* 0x0000002402127980 */ /* 0x000162000c101900 */
[----:B------:R-:W-:Y:S05]  /*0fc0*/  BRA `(.L_x_11) ;  /* 0x0000000000247947 */ /* 0x000fea0003800000 */
.L_x_10:
[----:B------:R-:W-:Y:S02]  /*0fd0*/  ULDC.64 UR4, c[0x0][0x590] ;  /* 0x0001640000047ab9 */ /* 0x000fe40000000a00 */
[----:B------:R-:W-:-:S04]  /*0fe0*/  ISETP.NE.U32.AND P0, PT, RZ, UR4, PT ;  /* 0x00000004ff007c0c */ /* 0x000fc8000bf05070 */
[----:B------:R-:W-:-:S13]  /*0ff0*/  ISETP.NE.AND.EX P0, PT, RZ, UR5, PT, P0 ;  /* 0x00000005ff007c0c */ /* 0x000fda000bf05300 */
[----:B------:R-:W-:Y:S05]  /*1000*/  @!P0 BRA `(.L_x_12) ;  /* 0x00000000000c8947 */ /* 0x000fea0003800000 */
[----:B------:R-:W2:Y:S02]  /*1010*/  LDC.64 R18, c[0x0][0x590] ;  /* 0x00016400ff127b82 */ /* 0x000ea40000000a00 */
[----:B--2---:R2:W5:Y:S01]  /*1020*/  LDG.E R18, desc[UR36][R18.64] ;  /* 0x0000002412127981 */ /* 0x004562000c1e1900 */
[----:B------:R-:W-:Y:S05]  /*1030*/  BRA `(.L_x_11) ;  /* 0x0000000000087947 */ /* 0x000fea0003800000 */
.L_x_12:
[----:B------:R-:W-:Y:S02]  /*1040*/  ULDC UR4, c[0x0][0x584] ;  /* 0x0001610000047ab9 */ /* 0x000fe40000000800 */
[----:B------:R-:W-:-:S07]  /*1050*/  IMAD.U32 R18, RZ, RZ, UR4 ;  /* 0x00000004ff127e24 */ /* 0x000fce000f8e00ff */
.L_x_11:
[----:B------:R-:W-:-:S13]  /*1060*/  LOP3.LUT P0, RZ, R0, 0xff, RZ, 0xc0, !PT ;  /* 0x000000ff00ff7812 */ /* 0x000fda000780c0ff */
[----:B------:R-:W-:Y:S05]  /*1070*/  @!P0 EXIT ;  /* 0x000000000000894d */ /* 0x000fea0003800000 */
[----:B------:R-:W-:Y:S01]  /*1080*/  ULDC UR4, c[0x0][0x28c] ;  /* 0x0000a30000047ab9 */ /* 0x000fe20000000800 */
[----:B------:R-:W-:Y:S01]  /*1090*/  UMOV UR38, URZ ;  /* 0x0000003f00267c82 */ /* 0x000fe20008000000 */
[----:B------:R-:W-:Y:S01]  /*10a0*/  UIADD3 UR4, UR4, 0x7f, URZ ;  /* 0x0000007f04047890 */ /* 0x000fe2000fffe03f */
[----:B------:R-:W-:-:S03]  /*10b0*/  UMOV UR39, URZ ;  /* 0x0000003f00277c82 */ /* 0x000fc60008000000 */
[----:B------:R-:W-:-:S04]  /*10c0*/  USHF.R.S32.HI UR5, URZ, 0x1f, UR4 ;  /* 0x0000001f3f057899 */ /* 0x000fc80008011404 */
[----:B------:R-:W-:-:S04]  /*10d0*/  ULEA.HI UR5, UR5, UR4, URZ, 0x7 ;  /* 0x0000000405057291 */ /* 0x000fc8000f8f383f */
[----:B------:R-:W-:-:S12]  /*10e0*/  USHF.R.S32.HI UR40, URZ, 0x7, UR5 ;  /* 0x000000073f287899 */ /* 0x000fd80008011405 */
.L_x_557:
[----:B01----:R-:W0:Y:S01]  /*10f0*/  S2R R3, SR_CgaCtaId ;  /* 0x0000000000037919 */ /* 0x003e220000008800 */
[----:B------:R-:W-:-:S04]  /*1100*/  MOV R0, 0x400 ;  /* 0x0000040000007802 */ /* 0x000fc80000000f00 */
[----:B0-----:R-:W-:-:S05]  /*1110*/  LEA R0, R3, R0, 0x18 ;  /* 0x0000000003007211 */ /* 0x001fca00078ec0ff */
[----:B------:R-:W-:-:S05]  /*1120*/  VIADD R0, R0, 0x800 ;  /* 0x0000080000007836 */ /* 0x000fca0000000000 */
[----:B------:R-:W-:-:S13]  /*1130*/  LOP3.LUT P0, RZ, R0, 0x3ff, RZ, 0xc0, !PT ;  /* 0x000003ff00ff7812 */ /* 0x000fda000780c0ff */
[----:B--2-4-:R-:W-:Y:S05]  /*1140*/  @!P0 BRA `(.L_x_13) ;  /* 0x0000000000408947 */ /* 0x014fea0003800000 */
[----:B------:R-:W-:Y:S01]  /*1150*/  MOV R0, 0x0 ;  /* 0x0000000000007802 */ /* 0x000fe20000000f00 */
[----:B------:R-:W-:Y:S01]  /*1160*/  ULDC.64 UR4, c[0x4][0x70] ;  /* 0x01001c0000047ab9 */ /* 0x000fe20000000a00 */
[----:B------:R-:W-:Y:S01]  /*1170*/  ULDC.64 UR6, c[0x4][0x8] ;  /* 0x0100020000067ab9 */ /* 0x000fe20000000a00 */
[----:B------:R-:W-:Y:S01]  /*1180*/  MOV R4, UR4 ;  /* 0x0000000400047c02 */ /* 0x000fe20008000f00 */
[----:B------:R0:W1:Y:S01]  /*1190*/  LDC.64 R2, c[0x4][R0] ;  /* 0x0100000000027b82 */ /* 0x0000620000000a00 */
[----:B------:R-:W-:Y:S01]  /*11a0*/  IMAD.U32 R5, RZ, RZ, UR5 ;  /* 0x00000005ff057e24 */ /* 0x000fe2000f8e00ff */
[----:B------:R-:W-:Y:S01]  /*11b0*/  ULDC.64 UR4, c[0x4][0x78] ;  /* 0x01001e0000047ab9 */ /* 0x000fe20000000a00 */
[----:B------:R-:W-:Y:S01]  /*11c0*/  MOV R10, UR6 ;  /* 0x00000006000a7c02 */ /* 0x000fe20008000f00 */
[----:B------:R-:W-:Y:S01]  /*11d0*/  IMAD.U32 R6, RZ, RZ, UR4 ;  /* 0x00000004ff067e24 */ /* 0x000fe2000f8e00ff */
[----:B------:R-:W-:Y:S01]  /*11e0*/  MOV R13, RZ ;  /* 0x000000ff000d7202 */ /* 0x000fe20000000f00 */
[----:B------:R-:W-:-:S02]  /*11f0*/  IMAD.U32 R7, RZ, RZ, UR5 ;  /* 0x00000005ff077e24 */ /* 0x000fc4000f8e00ff */
[----:B------:R-:W-:Y:S02]  /*1200*/  IMAD.U32 R11, RZ, RZ, UR7 ;  /* 0x00000007ff0b7e24 */ /* 0x000fe4000f8e00ff */
[----:B------:R-:W-:Y:S02]  /*1210*/  IMAD.MOV.U32 R8, RZ, RZ, 0x70 ;  /* 0x00000070ff087424 */ /* 0x000fe400078e00ff */
[----:B0-----:R-:W-:-:S07]  /*1220*/  IMAD.MOV.U32 R12, RZ, RZ, 0x1 ;  /* 0x00000001ff0c7424 */ /* 0x001fce00078e00ff */
[----:B------:R-:W-:-:S07]  /*1230*/  LEPC R20, `(.L_x_13) ;  /* 0x000000001014794e */ /* 0x000fce0000000000 */
[----:B-12--5:R-:W-:Y:S05]  /*1240*/  CALL.ABS.NOINC R2 ;  /* 0x0000000002007343 */ /* 0x026fea0003c00000 */
.L_x_13:
[----:B------:R-:W0:Y:S01]  /*1250*/  S2R R3, SR_CgaCtaId ;  /* 0x0000000000037919 */ /* 0x000e220000008800 */
[----:B------:R-:W-:-:S04]  /*1260*/  MOV R0, 0x400 ;  /* 0x0000040000007802 */ /* 0x000fc80000000f00 */
[----:B0-----:R-:W-:-:S05]  /*1270*/  LEA R0, R3, R0, 0x18 ;  /* 0x0000000003007211 */ /* 0x001fca00078ec0ff */
[----:B--2---:R-:W-:-:S05]  /*1280*/  VIADD R19, R0, 0x18800 ;  /* 0x0001880000137836 */ /* 0x004fca0000000000 */
[----:B------:R-:W-:-:S13]  /*1290*/  LOP3.LUT P0, RZ, R19, 0x3ff, RZ, 0xc0, !PT ;  /* 0x000003ff13ff7812 */ /* 0x000fda000780c0ff */
[----:B------:R-:W-:Y:S05]  /*12a0*/  @!P0 BRA `(.L_x_14) ;  /* 0x00000000007c8947 */ /* 0x000fea0003800000 */
[----:B------:R-:W-:Y:S01]  /*12b0*/  MOV R2, 0x0 ;  /* 0x0000000000027802 */ /* 0x000fe20000000f00 */
[----:B------:R-:W-:Y:S01]  /*12c0*/  ULDC.64 UR4, c[0x4][0x70] ;  /* 0x01001c0000047ab9 */ /* 0x000fe20000000a00 */
[----:B------:R-:W-:Y:S01]  /*12d0*/  ULDC.64 UR6, c[0x4][0x78] ;  /* 0x01001e0000067ab9 */ /* 0x000fe20000000a00 */
[----:B------:R-:W-:Y:S01]  /*12e0*/  IMAD.U32 R4, RZ, RZ, UR4 ;  /* 0x00000004ff047e24 */ /* 0x000fe2000f8e00ff */
[----:B------:R0:W1:Y:S01]  /*12f0*/  LDC.64 R14, c[0x4][R2] ;  /* 0x01000000020e7b82 */ /* 0x0000620000000a00 */
[----:B------:R-:W-:Y:S01]  /*1300*/  IMAD.U32 R5, RZ, RZ, UR5 ;  /* 0x00000005ff057e24 */ /* 0x000fe2000f8e00ff */
[----:B------:R-:W-:Y:S01]  /*1310*/  ULDC.64 UR4, c[0x4][0x10] ;  /* 0x0100040000047ab9 */ /* 0x000fe20000000a00 */
[----:B------:R-:W-:Y:S01]  /*1320*/  MOV R6, UR6 ;  /* 0x0000000600067c02 */ /* 0x000fe20008000f00 */
[----:B------:R-:W-:Y:S01]  /*1330*/  IMAD.U32 R7, RZ, RZ, UR7 ;  /* 0x00000007ff077e24 */ /* 0x000fe2000f8e00ff */
[----:B------:R-:W-:Y:S01]  /*1340*/  MOV R8, 0x70 ;  /* 0x0000007000087802 */ /* 0x000fe20000000f00 */
[----:B------:R-:W-:-:S02]  /*1350*/  IMAD.U32 R10, RZ, RZ, UR4 ;  /* 0x00000004ff0a7e24 */ /* 0x000fc4000f8e00ff */
[----:B------:R-:W-:Y:S02]  /*1360*/  IMAD.U32 R11, RZ, RZ, UR5 ;  /* 0x00000005ff0b7e24 */ /* 0x000fe4000f8e00ff */
[----:B------:R-:W-:Y:S02]  /*1370*/  IMAD.MOV.U32 R12, RZ, RZ, 0x1 ;  /* 0x00000001ff0c7424 */ /* 0x000fe400078e00ff */
[----:B0-----:R-:W-:-:S07]  /*1380*/  IMAD.MOV.U32 R13, RZ, RZ, RZ ;  /* 0x000000ffff0d7224 */ /* 0x001fce00078e00ff */
[----:B------:R-:W-:-:S07]  /*1390*/  LEPC R20, `(.L_x_15) ;  /* 0x000000001014794e */ /* 0x000fce0000000000 */
[----:B-1---5:R-:W-:Y:S05]  /*13a0*/  CALL.ABS.NOINC R14 ;  /* 0x000000000e007343 */ /* 0x022fea0003c00000 */
.L_x_15:
[----:B------:R-:W0:Y:S01]  /*13b0*/  LDC.64 R2, c[0x4][R2] ;  /* 0x0100000002027b82 */ /* 0x000e220000000a00 */
[----:B------:R-:W-:Y:S01]  /*13c0*/  ULDC.64 UR4, c[0x4][0x70] ;  /* 0x01001c0000047ab9 */ /* 0x000fe20000000a00 */
[----:B------:R-:W-:Y:S01]  /*13d0*/  ULDC.64 UR6, c[0x4][0x10] ;  /* 0x0100040000067ab9 */ /* 0x000fe20000000a00 */
[----:B------:R-:W-:Y:S01]  /*13e0*/  IMAD.U32 R4, RZ, RZ, UR4 ;  /* 0x00000004ff047e24 */ /* 0x000fe2000f8e00ff */
[----:B------:R-:W-:Y:S01]  /*13f0*/  MOV R5, UR5 ;  /* 0x0000000500057c02 */ /* 0x000fe20008000f00 */
[----:B------:R-:W-:Y:S01]  /*1400*/  ULDC.64 UR4, c[0x4][0x78] ;  /* 0x01001e0000047ab9 */ /* 0x000fe20000000a00 */
[----:B------:R-:W-:Y:S01]  /*1410*/  IMAD.U32 R10, RZ, RZ, UR6 ;  /* 0x00000006ff0a7e24 */ /* 0x000fe2000f8e00ff */
[----:B------:R-:W-:Y:S01]  /*1420*/  MOV R11, UR7 ;  /* 0x00000007000b7c02 */ /* 0x000fe20008000f00 */
[----:B------:R-:W-:Y:S02]  /*1430*/  IMAD.U32 R6, RZ, RZ, UR4 ;  /* 0x00000004ff067e24 */ /* 0x000fe4000f8e00ff */
[----:B------:R-:W-:-:S02]  /*1440*/  IMAD.U32 R7, RZ, RZ, UR5 ;  /* 0x00000005ff077e24 */ /* 0x000fc4000f8e00ff */
[----:B------:R-:W-:Y:S02]  /*1450*/  IMAD.MOV.U32 R8, RZ, RZ, 0x70 ;  /* 0x00000070ff087424 */ /* 0x000fe400078e00ff */
[----:B------:R-:W-:Y:S02]  /*1460*/  IMAD.MOV.U32 R12, RZ, RZ, 0x1 ;  /* 0x00000001ff0c7424 */ /* 0x000fe400078e00ff */
[----:B------:R-:W-:-:S07]  /*1470*/  IMAD.MOV.U32 R13, RZ, RZ, RZ ;  /* 0x000000ffff0d7224 */ /* 0x000fce00078e00ff */
[----:B------:R-:W-:-:S07]  /*1480*/  LEPC R20, `(.L_x_14) ;  /* 0x000000001014794e */ /* 0x000fce0000000000 */
[----:B0-----:R-:W-:Y:S05]  /*1490*/  CALL.ABS.NOINC R2 ;  /* 0x0000000002007343 */ /* 0x001fea0003c00000 */
.L_x_14:
[----:B------:R-:W0:Y:S01]  /*14a0*/  S2R R2, SR_TID.X ;  /* 0x0000000000027919 */ /* 0x000e220000002100 */
[----:B------:R-:W-:-:S06]  /*14b0*/  ULOP3.LUT UR4, UR43, 0x1, URZ, 0xfc, !UPT ;  /* 0x000000012b047892 */ /* 0x000fcc000f8efc3f */
[----:B------:R-:W-:Y:S01]  /*14c0*/  MOV R0, UR4 ;  /* 0x0000000400007c02 */ /* 0x000fe20008000f00 */
[----:B------:R-:W-:-:S03]  /*14d0*/  UMOV UR4, 0xffffffff ;  /* 0xffffffff00047882 */ /* 0x000fc60000000000 */
[----:B------:R-:W-:Y:S02]  /*14e0*/  ISETP.NE.AND P0, PT, R0, 0x3, PT ;  /* 0x000000030000780c */ /* 0x000fe40003f05270 */
[----:B0-----:R-:W-:-:S04]  /*14f0*/  LOP3.LUT R13, R2, 0x80, RZ, 0xc0, !PT ;  /* 0x00000080020d7812 */ /* 0x001fc800078ec0ff */
[----:B------:R-:W-:Y:S01]  /*1500*/  SHF.R.U32.HI R13, RZ, 0x7, R13 ;  /* 0x00000007ff0d7819 */ /* 0x000fe2000001160d */
[----:B------:R-:W-:Y:S06]  /*1510*/  BRA.DIV UR4, `(.L_x_16) ;  /* 0x00000212043c7947 */ /* 0x000fec000b800000 */
.L_x_584:
[----:B------:R-:W-:Y:S05]  /*1520*/  @!P0 BRA `(.L_x_17) ;  /* 0x0000000000048947 */ /* 0x000fea0003800000 */
[----:B------:R-:W-:Y:S01]  /*1530*/  BPT.TRAP 0x1 ;  /* 0x000000040000795c */ /* 0x000fe20000300000 */
.L_x_17:
[----:B------:R-:W0:Y:S01]  /*1540*/  S2UR UR5, SR_CgaCtaId ;  /* 0x00000000000579c3 */ /* 0x000e220000008800 */
[----:B------:R-:W-:Y:S01]  /*1550*/  UMOV UR4, 0x400 ;  /* 0x0000040000047882 */ /* 0x000fe20000000000 */
[----:B------:R-:W-:Y:S02]  /*1560*/  IMAD.U32 R2, RZ, RZ, UR39 ;  /* 0x00000027ff027e24 */ /* 0x000fe4000f8e00ff */
[----:B------:R-:W-:-:S05]  /*1570*/  IMAD.U32 R0, RZ, RZ, UR38 ;  /* 0x00000026ff007e24 */ /* 0x000fca000f8e00ff */
[----:B------:R-:W-:Y:S01]  /*1580*/  SHF.L.U32 R0, R0, 0x1f, RZ ;  /* 0x0000001f00007819 */ /* 0x000fe200000006ff */
[----:B0-----:R-:W-:-:S06]  /*1590*/  ULEA UR4, UR5, UR4, 0x18 ;  /* 0x0000000405047291 */ /* 0x001fcc000f8ec03f */
[----:B------:R-:W-:-:S05]  /*15a0*/  IMAD.U32 R5, RZ, RZ, UR4 ;  /* 0x00000004ff057e24 */ /* 0x000fca000f8e00ff */
[----:B------:R-:W-:-:S04]  /*15b0*/  LEA R3, R2, R5, 0x3 ;  /* 0x0000000502037211 */ /* 0x000fc800078e18ff */
[----:B------:R0:W1:Y:S01]  /*15c0*/  SYNCS.PHASECHK.TRANS64.TRYWAIT P1, [R3+URZ], R0 ;  /* 0x00000000030075a7 */ /* 0x000062000802017f */
[----:B------:R-:W-:Y:S05]  /*15d0*/  @!P0 BRA `(.L_x_18) ;  /* 0x0000000000048947 */ /* 0x000fea0003800000 */
[----:B------:R-:W-:Y:S01]  /*15e0*/  BPT.TRAP 0x1 ;  /* 0x000000040000795c */ /* 0x000fe20000300000 */
.L_x_18:
[----:B-1----:R-:W-:Y:S05]  /*15f0*/  @P1 BRA `(.L_x_19) ;  /* 0x0000000000081947 */ /* 0x002fea0003800000 */
[----:B------:R-:W1:Y:S02]  /*1600*/  SYNCS.PHASECHK.TRANS64.TRYWAIT P1, [R3+URZ], R0 ;  /* 0x00000000030075a7 */ /* 0x000e64000802017f */
[----:B-1----:R-:W-:Y:S05]  /*1610*/  @!P1 BRA `(.L_x_20) ;  /* 0x0000021000189947 */ /* 0x002fea0003800000 */
.L_x_19:
[----:B------:R-:W-:-:S04]  /*1620*/  UIADD3 UR4, UR39, 0x1, URZ ;  /* 0x0000000127047890 */ /* 0x000fc8000fffe03f */
[----:B------:R-:W-:Y:S02]  /*1630*/  UISETP.NE.AND UP0, UPT, UR4, 0x3, UPT ;  /* 0x000000030400788c */ /* 0x000fe4000bf05270 */
[----:B------:R-:W-:Y:S02]  /*1640*/  IMAD.U32 R7, RZ, RZ, UR4 ;  /* 0x00000004ff077e24 */ /* 0x000fe4000f8e00ff */
[----:B------:R-:W-:Y:S02]  /*1650*/  USEL UR4, URZ, 0x1, UP0 ;  /* 0x000000013f047887 */ /* 0x000fe40008000000 */
[----:B------:R-:W-:Y:S02]  /*1660*/  PLOP3.LUT P1, PT, PT, PT, UP0, 0x80, 0x0 ;  /* 0x000000000000781c */ /* 0x000fe40003f2f008 */
[----:B------:R-:W-:Y:S02]  /*1670*/  ULOP3.LUT UR4, UR38, UR4, URZ, 0x3c, !UPT ;  /* 0x0000000426047292 */ /* 0x000fe4000f8e3c3f */
[----:B------:R-:W-:-:S04]  /*1680*/  SEL R7, R7, RZ, P1 ;  /* 0x000000ff07077207 */ /* 0x000fc80000800000 */
[----:B------:R-:W-:Y:S01]  /*1690*/  IMAD.U32 R8, RZ, RZ, UR4 ;  /* 0x00000004ff087e24 */ /* 0x000fe2000f8e00ff */
[----:B------:R-:W-:Y:S06]  /*16a0*/  @!P0 BRA `(.L_x_21) ;  /* 0x0000000000048947 */ /* 0x000fec0003800000 */
[----:B------:R-:W-:Y:S01]  /*16b0*/  BPT.TRAP 0x1 ;  /* 0x000000040000795c */ /* 0x000fe20000300000 */
.L_x_21:
[----:B------:R-:W2:Y:S01]  /*16c0*/  S2R R6, SR_TID.X ;  /* 0x0000000000067919 */ /* 0x000ea20000002100 */
[----:B------:R-:W-:Y:S01]  /*16d0*/  USHF.L.U32 UR4, UR39, 0xf, URZ ;  /* 0x0000000f27047899 */ /* 0x000fe2000800063f */
[----:B------:R-:W-:Y:S01]  /*16e0*/  MOV R21, 0x90 ;  /* 0x0000009000157802 */ /* 0x000fe20000000f00 */
[----:B------:R-:W-:Y:S02]  /*16f0*/  IMAD.U32 R25, RZ, RZ, UR40 ;  /* 0x00000028ff197e24 */ /* 0x000fe4000f8e00ff */
[C---:B--2---:R-:W-:Y:S01]  /*1700*/  IMAD.SHL.U32 R4, R6.reuse, 0x200, RZ ;  /* 0x0000020006047824 */ /* 0x044fe200078e00ff */
[C---:B------:R-:W-:Y:S02]  /*1710*/  LOP3.LUT R2, R6.reuse, 0x2, RZ, 0xc0, !PT ;  /* 0x0000000206027812 */ /* 0x040fe400078ec0ff */
[----:B01----:R-:W-:Y:S02]  /*1720*/  SHF.R.U32.HI R0, RZ, 0x2, R6 ;  /* 0x00000002ff007819 */ /* 0x003fe40000011606 */
[----:B------:R-:W-:-:S02]  /*1730*/  LOP3.LUT R3, R6, 0xe0, RZ, 0xc0, !PT ;  /* 0x000000e006037812 */ /* 0x000fc400078ec0ff */
[----:B------:R-:W-:Y:S02]  /*1740*/  LOP3.LUT R4, R4, 0x200, RZ, 0xc0, !PT ;  /* 0x0000020004047812 */ /* 0x000fe400078ec0ff */
[----:B------:R-:W-:Y:S01]  /*1750*/  SHF.L.U32 R9, R2, 0x9, RZ ;  /* 0x0000000902097819 */ /* 0x000fe200000006ff */
[----:B------:R-:W-:Y:S01]  /*1760*/  IMAD.SHL.U32 R2, R6, 0x40, RZ ;  /* 0x0000004006027824 */ /* 0x000fe200078e00ff */
[----:B------:R-:W-:Y:S02]  /*1770*/  LOP3.LUT R0, R0, 0x7, RZ, 0xc0, !PT ;  /* 0x0000000700007812 */ /* 0x000fe400078ec0ff */
[----:B------:R-:W-:Y:S02]  /*1780*/  LEA.HI R3, R3, R4, RZ, 0x1f ;  /* 0x0000000403037211 */ /* 0x000fe400078ff8ff */
[----:B------:R-:W-:Y:S01]  /*1790*/  LOP3.LUT R0, R9, 0xfffffe00, R0, 0xe2, !PT ;  /* 0xfffffe0009007812 */ /* 0x000fe200078ee200 */
[----:B------:R-:W-:Y:S01]  /*17a0*/  IMAD.U32 R9, RZ, RZ, UR4 ;  /* 0x00000004ff097e24 */ /* 0x000fe2000f8e00ff */
[----:B------:R-:W-:Y:S01]  /*17b0*/  LOP3.LUT R3, R3, 0x40, R2, 0x78, !PT ;  /* 0x0000004003037812 */ /* 0x000fe200078e7802 */
[----:B------:R-:W-:Y:S01]  /*17c0*/  IMAD R2, R7, 0x8, R5 ;  /* 0x0000000807027824 */ /* 0x000fe200078e0205 */
[----:B------:R-:W-:Y:S01]  /*17d0*/  R2P PR, R6, 0x60 ;  /* 0x0000006006007804 */ /* 0x000fe20000000000 */
[----:B------:R-:W-:Y:S01]  /*17e0*/  IMAD.MOV.U32 R6, RZ, RZ, 0x120 ;  /* 0x00000120ff067424 */ /* 0x000fe200078e00ff */
[----:B------:R-:W-:-:S02]  /*17f0*/  LOP3.LUT R20, R0, R3, RZ, 0xfc, !PT ;  /* 0x0000000300147212 */ /* 0x000fc400078efcff */
[----:B------:R-:W-:Y:S02]  /*1800*/  SHF.L.U32 R0, R8, 0x1f, RZ ;  /* 0x0000001f08007819 */ /* 0x000fe400000006ff */
[----:B------:R-:W-:Y:S02]  /*1810*/  LOP3.LUT R4, R9, 0x800, R20, 0xfe, !PT ;  /* 0x0000080009047812 */ /* 0x000fe400078efe14 */
[----:B------:R-:W-:Y:S01]  /*1820*/  SEL R21, R21, 0x70, !P5 ;  /* 0x0000007015157807 */ /* 0x000fe20006800000 */
[----:B------:R0:W1:Y:S01]  /*1830*/  SYNCS.PHASECHK.TRANS64.TRYWAIT P1, [R2+URZ], R0 ;  /* 0x00000000020075a7 */ /* 0x000062000802017f */
[----:B------:R-:W-:Y:S01]  /*1840*/  SEL R6, R6, 0xe0, !P6 ;  /* 0x000000e006067807 */ /* 0x000fe20007000000 */
[----:B------:R-:W-:Y:S01]  /*1850*/  IMAD.IADD R4, R5, 0x1, R4 ;  /* 0x0000000105047824 */ /* 0x000fe200078e0204 */
[----:B------:R-:W-:-:S13]  /*1860*/  ISETP.NE.AND P2, PT, R25, 0x1, PT ;  /* 0x000000011900780c */ /* 0x000fda0003f45270 */
[----:B------:R-:W-:Y:S05]  /*1870*/  WARPSYNC.ALL ;  /* 0x0000000000007948 */ /* 0x000fea0003800000 */
[C---:B------:R-:W-:Y:S01]  /*1880*/  IMAD.IADD R9, R4.reuse, 0x1, R21 ;  /* 0x0000000104097824 */ /* 0x040fe200078e0215 */
[----:B------:R-:W-:Y:S01]  /*1890*/  IADD3 R11, R4, R6, RZ ;  /* 0x00000006040b7210 */ /* 0x000fe20007ffe0ff */
[----:B------:R-:W-:Y:S04]  /*18a0*/  LDS.U8 R13, [R4+0x8] ;  /* 0x00000800040d7984 */ /* 0x000fe80000000000 */
[----:B------:R-:W-:Y:S04]  /*18b0*/  LDS.U8 R23, [R4+0x808] ;  /* 0x0008080004177984 */ /* 0x000fe80000000000 */
[----:B------:R-:W2:Y:S04]  /*18c0*/  LDS.U8 R14, [R9+0x8] ;  /* 0x00000800090e7984 */ /* 0x000ea80000000000 */
[----:B------:R-:W3:Y:S04]  /*18d0*/  LDS.U8 R28, [R9+0x808] ;  /* 0x00080800091c7984 */ /* 0x000ee80000000000 */
[----:B------:R-:W4:Y:S04]  /*18e0*/  LDS.U8 R22, [R11+0x8] ;  /* 0x000008000b167984 */ /* 0x000f280000000000 */
[----:B------:R-:W0:Y:S04]  /*18f0*/  LDS.U8 R30, [R11+0x808] ;  /* 0x000808000b1e7984 */ /* 0x000e280000000000 */
[----:B------:R-:W-:Y:S04]  /*1900*/  LDS.U8 R3, [R4] ;  /* 0x0000000004037984 */ /* 0x000fe80000000000 */
[----:B------:R-:W-:Y:S04]  /*1910*/  LDS.U8 R15, [R4+0x800] ;  /* 0x00080000040f7984 */ /* 0x000fe80000000000 */
[----:B------:R-:W1:Y:S04]  /*1920*/  LDS.U8 R10, [R9] ;  /* 0x00000000090a7984 */ /* 0x000e680000000000 */
[----:B------:R-:W1:Y:S04]  /*1930*/  LDS.U8 R24, [R9+0x800] ;  /* 0x0008000009187984 */ /* 0x000e680000000000 */
[----:B------:R-:W1:Y:S04]  /*1940*/  LDS.U8 R12, [R11] ;  /* 0x000000000b0c7984 */ /* 0x000e680000000000 */
[----:B------:R-:W1:Y:S01]  /*1950*/  LDS.U8 R26, [R11+0x800] ;  /* 0x000800000b1a7984 */ /* 0x000e620000000000 */
[----:B--2---:R-:W-:-:S03]  /*1960*/  PRMT R13, R14, 0x7604, R13 ;  /* 0x000076040e0d7816 */ /* 0x004fc6000000000d */
[----:B------:R-:W-:Y:S01]  /*1970*/  LDS.U8 R32, [R4+0x4808] ;  /* 0x0048080004207984 */ /* 0x000fe20000000000 */
[----:B---3--:R-:W-:-:S03]  /*1980*/  PRMT R23, R28, 0x7604, R23 ;  /* 0x000076041c177816 */ /* 0x008fc60000000017 */
[----:B------:R-:W-:Y:S01]  /*1990*/  LDS.U8 R34, [R4+0x1000] ;  /* 0x0010000004227984 */ /* 0x000fe20000000000 */
[----:B----4-:R-:W-:-:S03]  /*19a0*/  PRMT R13, R22, 0x7054, R13 ;  /* 0x00007054160d7816 */ /* 0x010fc6000000000d */
[----:B------:R-:W-:Y:S01]  /*19b0*/  LDS.U8 R28, [R4+0x4008] ;  /* 0x00400800041c7984 */ /* 0x000fe20000000000 */
[----:B0-----:R-:W-:-:S03]  /*19c0*/  PRMT R23, R30, 0x7054, R23 ;  /* 0x000070541e177816 */ /* 0x001fc60000000017 */
[----:B------:R-:W-:Y:S04]  /*19d0*/  LDS.U8 R22, [R4+0x4000] ;  /* 0x0040000004167984 */ /* 0x000fe80000000000 */
[----:B------:R-:W-:Y:S04]  /*19e0*/  LDS.U8 R30, [R4+0x4800] ;  /* 0x00480000041e7984 */ /* 0x000fe80000000000 */
[----:B------:R-:W-:Y:S01]  /*19f0*/  LDS.U8 R36, [R4+0x1008] ;  /* 0x0010080004247984 */ /* 0x000fe20000000000 */
[----:B-1----:R-:W-:-:S03]  /*1a00*/  PRMT R3, R10, 0x7604, R3 ;  /* 0x000076040a037816 */ /* 0x002fc60000000003 */
[----:B------:R-:W-:Y:S01]  /*1a10*/  LDS.U8 R38, [R4+0x1800] ;  /* 0x0018000004267984 */ /* 0x000fe20000000000 */
[----:B------:R-:W-:Y:S01]  /*1a20*/  IMAD.IADD R10, R9, 0x1, R6 ;  /* 0x00000001090a7824 */ /* 0x000fe200078e0206 */
[----:B------:R-:W-:Y:S02]  /*1a30*/  PRMT R15, R24, 0x7604, R15 ;  /* 0x00007604180f7816 */ /* 0x000fe4000000000f */
[----:B------:R-:W-:Y:S01]  /*1a40*/  LDS.U8 R40, [R4+0x1808] ;  /* 0x0018080004287984 */ /* 0x000fe20000000000 */
[----:B------:R-:W-:-:S03]  /*1a50*/  PRMT R3, R12, 0x7054, R3 ;  /* 0x000070540c037816 */ /* 0x000fc60000000003 */
[----:B------:R-:W-:Y:S01]  /*1a60*/  LDS.U8 R42, [R4+0x5000] ;  /* 0x00500000042a7984 */ /* 0x000fe20000000000 */
[----:B------:R-:W-:-:S03]  /*1a70*/  PRMT R26, R26, 0x7054, R15 ;  /* 0x000070541a1a7816 */ /* 0x000fc6000000000f */
[----:B------:R-:W-:Y:S04]  /*1a80*/  LDS.U8 R44, [R4+0x5008] ;  /* 0x00500800042c7984 */ /* 0x000fe80000000000 */
[----:B------:R-:W-:Y:S04]  /*1a90*/  LDS.U8 R46, [R4+0x5800] ;  /* 0x00580000042e7984 */ /* 0x000fe80000000000 */
[----:B------:R-:W-:Y:S04]  /*1aa0*/  LDS.U8 R48, [R4+0x5808] ;  /* 0x0058080004307984 */ /* 0x000fe80000000000 */
[----:B------:R-:W0:Y:S04]  /*1ab0*/  LDS.U8 R25, [R9+0x4000] ;  /* 0x0040000009197984 */ /* 0x000e280000000000 */
[----:B------:R-:W1:Y:S04]  /*1ac0*/  LDS.U8 R31, [R9+0x4008] ;  /* 0x00400800091f7984 */ /* 0x000e680000000000 */
[----:B------:R-:W2:Y:S04]  /*1ad0*/  LDS.U8 R35, [R9+0x4800] ;  /* 0x0048000009237984 */ /* 0x000ea80000000000 */
[----:B------:R-:W3:Y:S04]  /*1ae0*/  LDS.U8 R41, [R9+0x4808] ;  /* 0x0048080009297984 */ /* 0x000ee80000000000 */
[----:B------:R-:W4:Y:S04]  /*1af0*/  LDS.U8 R45, [R9+0x1000] ;  /* 0x00100000092d7984 */ /* 0x000f280000000000 */
[----:B------:R-:W4:Y:S04]  /*1b00*/  LDS.U8 R51, [R9+0x1008] ;  /* 0x0010080009337984 */ /* 0x000f280000000000 */
[----:B------:R-:W4:Y:S04]  /*1b10*/  LDS.U8 R55, [R9+0x1800] ;  /* 0x0018000009377984 */ /* 0x000f280000000000 */
[----:B------:R-:W4:Y:S04]  /*1b20*/  LDS.U8 R61, [R9+0x1808] ;  /* 0x00180800093d7984 */ /* 0x000f280000000000 */
[----:B------:R-:W4:Y:S04]  /*1b30*/  LDS.U8 R65, [R9+0x5000] ;  /* 0x0050000009417984 */ /* 0x000f280000000000 */
[----:B------:R-:W4:Y:S04]  /*1b40*/  LDS.U8 R71, [R9+0x5008] ;  /* 0x0050080009477984 */ /* 0x000f280000000000 */
[----:B------:R-:W4:Y:S01]  /*1b50*/  LDS.U8 R75, [R9+0x5800] ;  /* 0x00580000094b7984 */ /* 0x000f220000000000 */
[----:B0-----:R-:W-:-:S03]  /*1b60*/  PRMT R22, R25, 0x7604, R22 ;  /* 0x0000760419167816 */ /* 0x001fc60000000016 */
[----:B------:R-:W0:Y:S01]  /*1b70*/  LDS.U8 R81, [R9+0x5808] ;  /* 0x0058080009517984 */ /* 0x000e220000000000 */
[----:B-1----:R-:W-:-:S03]  /*1b80*/  PRMT R28, R31, 0x7604, R28 ;  /* 0x000076041f1c7816 */ /* 0x002fc6000000001c */
[----:B------:R-:W1:Y:S01]  /*1b90*/  LDS.U8 R27, [R11+0x4000] ;  /* 0x004000000b1b7984 */ /* 0x000e620000000000 */
[----:B--2---:R-:W-:-:S03]  /*1ba0*/  PRMT R30, R35, 0x7604, R30 ;  /* 0x00007604231e7816 */ /* 0x004fc6000000001e */
[----:B------:R-:W2:Y:S01]  /*1bb0*/  LDS.U8 R33, [R11+0x4008] ;  /* 0x004008000b217984 */ /* 0x000ea20000000000 */
[----:B---3--:R-:W-:-:S03]  /*1bc0*/  PRMT R32, R41, 0x7604, R32 ;  /* 0x0000760429207816 */ /* 0x008fc60000000020 */
[----:B------:R-:W3:Y:S01]  /*1bd0*/  LDS.U8 R37, [R11+0x4800] ;  /* 0x004800000b257984 */ /* 0x000ee20000000000 */
[----:B----4-:R-:W-:-:S03]  /*1be0*/  PRMT R34, R45, 0x7604, R34 ;  /* 0x000076042d227816 */ /* 0x010fc60000000022 */
[----:B------:R-:W4:Y:S01]  /*1bf0*/  LDS.U8 R43, [R11+0x4808] ;  /* 0x004808000b2b7984 */ /* 0x000f220000000000 */
[----:B------:R-:W-:-:S03]  /*1c00*/  PRMT R36, R51, 0x7604, R36 ;  /* 0x0000760433247816 */ /* 0x000fc60000000024 */
        /* <DEDUP_REMOVED lines=11> */
[----:B0-----:R-:W-:-:S03]  /*1cc0*/  PRMT R48, R81, 0x7604, R48 ;  /* 0x0000760451307816 */ /* 0x001fc60000000030 */
[----:B------:R-:W0:Y:S01]  /*1cd0*/  LDS.U8 R77, [R11+0x5800] ;  /* 0x005800000b4d7984 */ /* 0x000e220000000000 */
[----:B-1----:R-:W-:-:S03]  /*1ce0*/  PRMT R22, R27, 0x7054, R22 ;  /* 0x000070541b167816 */ /* 0x002fc60000000016 */
[----:B------:R-:W1:Y:S01]  /*1cf0*/  LDS.U8 R83, [R11+0x5808] ;  /* 0x005808000b537984 */ /* 0x000e620000000000 */
[----:B--2---:R-:W-:-:S03]  /*1d00*/  PRMT R28, R33, 0x7054, R28 ;  /* 0x00007054211c7816 */ /* 0x004fc6000000001c */
[----:B------:R-:W2:Y:S01]  /*1d10*/  LDS.U8 R24, [R10] ;  /* 0x000000000a187984 */ /* 0x000ea20000000000 */
        /* <DEDUP_REMOVED lines=30> */
[----:B------:R-:W-:Y:S02]  /*1f00*/  PRMT R177, R177, 0x654, R28 ;  /* 0x00000654b1b17816 */ /* 0x000fe4000000001c */
[----:B------:R-:W-:Y:S02]  /*1f10*/  PRMT R178, R39, 0x654, R30 ;  /* 0x0000065427b27816 */ /* 0x000fe4000000001e */
[----:B------:R-:W-:Y:S02]  /*1f20*/  PRMT R179, R179, 0x654, R32 ;  /* 0x00000654b3b37816 */ /* 0x000fe40000000020 */
[----:B------:R-:W-:Y:S02]  /*1f30*/  PRMT R172, R49, 0x654, R34 ;  /* 0x0000065431ac7816 */ /* 0x000fe40000000022 */
[----:B0-----:R-:W-:Y:S02]  /*1f40*/  PRMT R173, R173, 0x654, R36 ;  /* 0x00000654adad7816 */ /* 0x001fe40000000024 */
[----:B-1----:R-:W-:-:S02]  /*1f50*/  PRMT R174, R59, 0x654, R38 ;  /* 0x000006543bae7816 */ /* 0x002fc40000000026 */
[----:B--2---:R-:W-:Y:S02]  /*1f60*/  PRMT R175, R175, 0x654, R40 ;  /* 0x00000654afaf7816 */ /* 0x004fe40000000028 */
[----:B---3--:R-:W-:Y:S02]  /*1f70*/  PRMT R168, R69, 0x654, R42 ;  /* 0x0000065445a87816 */ /* 0x008fe4000000002a */
[----:B----4-:R-:W-:Y:S02]  /*1f80*/  PRMT R169, R169, 0x654, R44 ;  /* 0x00000654a9a97816 */ /* 0x010fe4000000002c */
[----:B------:R-:W-:Y:S02]  /*1f90*/  PRMT R170, R79, 0x654, R46 ;  /* 0x000006544faa7816 */ /* 0x000fe4000000002e */
[----:B------:R-:W-:Y:S01]  /*1fa0*/  PRMT R171, R171, 0x654, R48 ;  /* 0x00000654abab7816 */ /* 0x000fe20000000030 */
[----:B------:R-:W-:Y:S01]  /*1fb0*/  LDS.U8 R15, [R4+0x2800] ;  /* 0x00280000040f7984 */ /* 0x000fe20000000000 */
[----:B------:R-:W-:Y:S01]  /*1fc0*/  R2UR UR4, R19 ;  /* 0x00000000130472ca */ /* 0x000fe200000e0000 */
[----:B------:R-:W-:-:S02]  /*1fd0*/  UMOV UR7, 0x40000040 ;  /* 0x4000004000077882 */ /* 0x000fc40000000000 */
[----:B------:R-:W0:Y:S04]  /*1fe0*/  LDS.U8 R28, [R9+0x2800] ;  /* 0x00280000091c7984 */ /* 0x000e280000000000 */
[----:B------:R-:W-:Y:S04]  /*1ff0*/  LDS.U8 R23, [R4+0x2808] ;  /* 0x0028080004177984 */ /* 0x000fe80000000000 */
[----:B------:R-:W1:Y:S02]  /*2000*/  LDS.U8 R30, [R9+0x2808] ;  /* 0x00280800091e7984 */ /* 0x000e640000000000 */
[----:B------:R-:W-:-:S02]  /*2010*/  USHF.R.U32.HI UR4, URZ, 0x4, UR4 ;  /* 0x000000043f047899 */ /* 0x000fc40008011604 */
[----:B------:R-:W-:Y:S02]  /*2020*/  LDS.U8 R3, [R4+0x2000] ;  /* 0x0020000004037984 */ /* 0x000fe40000000000 */
[----:B------:R-:W-:Y:S02]  /*2030*/  ULOP3.LUT UR4, UR4, 0x3fff, URZ, 0xc0, !UPT ;  /* 0x00003fff04047892 */ /* 0x000fe4000f8ec03f */
[----:B------:R-:W2:Y:S02]  /*2040*/  LDS.U8 R12, [R9+0x2000] ;  /* 0x00200000090c7984 */ /* 0x000ea40000000000 */
[----:B------:R-:W-:Y:S02]  /*2050*/  ULOP3.LUT UR4, UR4, 0x10000, URZ, 0xfc, !UPT ;  /* 0x0001000004047892 */ /* 0x000fe4000f8efc3f */
[----:B------:R-:W-:Y:S02]  /*2060*/  LDS.U8 R13, [R4+0x2008] ;  /* 0x00200800040d7984 */ /* 0x000fe40000000000 */
[----:B------:R-:W-:-:S02]  /*2070*/  ULEA UR6, UR39, UR4, 0xb ;  /* 0x0000000427067291 */ /* 0x000fc4000f8e583f */
[----:B------:R-:W3:Y:S04]  /*2080*/  LDS.U8 R14, [R9+0x2008] ;  /* 0x00200800090e7984 */ /* 0x000ee80000000000 */
[----:B------:R-:W-:Y:S04]  /*2090*/  LDS.U8 R29, [R4+0x6000] ;  /* 0x00600000041d7984 */ /* 0x000fe80000000000 */
[----:B------:R-:W4:Y:S04]  /*20a0*/  LDS.U8 R34, [R9+0x6000] ;  /* 0x0060000009227984 */ /* 0x000f280000000000 */
[----:B------:R-:W4:Y:S04]  /*20b0*/  LDS.U8 R158, [R11+0x2800] ;  /* 0x002800000b9e7984 */ /* 0x000f280000000000 */
[----:B------:R-:W4:Y:S01]  /*20c0*/  LDS.U8 R32, [R11+0x2808] ;  /* 0x002808000b207984 */ /* 0x000f220000000000 */
[----:B0-----:R-:W-:-:S03]  /*20d0*/  PRMT R15, R28, 0x7604, R15 ;  /* 0x000076041c0f7816 */ /* 0x001fc6000000000f */
[----:B------:R-:W0:Y:S04]  /*20e0*/  LDS.U8 R156, [R11+0x2000] ;  /* 0x002000000b9c7984 */ /* 0x000e280000000000 */
[----:B------:R-:W0:Y:S01]  /*20f0*/  LDS.U8 R22, [R11+0x2008] ;  /* 0x002008000b167984 */ /* 0x000e220000000000 */
[----:B-1----:R-:W-:-:S03]  /*2100*/  PRMT R23, R30, 0x7604, R23 ;  /* 0x000076041e177816 */ /* 0x002fc60000000017 */
[----:B------:R-:W-:Y:S04]  /*2110*/  LDS.U8 R166, [R10+0x3800] ;  /* 0x003800000aa67984 */ /* 0x000fe80000000000 */
[----:B------:R-:W-:Y:S01]  /*2120*/  LDS.U8 R167, [R10+0x3808] ;  /* 0x003808000aa77984 */ /* 0x000fe20000000000 */
[----:B--2---:R-:W-:-:S03]  /*2130*/  PRMT R3, R12, 0x7604, R3 ;  /* 0x000076040c037816 */ /* 0x004fc60000000003 */
[----:B------:R-:W-:Y:S04]  /*2140*/  LDS.U8 R164, [R10+0x3000] ;  /* 0x003000000aa47984 */ /* 0x000fe80000000000 */
[----:B------:R-:W-:Y:S01]  /*2150*/  LDS.U8 R165, [R10+0x3008] ;  /* 0x003008000aa57984 */ /* 0x000fe20000000000 */
[----:B---3--:R-:W-:-:S03]  /*2160*/  PRMT R13, R14, 0x7604, R13 ;  /* 0x000076040e0d7816 */ /* 0x008fc6000000000d */
[----:B------:R-:W1:Y:S04]  /*2170*/  LDS.U8 R152, [R11+0x6000] ;  /* 0x006000000b987984 */ /* 0x000e680000000000 */
[----:B------:R-:W-:Y:S01]  /*2180*/  LDS.U8 R162, [R10+0x7800] ;  /* 0x007800000aa27984 */ /* 0x000fe20000000000 */
[----:B----4-:R-:W-:-:S03]  /*2190*/  PRMT R29, R34, 0x7604, R29 ;  /* 0x00007604221d7816 */ /* 0x010fc6000000001d */
[----:B------:R-:W-:Y:S01]  /*21a0*/  LDS.U8 R163, [R10+0x7808] ;  /* 0x007808000aa37984 */ /* 0x000fe20000000000 */
[----:B------:R-:W-:-:S03]  /*21b0*/  PRMT R158, R158, 0x7054, R15 ;  /* 0x000070549e9e7816 */ /* 0x000fc6000000000f */
[----:B------:R-:W-:Y:S01]  /*21c0*/  LDS.U8 R160, [R10+0x7000] ;  /* 0x007000000aa07984 */ /* 0x000fe20000000000 */
[----:B------:R-:W-:-:S03]  /*21d0*/  PRMT R159, R32, 0x7054, R23 ;  /* 0x00007054209f7816 */ /* 0x000fc60000000017 */
[----:B------:R-:W-:Y:S01]  /*21e0*/  LDS.U8 R161, [R10+0x7008] ;  /* 0x007008000aa17984 */ /* 0x000fe20000000000 */
[----:B0-----:R-:W-:-:S03]  /*21f0*/  PRMT R156, R156, 0x7054, R3 ;  /* 0x000070549c9c7816 */ /* 0x001fc60000000003 */
[----:B------:R-:W-:Y:S01]  /*2200*/  LDS.U8 R155, [R10+0x6808] ;  /* 0x006808000a9b7984 */ /* 0x000fe20000000000 */
[----:B------:R-:W-:-:S03]  /*2210*/  PRMT R157, R22, 0x7054, R13 ;  /* 0x00007054169d7816 */ /* 0x000fc6000000000d */
[----:B------:R-:W-:Y:S04]  /*2220*/  LDS.U8 R153, [R10+0x6008] ;  /* 0x006008000a997984 */ /* 0x000fe80000000000 */
[----:B------:R-:W-:Y:S04]  /*2230*/  LDS.U8 R62, [R11+0x7808] ;  /* 0x007808000b3e7984 */ /* 0x000fe80000000000 */
[----:B------:R-:W-:Y:S04]  /*2240*/  LDS.U8 R60, [R9+0x7808] ;  /* 0x00780800093c7984 */ /* 0x000fe80000000000 */
[----:B------:R-:W-:Y:S04]  /*2250*/  LDS.U8 R58, [R11+0x7800] ;  /* 0x007800000b3a7984 */ /* 0x000fe80000000000 */
[----:B------:R-:W-:Y:S01]  /*2260*/  LDS.U8 R56, [R9+0x7800] ;  /* 0x0078000009387984 */ /* 0x000fe20000000000 */
[----:B-1----:R-:W-:-:S03]  /*2270*/  PRMT R152, R152, 0x7054, R29 ;  /* 0x0000705498987816 */ /* 0x002fc6000000001d */
[----:B------:R-:W-:Y:S04]  /*2280*/  LDS.U8 R54, [R11+0x7008] ;  /* 0x007008000b367984 */ /* 0x000fe80000000000 */
[----:B------:R-:W-:Y:S04]  /*2290*/  LDS.U8 R31, [R4+0x6008] ;  /* 0x00600800041f7984 */ /* 0x000fe80000000000 */
[----:B------:R-:W0:Y:S04]  /*22a0*/  LDS.U8 R36, [R9+0x6008] ;  /* 0x0060080009247984 */ /* 0x000e280000000000 */
[----:B------:R-:W-:Y:S04]  /*22b0*/  LDS.U8 R52, [R9+0x7008] ;  /* 0x0070080009347984 */ /* 0x000fe80000000000 */
[----:B------:R-:W-:Y:S04]  /*22c0*/  LDS.U8 R33, [R4+0x6800] ;  /* 0x0068000004217984 */ /* 0x000fe80000000000 */
[----:B------:R-:W1:Y:S04]  /*22d0*/  LDS.U8 R38, [R9+0x6800] ;  /* 0x0068000009267984 */ /* 0x000e680000000000 */
[----:B------:R-:W-:Y:S04]  /*22e0*/  LDS.U8 R50, [R11+0x7000] ;  /* 0x007000000b327984 */ /* 0x000fe80000000000 */
[----:B------:R-:W-:Y:S04]  /*22f0*/  LDS.U8 R48, [R9+0x7000] ;  /* 0x0070000009307984 */ /* 0x000fe80000000000 */
[----:B------:R-:W-:Y:S04]  /*2300*/  STL [R1+0x410], R21 ;  /* 0x0004101501007387 */ /* 0x000fe80000100800 */
[----:B------:R-:W-:Y:S04]  /*2310*/  STL [R1+0x40c], R20 ;  /* 0x00040c1401007387 */ /* 0x000fe80000100800 */
[----:B-----5:R-:W-:Y:S04]  /*2320*/  STL [R1+0x408], R18 ;  /* 0x0004081201007387 */ /* 0x020fe80000100800 */
[----:B------:R-:W-:Y:S04]  /*2330*/  STL [R1+0x404], R17 ;  /* 0x0004041101007387 */ /* 0x000fe80000100800 */
[----:B------:R-:W-:Y:S01]  /*2340*/  STL [R1+0x400], R16 ;  /* 0x0004001001007387 */ /* 0x000fe20000100800 */
[----:B0-----:R-:W-:-:S03]  /*2350*/  PRMT R31, R36, 0x7604, R31 ;  /* 0x00007604241f7816 */ /* 0x001fc6000000001f */
[----:B------:R-:W-:Y:S04]  /*2360*/  STL [R1+0x3fc], R8 ;  /* 0x0003fc0801007387 */ /* 0x000fe80000100800 */
[----:B------:R-:W-:Y:S04]  /*2370*/  STL [R1+0x3f8], R7 ;  /* 0x0003f80701007387 */ /* 0x000fe80000100800 */
[----:B------:R-:W-:Y:S01]  /*2380*/  STL [R1+0x3f4], R6 ;  /* 0x0003f40601007387 */ /* 0x000fe20000100800 */
[----:B-1----:R-:W-:-:S03]  /*2390*/  PRMT R33, R38, 0x7604, R33 ;  /* 0x0000760426217816 */ /* 0x002fc60000000021 */
[----:B------:R-:W-:Y:S04]  /*23a0*/  STL [R1+0x3f0], R5 ;  /* 0x0003f00501007387 */ /* 0x000fe80000100800 */
[----:B------:R-:W-:Y:S04]  /*23b0*/  STL [R1+0x3ec], R2 ;  /* 0x0003ec0201007387 */ /* 0x000fe80000100800 */
[----:B------:R-:W-:Y:S04]  /*23c0*/  STL [R1+0x3e8], R0 ;  /* 0x0003e80001007387 */ /* 0x000fe80000100800 */
[----:B------:R-:W-:Y:S04]  /*23d0*/  STL.64 [R1+0x890], R174 ;  /* 0x000890ae01007387 */ /* 0x000fe80000100a00 */
        /* <DEDUP_REMOVED lines=9> */
[----:B------:R-:W-:Y:S04]  /*2470*/  STL [R1+0x840], R155 ;  /* 0x0008409b01007387 */ /* 0x000fe80000100800 */
[----:B------:R-:W-:Y:S04]  /*2480*/  STL.64 [R1+0x838], R152 ;  /* 0x0008389801007387 */ /* 0x000fe80000100a00 */
[----:B------:R-:W-:Y:S04]  /*2490*/  STL [R1+0x834], R62 ;  /* 0x0008343e01007387 */ /* 0x000fe80000100800 */
[----:B------:R-:W-:Y:S04]  /*24a0*/  STL [R1+0x830], R60 ;  /* 0x0008303c01007387 */ /* 0x000fe80000100800 */
[----:B------:R-:W-:Y:S04]  /*24b0*/  STL [R1+0x82c], R58 ;  /* 0x00082c3a01007387 */ /* 0x000fe80000100800 */
[----:B------:R-:W-:Y:S04]  /*24c0*/  STL [R1+0x828], R56 ;  /* 0x0008283801007387 */ /* 0x000fe80000100800 */
[----:B------:R-:W-:Y:S04]  /*24d0*/  STL [R1+0x824], R54 ;  /* 0x0008243601007387 */ /* 0x000fe80000100800 */
[----:B------:R-:W-:Y:S04]  /*24e0*/  STL [R1+0x820], R52 ;  /* 0x0008203401007387 */ /* 0x000fe80000100800 */
[----:B------:R-:W-:Y:S04]  /*24f0*/  LDS.U8 R19, [R4+0x6808] ;  /* 0x0068080004137984 */ /* 0x000fe80000000000 */
[----:B------:R-:W0:Y:S04]  /*2500*/  LDS.U8 R28, [R9+0x6808] ;  /* 0x00680800091c7984 */ /* 0x000e280000000000 */
[----:B------:R-:W-:Y:S04]  /*2510*/  LDS.U8 R23, [R4+0x3000] ;  /* 0x0030000004177984 */ /* 0x000fe80000000000 */
[----:B------:R-:W1:Y:S04]  /*2520*/  LDS.U8 R32, [R9+0x3000] ;  /* 0x0030000009207984 */ /* 0x000e680000000000 */
[----:B------:R-:W-:Y:S04]  /*2530*/  LDS.U8 R29, [R4+0x3008] ;  /* 0x00300800041d7984 */ /* 0x000fe80000000000 */
[----:B------:R-:W2:Y:S04]  /*2540*/  LDS.U8 R36, [R9+0x3008] ;  /* 0x0030080009247984 */ /* 0x000ea80000000000 */
[----:B------:R-:W-:Y:S04]  /*2550*/  LDS.U8 R35, [R4+0x3800] ;  /* 0x0038000004237984 */ /* 0x000fe80000000000 */
[----:B------:R-:W-:Y:S04]  /*2560*/  LDS.U8 R37, [R4+0x3808] ;  /* 0x0038080004257984 */ /* 0x000fe80000000000 */
[----:B------:R-:W-:Y:S04]  /*2570*/  LDS.U8 R39, [R4+0x7000] ;  /* 0x0070000004277984 */ /* 0x000fe80000000000 */
[----:B------:R-:W-:Y:S04]  /*2580*/  LDS.U8 R41, [R4+0x7008] ;  /* 0x0070080004297984 */ /* 0x000fe80000000000 */
[----:B------:R-:W-:Y:S04]  /*2590*/  LDS.U8 R43, [R4+0x7800] ;  /* 0x00780000042b7984 */ /* 0x000fe80000000000 */
[----:B------:R-:W-:Y:S01]  /*25a0*/  LDS.U8 R45, [R4+0x7808] ;  /* 0x00780800042d7984 */ /* 0x000fe20000000000 */
[----:B0-----:R-:W-:-:S03]  /*25b0*/  PRMT R19, R28, 0x7604, R19 ;  /* 0x000076041c137816 */ /* 0x001fc60000000013 */
[----:B------:R-:W0:Y:S04]  /*25c0*/  LDS.U8 R40, [R9+0x3800] ;  /* 0x0038000009287984 */ /* 0x000e280000000000 */
[----:B------:R-:W3:Y:S01]  /*25d0*/  LDS.U8 R44, [R9+0x3808] ;  /* 0x00380800092c7984 */ /* 0x000ee20000000000 */
[----:B-1----:R-:W-:-:S03]  /*25e0*/  PRMT R23, R32, 0x7604, R23 ;  /* 0x0000760420177816 */ /* 0x002fc60000000017 */
[----:B------:R-:W-:Y:S04]  /*25f0*/  STL [R1+0x81c], R50 ;  /* 0x00081c3201007387 */ /* 0x000fe80000100800 */
[----:B------:R-:W1:Y:S01]  /*2600*/  LDS.U8 R14, [R11+0x6008] ;  /* 0x006008000b0e7984 */ /* 0x000e620000000000 */
[----:B--2---:R-:W-:-:S03]  /*2610*/  PRMT R29, R36, 0x7604, R29 ;  /* 0x00007604241d7816 */ /* 0x004fc6000000001d */
[----:B------:R-:W2:Y:S04]  /*2620*/  LDS.U8 R22, [R11+0x6800] ;  /* 0x006800000b167984 */ /* 0x000ea80000000000 */
[----:B------:R-:W4:Y:S04]  /*2630*/  LDS.U8 R30, [R11+0x6808] ;  /* 0x006808000b1e7984 */ /* 0x000f280000000000 */
[----:B------:R-:W4:Y:S04]  /*2640*/  LDS.U8 R34, [R11+0x3000] ;  /* 0x003000000b227984 */ /* 0x000f280000000000 */
[----:B------:R-:W4:Y:S04]  /*2650*/  LDS.U8 R38, [R11+0x3008] ;  /* 0x003008000b267984 */ /* 0x000f280000000000 */
[----:B------:R-:W4:Y:S04]  /*2660*/  LDS.U8 R42, [R11+0x3800] ;  /* 0x003800000b2a7984 */ /* 0x000f280000000000 */
[----:B------:R-:W4:Y:S04]  /*2670*/  LDS.U8 R46, [R11+0x3808] ;  /* 0x003808000b2e7984 */ /* 0x000f280000000000 */
[----:B------:R-:W-:Y:S01]  /*2680*/  LDS.U8 R3, [R10+0x2000] ;  /* 0x002000000a037984 */ /* 0x000fe20000000000 */
[----:B0-----:R-:W-:-:S03]  /*2690*/  PRMT R35, R40, 0x7604, R35 ;  /* 0x0000760428237816 */ /* 0x001fc60000000023 */
[----:B------:R-:W-:Y:S01]  /*26a0*/  LDS.U8 R4, [R10+0x2008] ;  /* 0x002008000a047984 */ /* 0x000fe20000000000 */
[----:B---3--:R-:W-:-:S03]  /*26b0*/  PRMT R37, R44, 0x7604, R37 ;  /* 0x000076042c257816 */ /* 0x008fc60000000025 */
[----:B------:R-:W-:Y:S04]  /*26c0*/  LDS.U8 R13, [R10+0x2800] ;  /* 0x002800000a0d7984 */ /* 0x000fe80000000000 */
[----:B------:R-:W-:Y:S01]  /*26d0*/  LDS.U8 R12, [R10+0x2808] ;  /* 0x002808000a0c7984 */ /* 0x000fe20000000000 */
[----:B-1----:R-:W-:-:S03]  /*26e0*/  PRMT R14, R14, 0x7054, R31 ;  /* 0x000070540e0e7816 */ /* 0x002fc6000000001f */
[----:B------:R-:W-:Y:S01]  /*26f0*/  LDS.U8 R15, [R10+0x6000] ;  /* 0x006000000a0f7984 */ /* 0x000fe20000000000 */
[----:B--2---:R-:W-:-:S03]  /*2700*/  PRMT R22, R22, 0x7054, R33 ;  /* 0x0000705416167816 */ /* 0x004fc60000000021 */
[----:B------:R-:W0:Y:S01]  /*2710*/  LDS.U8 R9, [R10+0x6800] ;  /* 0x006800000a097984 */ /* 0x000e220000000000 */
[----:B----4-:R-:W-:-:S03]  /*2720*/  PRMT R30, R30, 0x7054, R19 ;  /* 0x000070541e1e7816 */ /* 0x010fc60000000013 */
[----:B------:R1:W-:Y:S01]  /*2730*/  STL [R1+0x818], R48 ;  /* 0x0008183001007387 */ /* 0x0003e20000100800 */
[----:B------:R-:W-:Y:S02]  /*2740*/  PRMT R23, R34, 0x7054, R23 ;  /* 0x0000705422177816 */ /* 0x000fe40000000017 */
[----:B------:R-:W-:Y:S01]  /*2750*/  PRMT R38, R38, 0x7054, R29 ;  /* 0x0000705426267816 */ /* 0x000fe2000000001d */
[----:B-1----:R-:W-:-:S06]  /*2760*/  WARPGROUP.ARRIVE ;  /* 0x00000000000079c5 */ /* 0x002fcc0000000000 */
[----:B------:R-:W-:Y:S03]  /*2770*/  IGMMA.64x256x32.S8.S8 R48, R24, gdesc[UR4], RZ, !UPT, gsb0 ;  /* 0x0660000418307df1 */ /* 0x000fe6000c0410ff */
[----:B------:R-:W-:Y:S02]  /*2780*/  WARPGROUP.DEPBAR.LE gsb0, 0x0 ;  /* 0x00008000000079c5 */ /* 0x000fe40000010000 */
[----:B------:R-:W-:Y:S01]  /*2790*/  STL.64 [R1], R48 ;  /* 0x0000003001007387 */ /* 0x000fe20000100a00 */
[----:B------:R-:W-:Y:S01]  /*27a0*/  IMAD.MOV.U32 R2, RZ, RZ, R174 ;  /* 0x000000ffff027224 */ /* 0x000fe200078e00ae */
[----:B------:R-:W-:Y:S01]  /*27b0*/  MOV R0, R175 ;  /* 0x000000af00007202 */ /* 0x000fe20000000f00 */
[----:B------:R-:W-:Y:S01]  /*27c0*/  IMAD.MOV.U32 R6, RZ, RZ, R172 ;  /* 0x000000ffff067224 */ /* 0x000fe200078e00ac */
[----:B------:R-:W-:Y:S01]  /*27d0*/  STL.64 [R1+0x8], R50 ;  /* 0x0000083201007387 */ /* 0x000fe20000100a00 */
        /* <DEDUP_REMOVED lines=21> */
[----:B------:R-:W-:Y:S01]  /*2930*/  PRMT R35, R42, 0x7054, R35 ;  /* 0x000070542a237816 */ /* 0x000fe20000000023 */
[----:B------:R-:W-:Y:S01]  /*2940*/  IMAD.MOV.U32 R185, RZ, RZ, R156 ;  /* 0x000000ffffb97224 */ /* 0x000fe200078e009c */
[----:B------:R1:W-:Y:S01]  /*2950*/  STL.64 [R1+0x38], R62 ;  /* 0x0000383e01007387 */ /* 0x0003e20000100a00 */
[----:B------:R-:W-:Y:S01]  /*2960*/  IMAD.MOV.U32 R184, RZ, RZ, R157 ;  /* 0x000000ffffb87224 */ /* 0x000fe200078e009d */
[----:B------:R-:W-:Y:S01]  /*2970*/  PRMT R46, R46, 0x7054, R37 ;  /* 0x000070542e2e7816 */ /* 0x000fe20000000025 */
        /* <DEDUP_REMOVED lines=50> */
[----:B------:R-:W-:-:S02]  /*2ca0*/  IMAD.MOV.U32 R204, RZ, RZ, R137 ;  /* 0x000000ffffcc7224 */ /* 0x000fc400078e0089 */
[----:B------:R-:W-:Y:S01]  /*2cb0*/  IMAD.MOV.U32 R203, RZ, RZ, R138 ;  /* 0x000000ffffcb7224 */ /* 0x000fe200078e008a */
[----:B------:R-:W-:Y:S01]  /*2cc0*/  STL.64 [R1+0xa8], R90 ;  /* 0x0000a85a01007387 */ /* 0x000fe20000100a00 */
[----:B------:R-:W-:Y:S02]  /*2cd0*/  IMAD.MOV.U32 R201, RZ, RZ, R140 ;  /* 0x000000ffffc97224 */ /* 0x000fe400078e008c */
[----:B------:R-:W-:Y:S01]  /*2ce0*/  IMAD.MOV.U32 R200, RZ, RZ, R141 ;  /* 0x000000ffffc87224 */ /* 0x000fe200078e008d */
[----:B------:R-:W-:Y:S01]  /*2cf0*/  STL.64 [R1+0xb0], R92 ;  /* 0x0000b05c01007387 */ /* 0x000fe20000100a00 */
[----:B------:R-:W-:Y:S02]  /*2d00*/  IMAD.MOV.U32 R199, RZ, RZ, R142 ;  /* 0x000000ffffc77224 */ /* 0x000fe400078e008e */
        /* <DEDUP_REMOVED lines=8> */
[----:B------:R-:W-:Y:S01]  /*2d90*/  IMAD.MOV.U32 R191, RZ, RZ, R150 ;  /* 0x000000ffffbf7224 */ /* 0x000fe200078e0096 */
[----:B------:R-:W-:Y:S01]  /*2da0*/  UMOV UR10, UR6 ;  /* 0x00000006000a7c82 */ /* 0x000fe20008000000 */
[----:B------:R-:W-:Y:S01]  /*2db0*/  UMOV UR11, UR7 ;  /* 0x00000007000b7c82 */ /* 0x000fe20008000000 */
[----:B------:R-:W-:Y:S01]  /*2dc0*/  STL.64 [R1+0xd0], R100 ;  /* 0x0000d06401007387 */ /* 0x000fe20000100a00 */
[----:B------:R-:W-:-:S03]  /*2dd0*/  IMAD.MOV.U32 R187, RZ, RZ, R154 ;  /* 0x000000ffffbb7224 */ /* 0x000fc600078e009a */
[----:B------:R-:W-:Y:S04]  /*2de0*/  STL.64 [R1+0xd8], R102 ;  /* 0x0000d86601007387 */ /* 0x000fe80000100a00 */
[----:B------:R2:W-:Y:S04]  /*2df0*/  STL.64 [R1+0xe0], R104 ;  /* 0x0000e06801007387 */ /* 0x0005e80000100a00 */
[----:B------:R-:W3:Y:S04]  /*2e00*/  LDL.LU.64 R174, [R1+0x890] ;  /* 0x0008900001ae7983 */ /* 0x000ee80000300a00 */
[----:B------:R-:W3:Y:S04]  /*2e10*/  LDL.LU.64 R172, [R1+0x888] ;  /* 0x0008880001ac7983 */ /* 0x000ee80000300a00 */
[----:B------:R-:W4:Y:S04]  /*2e20*/  LDL.LU.64 R170, [R1+0x880] ;  /* 0x0008800001aa7983 */ /* 0x000f280000300a00 */
[----:B------:R-:W2:Y:S04]  /*2e30*/  LDL.LU.64 R168, [R1+0x878] ;  /* 0x0008780001a87983 */ /* 0x000ea80000300a00 */
[----:B------:R-:W3:Y:S04]  /*2e40*/  LDL.LU.64 R166, [R1+0x870] ;  /* 0x0008700001a67983 */ /* 0x000ee80000300a00 */
[----:B------:R-:W4:Y:S04]  /*2e50*/  LDL.LU.64 R164, [R1+0x868] ;  /* 0x0008680001a47983 */ /* 0x000f280000300a00 */
[----:B------:R-:W2:Y:S04]  /*2e60*/  LDL.LU.64 R162, [R1+0x860] ;  /* 0x0008600001a27983 */ /* 0x000ea80000300a00 */
[----:B------:R-:W2:Y:S04]  /*2e70*/  LDL.LU.64 R160, [R1+0x858] ;  /* 0x0008580001a07983 */ /* 0x000ea80000300a00 */
[----:B------:R-:W2:Y:S04]  /*2e80*/  LDL.LU.64 R158, [R1+0x850] ;  /* 0x00085000019e7983 */ /* 0x000ea80000300a00 */
[----:B------:R-:W2:Y:S04]  /*2e90*/  LDL.LU.64 R156, [R1+0x848] ;  /* 0x00084800019c7983 */ /* 0x000ea80000300a00 */
[----:B------:R-:W2:Y:S04]  /*2ea0*/  LDL.LU R155, [R1+0x840] ;  /* 0x00084000019b7983 */ /* 0x000ea80000300800 */
[----:B------:R-:W2:Y:S04]  /*2eb0*/  LDL.LU.64 R152, [R1+0x838] ;  /* 0x0008380001987983 */ /* 0x000ea80000300a00 */
[----:B-1----:R-:W2:Y:S04]  /*2ec0*/  LDL.LU R62, [R1+0x834] ;  /* 0x00083400013e7983 */ /* 0x002ea80000300800 */
[----:B------:R-:W2:Y:S04]  /*2ed0*/  LDL.LU R60, [R1+0x830] ;  /* 0x00083000013c7983 */ /* 0x000ea80000300800 */
[----:B------:R-:W2:Y:S04]  /*2ee0*/  LDL.LU R58, [R1+0x82c] ;  /* 0x00082c00013a7983 */ /* 0x000ea80000300800 */
[----:B------:R-:W2:Y:S04]  /*2ef0*/  LDL.LU R56, [R1+0x828] ;  /* 0x0008280001387983 */ /* 0x000ea80000300800 */
[----:B------:R-:W2:Y:S04]  /*2f00*/  LDL.LU R54, [R1+0x824] ;  /* 0x0008240001367983 */ /* 0x000ea80000300800 */
[----:B------:R-:W2:Y:S04]  /*2f10*/  LDL.LU R52, [R1+0x820] ;  /* 0x0008200001347983 */ /* 0x000ea80000300800 */
[----:B------:R-:W2:Y:S04]  /*2f20*/  LDL.LU R50, [R1+0x81c] ;  /* 0x00081c0001327983 */ /* 0x000ea80000300800 */
[----:B------:R-:W2:Y:S01]  /*2f30*/  LDL.LU R48, [R1+0x818] ;  /* 0x0008180001307983 */ /* 0x000ea20000300800 */
[----:B0-----:R-:W-:-:S02]  /*2f40*/  PRMT R154, R9, 0x654, R22 ;  /* 0x00000654099a7816 */ /* 0x001fc40000000016 */
[----:B---3--:R-:W-:Y:S02]  /*2f50*/  PRMT R166, R166, 0x654, R35 ;  /* 0x00000654a6a67816 */ /* 0x008fe40000000023 */
[----:B------:R-:W-:Y:S02]  /*2f60*/  PRMT R167, R167, 0x654, R46 ;  /* 0x00000654a7a77816 */ /* 0x000fe4000000002e */
[----:B----4-:R-:W-:Y:S02]  /*2f70*/  PRMT R165, R165, 0x654, R38 ;  /* 0x00000654a5a57816 */ /* 0x010fe40000000026 */
[----:B------:R-:W-:-:S05]  /*2f80*/  PRMT R164, R164, 0x654, R23 ;  /* 0x00000654a4a47816 */ /* 0x000fca0000000017 */
[----:B------:R-:W-:Y:S04]  /*2f90*/  STL [R1+0x414], R164 ;  /* 0x000414a401007387 */ /* 0x000fe80000100800 */
[----:B------:R-:W-:Y:S01]  /*2fa0*/  STL [R1+0x418], R165 ;  /* 0x000418a501007387 */ /* 0x000fe20000100800 */
[----:B--2---:R-:W-:Y:S02]  /*2fb0*/  PRMT R158, R13, 0x654, R158 ;  /* 0x000006540d9e7816 */ /* 0x004fe4000000009e */
[----:B------:R-:W-:Y:S01]  /*2fc0*/  PRMT R159, R12, 0x654, R159 ;  /* 0x000006540c9f7816 */ /* 0x000fe2000000009f */
[----:B------:R-:W-:Y:S01]  /*2fd0*/  STL [R1+0x41c], R166 ;  /* 0x00041ca601007387 */ /* 0x000fe20000100800 */
[----:B------:R-:W-:Y:S02]  /*2fe0*/  PRMT R156, R3, 0x654, R156 ;  /* 0x00000654039c7816 */ /* 0x000fe4000000009c */
[----:B------:R-:W-:Y:S01]  /*2ff0*/  PRMT R157, R4, 0x654, R157 ;  /* 0x00000654049d7816 */ /* 0x000fe2000000009d */
[----:B------:R-:W-:Y:S01]  /*3000*/  STL [R1+0x420], R167 ;  /* 0x000420a701007387 */ /* 0x000fe20000100800 */
[----:B------:R-:W-:-:S03]  /*3010*/  PRMT R155, R155, 0x654, R30 ;  /* 0x000006549b9b7816 */ /* 0x000fc6000000001e */
[----:B------:R-:W-:Y:S01]  /*3020*/  STL.64 [R1+0x810], R170 ;  /* 0x000810aa01007387 */ /* 0x000fe20000100a00 */
[----:B------:R-:W-:Y:S02]  /*3030*/  PRMT R152, R15, 0x654, R152 ;  /* 0x000006540f987816 */ /* 0x000fe40000000098 */
[----:B------:R-:W-:Y:S01]  /*3040*/  PRMT R153, R153, 0x654, R14 ;  /* 0x0000065499997816 */ /* 0x000fe2000000000e */
[----:B------:R-:W-:Y:S01]  /*3050*/  STL.64 [R1+0x808], R168 ;  /* 0x000808a801007387 */ /* 0x000fe20000100a00 */
[----:B------:R-:W-:-:S04]  /*3060*/  PRMT R45, R60, 0x7604, R45 ;  /* 0x000076043c2d7816 */ /* 0x000fc8000000002d */
[----:B------:R-:W-:Y:S02]  /*3070*/  PRMT R62, R62, 0x7054, R45 ;  /* 0x000070543e3e7816 */ /* 0x000fe4000000002d */
[----:B------:R-:W-:Y:S02]  /*3080*/  PRMT R43, R56, 0x7604, R43 ;  /* 0x00007604382b7816 */ /* 0x000fe4000000002b */
[----:B------:R-:W-:Y:S02]  /*3090*/  PRMT R163, R163, 0x654, R62 ;  /* 0x00000654a3a37816 */ /* 0x000fe4000000003e */
[----:B------:R-:W-:Y:S02]  /*30a0*/  PRMT R43, R58, 0x7054, R43 ;  /* 0x000070543a2b7816 */ /* 0x000fe4000000002b */
[----:B------:R-:W-:Y:S02]  /*30b0*/  PRMT R41, R52, 0x7604, R41 ;  /* 0x0000760434297816 */ /* 0x000fe40000000029 */
[----:B------:R-:W-:-:S02]  /*30c0*/  PRMT R162, R162, 0x654, R43 ;  /* 0x00000654a2a27816 */ /* 0x000fc4000000002b */
[----:B------:R-:W-:-:S03]  /*30d0*/  PRMT R54, R54, 0x7054, R41 ;  /* 0x0000705436367816 */ /* 0x000fc60000000029 */
[----:B------:R-:W-:Y:S01]  /*30e0*/  STL.64 [R1+0x800], R162 ;  /* 0x000800a201007387 */ /* 0x000fe20000100a00 */
[----:B------:R-:W-:Y:S02]  /*30f0*/  PRMT R39, R48, 0x7604, R39 ;  /* 0x0000760430277816 */ /* 0x000fe40000000027 */
[----:B------:R-:W-:Y:S02]  /*3100*/  PRMT R161, R161, 0x654, R54 ;  /* 0x00000654a1a17816 */ /* 0x000fe40000000036 */
[----:B------:R-:W-:-:S04]  /*3110*/  PRMT R39, R50, 0x7054, R39 ;  /* 0x0000705432277816 */ /* 0x000fc80000000027 */
[----:B------:R-:W-:Y:S02]  /*3120*/  PRMT R160, R160, 0x654, R39 ;  /* 0x00000654a0a07816 */ /* 0x000fe40000000027 */
[----:B------:R-:W-:-:S03]  /*3130*/  WARPGROUP.ARRIVE ;  /* 0x00000000000079c5 */ /* 0x000fc60000000000 */
[----:B------:R-:W-:Y:S03]  /*3140*/  STL.64 [R1+0x7f8], R160 ;  /* 0x0007f8a001007387 */ /* 0x000fe60000100a00 */
[----:B------:R-:W-:Y:S01]  /*3150*/  IGMMA.64x256x32.S8.S8 R24, R176, gdesc[UR8], RZ, !UPT, gsb0 ;  /* 0x06600008b0187df1 */ /* 0x000fe2000c0410ff */
[----:B------:R-:W-:Y:S04]  /*3160*/  STL.64 [R1+0x7f0], R158 ;  /* 0x0007f09e01007387 */ /* 0x000fe80000100a00 */
[----:B------:R-:W-:Y:S04]  /*3170*/  STL.64 [R1+0x7e8], R156 ;  /* 0x0007e89c01007387 */ /* 0x000fe80000100a00 */
[----:B------:R-:W-:Y:S04]  /*3180*/  STL.64 [R1+0x7e0], R154 ;  /* 0x0007e09a01007387 */ /* 0x000fe80000100a00 */
[----:B------:R-:W-:Y:S01]  /*3190*/  STL.64 [R1+0x7d8], R152 ;  /* 0x0007d89801007387 */ /* 0x000fe20000100a00 */
[----:B------:R-:W-:-:S03]  /*31a0*/  WARPGROUP.DEPBAR.LE gsb0, 0x0 ;  /* 0x00008000000079c5 */ /* 0x000fc60000010000 */
        /* <DEDUP_REMOVED lines=53> */
[----:B------:R0:W-:Y:S04]  /*3500*/  STL.64 [R1+0x628], R44 ;  /* 0x0006282c01007387 */ /* 0x0001e80000100a00 */
[----:B0-----:R-:W2:Y:S04]  /*3510*/  LDL.LU R44, [R1] ;  /* 0x00000000012c7983 */ /* 0x001ea80000300800 */
[----:B------:R-:W2:Y:S04]  /*3520*/  LDL.LU R45, [R1+0x4] ;  /* 0x00000400012d7983 */ /* 0x000ea80000300800 */
        /* <DEDUP_REMOVED lines=55> */
[----:B------:R-:W2:Y:S01]  /*38a0*/  LDL.LU R101, [R1+0xe4] ;  /* 0x0000e40001657983 */ /* 0x000ea20000300800 */
[----:B------:R-:W-:Y:S01]  /*38b0*/  IMAD.MOV.U32 R102, RZ, RZ, R235 ;  /* 0x000000ffff667224 */ /* 0x000fe200078e00eb */
[----:B------:R-:W-:Y:S01]  /*38c0*/  MOV R105, R232 ;  /* 0x000000e800697202 */ /* 0x000fe20000000f00 */
        /* <DEDUP_REMOVED lines=33> */
[----:B------:R-:W-:Y:S01]  /*3ae0*/  UIADD3 UR8, UR6, 0x2, URZ ;  /* 0x0000000206087890 */ /* 0x000fe2000fffe03f */
[----:B------:R-:W-:Y:S01]  /*3af0*/  IMAD.MOV.U32 R126, RZ, RZ, R211 ;  /* 0x000000ffff7e7224 */ /* 0x000fe200078e00d3 */
[----:B------:R-:W-:Y:S01]  /*3b00*/  UMOV UR11, 0x40000040 ;  /* 0x40000040000b7882 */ /* 0x000fe20000000000 */
[----:B------:R-:W-:-:S02]  /*3b10*/  IMAD.MOV.U32 R127, RZ, RZ, R210 ;  /* 0x000000ffff7f7224 */ /* 0x000fc400078e00d2 */
[----:B------:R-:W-:Y:S02]  /*3b20*/  IMAD.MOV.U32 R128, RZ, RZ, R209 ;  /* 0x000000ffff807224 */ /* 0x000fe400078e00d1 */
[----:B------:R-:W-:Y:S01]  /*3b30*/  IMAD.MOV.U32 R130, RZ, RZ, R207 ;  /* 0x000000ffff827224 */ /* 0x000fe200078e00cf */
[----:B------:R-:W-:Y:S01]  /*3b40*/  UMOV UR10, UR8 ;  /* 0x00000008000a7c82 */ /* 0x000fe20008000000 */
[----:B------:R-:W-:Y:S02]  /*3b50*/  IMAD.MOV.U32 R131, RZ, RZ, R206 ;  /* 0x000000ffff837224 */ /* 0x000fe400078e00ce */
[----:B------:R-:W-:Y:S02]  /*3b60*/  IMAD.MOV.U32 R132, RZ, RZ, R205 ;  /* 0x000000ffff847224 */ /* 0x000fe400078e00cd */
[----:B------:R-:W-:Y:S02]  /*3b70*/  IMAD.MOV.U32 R134, RZ, RZ, R203 ;  /* 0x000000ffff867224 */ /* 0x000fe400078e00cb */
[----:B------:R-:W-:-:S02]  /*3b80*/  IMAD.MOV.U32 R135, RZ, RZ, R202 ;  /* 0x000000ffff877224 */ /* 0x000fc400078e00ca */
[----:B------:R-:W-:Y:S02]  /*3b90*/  IMAD.MOV.U32 R136, RZ, RZ, R201 ;  /* 0x000000ffff887224 */ /* 0x000fe400078e00c9 */
[----:B------:R-:W-:Y:S02]  /*3ba0*/  IMAD.MOV.U32 R138, RZ, RZ, R199 ;  /* 0x000000ffff8a7224 */ /* 0x000fe400078e00c7 */
        /* <DEDUP_REMOVED lines=24> */
[----:B------:R-:W-:-:S06]  /*3d30*/  IMAD.MOV.U32 R171, RZ, RZ, R0 ;  /* 0x000000ffffab7224 */ /* 0x000fcc00078e0000 */
[----:B--2---:R-:W-:-:S06]  /*3d40*/  WARPGROUP.ARRIVE ;  /* 0x00000000000079c5 */ /* 0x004fcc0000000000 */
[----:B------:R-:W-:Y:S03]  /*3d50*/  IGMMA.64x256x32.S8.S8 R44, R172, gdesc[UR8], R44, gsb0 ;  /* 0x06600008ac2c7df1 */ /* 0x000fe6000804102c */
[----:B------:R-:W-:Y:S02]  /*3d60*/  WARPGROUP.DEPBAR.LE gsb0, 0x0 ;  /* 0x00008000000079c5 */ /* 0x000fe40000010000 */
[----:B------:R-:W-:Y:S04]  /*3d70*/  STL.64 [R1], R44 ;  /* 0x0000002c01007387 */ /* 0x000fe80000100a00 */
        /* <DEDUP_REMOVED lines=63> */
[----:B0-----:R-:W2:Y:S04]  /*4170*/  LDL.LU.64 R170, [R1+0x810] ;  /* 0x0008100001aa7983 */ /* 0x001ea80000300a00 */
[----:B------:R-:W2:Y:S04]  /*4180*/  LDL.LU.64 R168, [R1+0x808] ;  /* 0x0008080001a87983 */ /* 0x000ea80000300a00 */
[----:B------:R-:W3:Y:S04]  /*4190*/  LDL.LU.64 R162, [R1+0x800] ;  /* 0x0008000001a27983 */ /* 0x000ee80000300a00 */
[----:B------:R-:W4:Y:S04]  /*41a0*/  LDL.LU.64 R160, [R1+0x7f8] ;  /* 0x0007f80001a07983 */ /* 0x000f280000300a00 */
[----:B------:R-:W3:Y:S04]  /*41b0*/  LDL.LU.64 R158, [R1+0x7f0] ;  /* 0x0007f000019e7983 */ /* 0x000ee80000300a00 */
[----:B------:R-:W3:Y:S04]  /*41c0*/  LDL.LU.64 R156, [R1+0x7e8] ;  /* 0x0007e800019c7983 */ /* 0x000ee80000300a00 */
[----:B------:R-:W2:Y:S04]  /*41d0*/  LDL.LU.64 R154, [R1+0x7e0] ;  /* 0x0007e000019a7983 */ /* 0x000ea80000300a00 */
[----:B------:R-:W4:Y:S04]  /*41e0*/  LDL.LU.64 R152, [R1+0x7d8] ;  /* 0x0007d80001987983 */ /* 0x000f280000300a00 */
[----:B------:R-:W3:Y:S04]  /*41f0*/  LDL.LU.64 R150, [R1+0x7d0] ;  /* 0x0007d00001967983 */ /* 0x000ee80000300a00 */
        /* <DEDUP_REMOVED lines=53> */
[----:B--2---:R-:W-:Y:S04]  /*4550*/  STL.64 [R1+0x620], R154 ;  /* 0x0006209a01007387 */ /* 0x004fe80000100a00 */
[----:B----4-:R-:W-:Y:S01]  /*4560*/  STL.64 [R1+0x618], R152 ;  /* 0x0006189801007387 */ /* 0x010fe20000100a00 */
[----:B---3--:R-:W-:-:S06]  /*4570*/  WARPGROUP.ARRIVE ;  /* 0x00000000000079c5 */ /* 0x008fcc0000000000 */
[----:B------:R-:W-:Y:S03]  /*4580*/  IGMMA.64x256x32.S8.S8 R24, R168, gdesc[UR8], R24, gsb0 ;  /* 0x06600008a8187df1 */ /* 0x000fe60008041018 */
[----:B------:R-:W-:Y:S02]  /*4590*/  WARPGROUP.DEPBAR.LE gsb0, 0x0 ;  /* 0x00008000000079c5 */ /* 0x000fe40000010000 */
        /* <DEDUP_REMOVED lines=62> */
[----:B0-----:R-:W2:Y:S04]  /*4980*/  LDL.LU.64 R28, [R1] ;  /* 0x00000000011c7983 */ /* 0x001ea80000300a00 */
[----:B------:R-:W2:Y:S04]  /*4990*/  LDL.LU.64 R30, [R1+0x8] ;  /* 0x00000800011e7983 */ /* 0x000ea80000300a00 */
        /* <DEDUP_REMOVED lines=61> */
[----:B------:R-:W2:Y:S01]  /*4d70*/  LDL.LU.64 R154, [R1+0x1f8] ;  /* 0x0001f800019a7983 */ /* 0x000ea20000300a00 */
[----:B------:R-:W-:Y:S01]  /*4d80*/  UIADD3 UR8, UR6, 0x4, URZ ;  /* 0x0000000406087890 */ /* 0x000fe2000fffe03f */
[----:B------:R-:W-:-:S06]  /*4d90*/  UMOV UR11, 0x40000040 ;  /* 0x40000040000b7882 */ /* 0x000fcc0000000000 */
[----:B------:R-:W-:Y:S01]  /*4da0*/  UMOV UR10, UR8 ;  /* 0x00000008000a7c82 */ /* 0x000fe20008000000 */
[----:B--2---:R-:W-:-:S06]  /*4db0*/  WARPGROUP.ARRIVE ;  /* 0x00000000000079c5 */ /* 0x004fcc0000000000 */
[----:B------:R-:W-:Y:S03]  /*4dc0*/  IGMMA.64x256x32.S8.S8 R28, R156, gdesc[UR8], R28, gsb0 ;  /* 0x066000089c1c7df1 */ /* 0x000fe6000804101c */
[----:B------:R-:W-:Y:S02]  /*4dd0*/  WARPGROUP.DEPBAR.LE gsb0, 0x0 ;  /* 0x00008000000079c5 */ /* 0x000fe40000010000 */
[----:B------:R-:W-:Y:S01]  /*4de0*/  STL.64 [R1], R28 ;  /* 0x0000001c01007387 */ /* 0x000fe20000100a00 */
[----:B------:R-:W-:Y:S01]  /*4df0*/  MOV R4, R154 ;  /* 0x0000009a00047202 */ /* 0x000fe20000000f00 */
[----:B------:R-:W-:Y:S01]  /*4e00*/  IMAD.MOV.U32 R3, RZ, RZ, R155 ;  /* 0x000000ffff037224 */ /* 0x000fe200078e009b */
[----:B------:R-:W-:Y:S01]  /*4e10*/  MOV R12, R150 ;  /* 0x00000096000c7202 */ /* 0x000fe20000000f00 */
        /* <DEDUP_REMOVED lines=52> */
[----:B------:R0:W-:Y:S01]  /*5160*/  STL [R1+0x70], R56 ;  /* 0x0000703801007387 */ /* 0x0001e20000100800 */
[----:B------:R-:W-:Y:S01]  /*5170*/  IMAD.MOV.U32 R188, RZ, RZ, R119 ;  /* 0x000000ffffbc7224 */ /* 0x000fe200078e0077 */
[----:B------:R-:W-:Y:S01]  /*5180*/  MOV R213, R94 ;  /* 0x0000005e00d57202 */ /* 0x000fe20000000f00 */
[----:B------:R-:W-:Y:S01]  /*5190*/  IMAD.MOV.U32 R191, RZ, RZ, R116 ;  /* 0x000000ffffbf7224 */ /* 0x000fe200078e0074 */
[----:B------:R-:W2:Y:S01]  /*51a0*/  LDL.LU.64 R154, [R1+0x620] ;  /* 0x00062000019a7983 */ /* 0x000ea20000300a00 */
        /* <DEDUP_REMOVED lines=36> */
[----:B------:R-:W-:-:S02]  /*53f0*/  IMAD.MOV.U32 R214, RZ, RZ, R93 ;  /* 0x000000ffffd67224 */ /* 0x000fc400078e005d */
[----:B------:R-:W-:Y:S01]  /*5400*/  IMAD.MOV.U32 R216, RZ, RZ, R91 ;  /* 0x000000ffffd87224 */ /* 0x000fe200078e005b */
[----:B------:R-:W2:Y:S01]  /*5410*/  LDL.LU.64 R134, [R1+0x5d0] ;  /* 0x0005d00001867983 */ /* 0x000ea20000300a00 */
[----:B------:R-:W-:Y:S02]  /*5420*/  IMAD.MOV.U32 R219, RZ, RZ, R88 ;  /* 0x000000ffffdb7224 */ /* 0x000fe400078e0058 */
[----:B------:R-:W-:Y:S01]  /*5430*/  IMAD.MOV.U32 R218, RZ, RZ, R89 ;  /* 0x000000ffffda7224 */ /* 0x000fe200078e0059 */
[----:B------:R-:W2:Y:S01]  /*5440*/  LDL.LU.64 R132, [R1+0x5c8] ;  /* 0x0005c80001847983 */ /* 0x000ea20000300a00 */
[----:B------:R-:W-:Y:S02]  /*5450*/  IMAD.MOV.U32 R220, RZ, RZ, R87 ;  /* 0x000000ffffdc7224 */ /* 0x000fe400078e0057 */
        /* <DEDUP_REMOVED lines=32> */
[----:B------:R-:W-:-:S03]  /*5660*/  IMAD.MOV.U32 R167, RZ, RZ, R57 ;  /* 0x000000ffffa77224 */ /* 0x000fc600078e0039 */
        /* <DEDUP_REMOVED lines=26> */
[----:B0-----:R-:W2:Y:S04]  /*5810*/  LDL.LU.64 R56, [R1+0x498] ;  /* 0x0004980001387983 */ /* 0x001ea80000300a00 */
        /* <DEDUP_REMOVED lines=14> */
[----:B------:R-:W-:Y:S04]  /*5900*/  STL.64 [R1+0x3e0], R162 ;  /* 0x0003e0a201007387 */ /* 0x000fe80000100a00 */
[----:B------:R-:W-:Y:S01]  /*5910*/  STL.64 [R1+0x3d8], R160 ;  /* 0x0003d8a001007387 */ /* 0x000fe20000100a00 */
[----:B--2---:R-:W-:-:S06]  /*5920*/  WARPGROUP.ARRIVE ;  /* 0x00000000000079c5 */ /* 0x004fcc0000000000 */
        /* <DEDUP_REMOVED lines=85> */
[----:B------:R-:W-:-:S03]  /*5e80*/  IMAD.MOV.U32 R65, RZ, RZ, R167 ;  /* 0x000000ffff417224 */ /* 0x000fc600078e00a7 */
[----:B------:R-:W2:Y:S01]  /*5e90*/  LDL.LU R61, [R1+0x64] ;  /* 0x00006400013d7983 */ /* 0x000ea20000300800 */
[----:B------:R-:W-:-:S03]  /*5ea0*/  IMAD.MOV.U32 R66, RZ, RZ, R166 ;  /* 0x000000ffff427224 */ /* 0x000fc600078e00a6 */
[----:B------:R-:W2:Y:S01]  /*5eb0*/  LDL.LU R62, [R1+0x68] ;  /* 0x00006800013e7983 */ /* 0x000ea20000300800 */
[----:B------:R-:W-:-:S03]  /*5ec0*/  MOV R67, R165 ;  /* 0x000000a500437202 */ /* 0x000fc60000000f00 */
[----:B------:R-:W2:Y:S01]  /*5ed0*/  LDL.LU R63, [R1+0x6c] ;  /* 0x00006c00013f7983 */ /* 0x000ea20000300800 */
[----:B------:R-:W-:-:S03]  /*5ee0*/  IMAD.MOV.U32 R68, RZ, RZ, R164 ;  /* 0x000000ffff447224 */ /* 0x000fc600078e00a4 */
        /* <DEDUP_REMOVED lines=57> */
[----:B------:R-:W-:Y:S01]  /*6280*/  IMAD.MOV.U32 R100, RZ, RZ, R215 ;  /* 0x000000ffff647224 */ /* 0x000fe200078e00d7 */
[----:B------:R0:W5:Y:S01]  /*6290*/  LDL.LU R21, [R1+0x410] ;  /* 0x0004100001157983 */ /* 0x0001620000300800 */
[----:B------:R-:W-:-:S02]  /*62a0*/  IMAD.MOV.U32 R101, RZ, RZ, R214 ;  /* 0x000000ffff657224 */ /* 0x000fc400078e00d6 */
[----:B------:R-:W-:Y:S01]  /*62b0*/  IMAD.MOV.U32 R102, RZ, RZ, R213 ;  /* 0x000000ffff667224 */ /* 0x000fe200078e00d5 */
[----:B------:R0:W5:Y:S01]  /*62c0*/  LDL.LU R20, [R1+0x40c] ;  /* 0x00040c0001147983 */ /* 0x0001620000300800 */
[----:B------:R-:W-:Y:S02]  /*62d0*/  IMAD.MOV.U32 R104, RZ, RZ, R211 ;  /* 0x000000ffff687224 */ /* 0x000fe400078e00d3 */
[----:B------:R-:W-:Y:S01]  /*62e0*/  IMAD.MOV.U32 R105, RZ, RZ, R210 ;  /* 0x000000ffff697224 */ /* 0x000fe200078e00d2 */
[----:B------:R0:W5:Y:S01]  /*62f0*/  LDL.LU R18, [R1+0x408] ;  /* 0x0004080001127983 */ /* 0x0001620000300800 */
[----:B------:R-:W-:Y:S02]  /*6300*/  IMAD.MOV.U32 R106, RZ, RZ, R209 ;  /* 0x000000ffff6a7224 */ /* 0x000fe400078e00d1 */
        /* <DEDUP_REMOVED lines=114> */
[----:B-1----:R-:W2:Y:S04]  /*6a30*/  LDL.LU.64 R162, [R1+0x3e0] ;  /* 0x0003e00001a27983 */ /* 0x002ea80000300a00 */
        /* <DEDUP_REMOVED lines=58> */
[----:B------:R-:W2:Y:S02]  /*6de0*/  LDL.LU.64 R36, [R1+0x208] ;  /* 0x0002080001247983 */ /* 0x000ea40000300a00 */
[----:B--2---:R-:W-:-:S06]  /*6df0*/  WARPGROUP.ARRIVE ;  /* 0x00000000000079c5 */ /* 0x004fcc0000000000 */
[----:B------:R-:W-:Y:S03]  /*6e00*/  IGMMA.64x256x32.S8.S8 R24, R160, gdesc[UR4], R24, gsb0 ;  /* 0x06600004a0187df1 */ /* 0x000fe60008041018 */
[----:B------:R-:W-:Y:S02]  /*6e10*/  WARPGROUP.DEPBAR.LE gsb0, 0x0 ;  /* 0x00008000000079c5 */ /* 0x000fe40000010000 */
[----:B0-----:R-:W-:Y:S05]  /*6e20*/  @!P2 BRA `(.L_x_22) ;  /* 0x000000bc0034a947 */ /* 0x001fea0003800000 */
[----:B------:R-:W-:Y:S05]  /*6e30*/  @!P0 BRA `(.L_x_23) ;  /* 0x0000000000048947 */ /* 0x000fea0003800000 */
[----:B------:R-:W-:Y:S01]  /*6e40*/  BPT.TRAP 0x1 ;  /* 0x000000040000795c */ /* 0x000fe20000300000 */
.L_x_23:
[----:B------:R-:W-:Y:S05]  /*6e50*/  @P1 BRA `(.L_x_24) ;  /* 0x0000000000081947 */ /* 0x000fea0003800000 */
[----:B-----5:R-:W0:Y:S02]  /*6e60*/  SYNCS.PHASECHK.TRANS64.TRYWAIT P1, [R2+URZ], R0 ;  /* 0x00000000020075a7 */ /* 0x020e24000802017f */
[----:B0-----:R-:W-:Y:S05]  /*6e70*/  @!P1 BRA `(.L_x_25) ;  /* 0x000001b800149947 */ /* 0x001fea0003800000 */
.L_x_24:
[----:B-----5:R-:W-:Y:S01]  /*6e80*/  IMAD.SHL.U32 R9, R7, 0x8000, RZ ;  /* 0x0000800007097824 */ /* 0x020fe200078e00ff */
[----:B------:R-:W-:-:S04]  /*6e90*/  UMOV UR5, UR39 ;  /* 0x0000002700057c82 */ /* 0x000fc80008000000 */
[----:B0-----:R-:W-:-:S05]  /*6ea0*/  LOP3.LUT R0, R9, 0x800, R20, 0xfe, !PT ;  /* 0x0000080009007812 */ /* 0x001fca00078efe14 */
[----:B------:R-:W-:-:S04]  /*6eb0*/  IMAD.IADD R0, R5, 0x1, R0 ;  /* 0x0000000105007824 */ /* 0x000fc800078e0200 */
[----:B------:R-:W-:Y:S01]  /*6ec0*/  IMAD.IADD R2, R21, 0x1, R0 ;  /* 0x0000000115027824 */ /* 0x000fe200078e0200 */
[----:B------:R-:W-:Y:S04]  /*6ed0*/  LDS.U8 R4, [R0+0x8] ;  /* 0x0000080000047984 */ /* 0x000fe80000000000 */
[----:B------:R-:W0:Y:S04]  /*6ee0*/  LDS.U8 R3, [R2+0x8] ;  /* 0x0000080002037984 */ /* 0x000e280000000000 */
[----:B------:R-:W-:Y:S04]  /*6ef0*/  LDS.U8 R11, [R0] ;  /* 0x00000000000b7984 */ /* 0x000fe80000000000 */
[----:B------:R-:W1:Y:S01]  /*6f00*/  LDS.U8 R10, [R2] ;  /* 0x00000000020a7984 */ /* 0x000e620000000000 */
[----:B0-----:R-:W-:-:S02]  /*6f10*/  PRMT R13, R3, 0x7604, R4 ;  /* 0x00007604030d7816 */ /* 0x001fc40000000004 */
[----:B------:R-:W-:Y:S01]  /*6f20*/  IADD3 R4, R6, R0, RZ ;  /* 0x0000000006047210 */ /* 0x000fe20007ffe0ff */
[----:B------:R-:W-:Y:S04]  /*6f30*/  LDS.U8 R3, [R2+0x800] ;  /* 0x0008000002037984 */ /* 0x000fe80000000000 */
[----:B------:R-:W0:Y:S01]  /*6f40*/  LDS.U8 R12, [R4] ;  /* 0x00000000040c7984 */ /* 0x000e220000000000 */
[----:B-1----:R-:W-:-:S03]  /*6f50*/  PRMT R14, R10, 0x7604, R11 ;  /* 0x000076040a0e7816 */ /* 0x002fc6000000000b */
[----:B------:R-:W1:Y:S04]  /*6f60*/  LDS.U8 R10, [R0+0x800] ;  /* 0x00080000000a7984 */ /* 0x000e680000000000 */
[----:B------:R-:W2:Y:S01]  /*6f70*/  LDS.U8 R11, [R4+0x8] ;  /* 0x00000800040b7984 */ /* 0x000ea20000000000 */
[----:B0-----:R-:W-:Y:S02]  /*6f80*/  PRMT R12, R12, 0x7054, R14 ;  /* 0x000070540c0c7816 */ /* 0x001fe4000000000e */
[----:B-1----:R-:W-:Y:S01]  /*6f90*/  PRMT R14, R3, 0x7604, R10 ;  /* 0x00007604030e7816 */ /* 0x002fe2000000000a */
[----:B------:R-:W-:Y:S01]  /*6fa0*/  IMAD.IADD R3, R6, 0x1, R2 ;  /* 0x0000000106037824 */ /* 0x000fe200078e0202 */
[----:B------:R-:W0:Y:S01]  /*6fb0*/  LDS.U8 R10, [R4+0x800] ;  /* 0x00080000040a7984 */ /* 0x000e220000000000 */
[----:B--2---:R-:W-:-:S03]  /*6fc0*/  PRMT R11, R11, 0x7054, R13 ;  /* 0x000070540b0b7816 */ /* 0x004fc6000000000d */
[----:B------:R-:W1:Y:S04]  /*6fd0*/  LDS.U8 R153, [R3+0x8] ;  /* 0x0000080003997984 */ /* 0x000e680000000000 */
[----:B------:R-:W2:Y:S04]  /*6fe0*/  LDS.U8 R154, [R3+0x800] ;  /* 0x00080000039a7984 */ /* 0x000ea80000000000 */
[----:B------:R-:W-:Y:S04]  /*6ff0*/  LDS.U8 R155, [R3+0x808] ;  /* 0x00080800039b7984 */ /* 0x000fe80000000000 */
[----:B------:R-:W-:Y:S04]  /*7000*/  LDS.U8 R156, [R3+0x4000] ;  /* 0x00400000039c7984 */ /* 0x000fe80000000000 */
[----:B------:R-:W-:Y:S04]  /*7010*/  LDS.U8 R157, [R3+0x4008] ;  /* 0x00400800039d7984 */ /* 0x000fe80000000000 */
[----:B------:R-:W-:Y:S04]  /*7020*/  LDS.U8 R158, [R3+0x4800] ;  /* 0x00480000039e7984 */ /* 0x000fe80000000000 */
[----:B------:R-:W3:Y:S04]  /*7030*/  LDS.U8 R152, [R3] ;  /* 0x0000000003987984 */ /* 0x000ee80000000000 */
[----:B------:R-:W-:Y:S01]  /*7040*/  LDS.U8 R3, [R3+0x4808] ;  /* 0x0048080003037984 */ /* 0x000fe20000000000 */
[----:B0-----:R-:W-:-:S02]  /*7050*/  PRMT R10, R10, 0x7054, R14 ;  /* 0x000070540a0a7816 */ /* 0x001fc4000000000e */
[----:B-1----:R-:W-:Y:S02]  /*7060*/  PRMT R153, R153, 0x654, R11 ;  /* 0x0000065499997816 */ /* 0x002fe4000000000b */
[----:B------:R-:W-:Y:S01]  /*7070*/  LDS.U8 R11, [R0+0x808] ;  /* 0x00080800000b7984 */ /* 0x000fe20000000000 */
[----:B--2---:R-:W-:-:S03]  /*7080*/  PRMT R154, R154, 0x654, R10 ;  /* 0x000006549a9a7816 */ /* 0x004fc6000000000a */
[----:B------:R-:W0:Y:S01]  /*7090*/  LDS.U8 R10, [R2+0x808] ;  /* 0x00080800020a7984 */ /* 0x000e220000000000 */
[----:B---3--:R-:W-:Y:S02]  /*70a0*/  PRMT R152, R152, 0x654, R12 ;  /* 0x0000065498987816 */ /* 0x008fe4000000000c */
[----:B0-----:R-:W-:Y:S02]  /*70b0*/  PRMT R11, R10, 0x7604, R11 ;  /* 0x000076040a0b7816 */ /* 0x001fe4000000000b */
[----:B------:R-:W0:Y:S02]  /*70c0*/  LDS.U8 R10, [R4+0x808] ;  /* 0x00080800040a7984 */ /* 0x000e240000000000 */
[----:B0-----:R-:W-:Y:S02]  /*70d0*/  PRMT R10, R10, 0x7054, R11 ;  /* 0x000070540a0a7816 */ /* 0x001fe4000000000b */
[----:B------:R-:W-:Y:S02]  /*70e0*/  LDS.U8 R11, [R0+0x4000] ;  /* 0x00400000000b7984 */ /* 0x000fe40000000000 */
[----:B------:R-:W-:-:S02]  /*70f0*/  PRMT R155, R155, 0x654, R10 ;  /* 0x000006549b9b7816 */ /* 0x000fc4000000000a */
[----:B------:R-:W0:Y:S02]  /*7100*/  LDS.U8 R10, [R2+0x4000] ;  /* 0x00400000020a7984 */ /* 0x000e240000000000 */
        /* <DEDUP_REMOVED lines=11> */
[----:B------:R-:W0:Y:S04]  /*71c0*/  LDS.U8 R10, [R2+0x4800] ;  /* 0x00480000020a7984 */ /* 0x000e280000000000 */
[----:B------:R-:W-:Y:S04]  /*71d0*/  LDS.U8 R0, [R0+0x4808] ;  /* 0x0048080000007984 */ /* 0x000fe80000000000 */
[----:B------:R-:W1:Y:S01]  /*71e0*/  LDS.U8 R2, [R2+0x4808] ;  /* 0x0048080002027984 */ /* 0x000e620000000000 */
[----:B0-----:R-:W-:-:S03]  /*71f0*/  PRMT R11, R10, 0x7604, R11 ;  /* 0x000076040a0b7816 */ /* 0x001fc6000000000b */
[----:B------:R-:W0:Y:S04]  /*7200*/  LDS.U8 R10, [R4+0x4800] ;  /* 0x00480000040a7984 */ /* 0x000e280000000000 */
[----:B------:R-:W2:Y:S01]  /*7210*/  LDS.U8 R4, [R4+0x4808] ;  /* 0x0048080004047984 */ /* 0x000ea20000000000 */
[----:B-1----:R-:W-:Y:S02]  /*7220*/  PRMT R0, R2, 0x7604, R0 ;  /* 0x0000760402007816 */ /* 0x002fe40000000000 */
[----:B0-----:R-:W-:-:S04]  /*7230*/  PRMT R10, R10, 0x7054, R11 ;  /* 0x000070540a0a7816 */ /* 0x001fc8000000000b */
[----:B------:R-:W-:Y:S02]  /*7240*/  PRMT R158, R158, 0x654, R10 ;  /* 0x000006549e9e7816 */ /* 0x000fe4000000000a */
[----:B------:R-:W0:Y:S01]  /*7250*/  LDC R10, c[0x0][0x28c] ;  /* 0x0000a300ff0a7b82 */ /* 0x000e220000000800 */
[----:B--2---:R-:W-:-:S04]  /*7260*/  PRMT R4, R4, 0x7054, R0 ;  /* 0x0000705404047816 */ /* 0x004fc80000000000 */
[----:B------:R-:W-:Y:S02]  /*7270*/  PRMT R159, R3, 0x654, R4 ;  /* 0x00000654039f7816 */ /* 0x000fe40000000004 */
[----:B0-----:R-:W-:-:S13]  /*7280*/  ISETP.GE.AND P1, PT, R10, 0x101, PT ;  /* 0x000001010a00780c */ /* 0x001fda0003f26270 */
[----:B------:R-:W-:Y:S05]  /*7290*/  @!P1 BRA `(.L_x_26) ;  /* 0x0000005c00309947 */ /* 0x000fea0003800000 */
[----:B------:R-:W-:Y:S01]  /*72a0*/  R2UR UR7, R7 ;  /* 0x00000000070772ca */ /* 0x000fe200000e0000 */
[----:B------:R-:W-:Y:S01]  /*72b0*/  UIADD3 UR6, UR40, -0x1, URZ ;  /* 0xffffffff28067890 */ /* 0x000fe2000fffe03f */
[----:B------:R-:W-:-:S13]  /*72c0*/  UMOV UR5, UR39 ;  /* 0x0000002700057c82 */ /* 0x000fda0008000000 */
.L_x_34:
[----:B------:R-:W-:-:S04]  /*72d0*/  UIADD3 UR8, UR7, 0x1, URZ ;  /* 0x0000000107087890 */ /* 0x000fc8000fffe03f */
[----:B------:R-:W-:-:S04]  /*72e0*/  UISETP.NE.AND UP0, UPT, UR8, 0x3, UPT ;  /* 0x000000030800788c */ /* 0x000fc8000bf05270 */
[----:B------:R-:W-:Y:S02]  /*72f0*/  USEL UR9, URZ, 0x1, UP0 ;  /* 0x000000013f097887 */ /* 0x000fe40008000000 */
[----:B------:R-:W-:-:S04]  /*7300*/  USEL UR8, UR8, URZ, UP0 ;  /* 0x0000003f08087287 */ /* 0x000fc80008000000 */
[----:B------:R-:W-:Y:S02]  /*7310*/  LOP3.LUT R8, R8, UR9, RZ, 0x3c, !PT ;  /* 0x0000000908087c12 */ /* 0x000fe4000f8e3cff */
[----:B------:R-:W-:Y:S01]  /*7320*/  IMAD.U32 R7, RZ, RZ, UR8 ;  /* 0x00000008ff077e24 */ /* 0x000fe2000f8e00ff */
[----:B-----5:R-:W-:Y:S06]  /*7330*/  @!P0 BRA `(.L_x_27) ;  /* 0x0000000000048947 */ /* 0x020fec0003800000 */
[----:B------:R-:W-:Y:S01]  /*7340*/  BPT.TRAP 0x1 ;  /* 0x000000040000795c */ /* 0x000fe20000300000 */
.L_x_27:
        /* <DEDUP_REMOVED lines=128> */
[----:B------:R-:W0:Y:S01]  /*7b50*/  S2UR UR9, SR_CgaCtaId ;  /* 0x00000000000979c3 */ /* 0x000e220000008800 */
[----:B------:R-:W-:Y:S01]  /*7b60*/  UMOV UR8, 0x400 ;  /* 0x0000040000087882 */ /* 0x000fe20000000000 */
[----:B------:R-:W-:Y:S01]  /*7b70*/  SHF.L.U32 R9, R8, 0x1f, RZ ;  /* 0x0000001f08097819 */ /* 0x000fe200000006ff */
[----:B------:R-:W-:Y:S01]  /*7b80*/  ULEA UR10, UR7, UR4, 0xb ;  /* 0x00000004070a7291 */ /* 0x000fe2000f8e583f */
[----:B------:R-:W-:Y:S01]  /*7b90*/  UMOV UR11, 0x40000040 ;  /* 0x40000040000b7882 */ /* 0x000fe20000000000 */
[----:B0-----:R-:W-:-:S06]  /*7ba0*/  ULEA UR8, UR9, UR8, 0x18 ;  /* 0x0000000809087291 */ /* 0x001fcc000f8ec03f */
[----:B------:R-:W-:-:S05]  /*7bb0*/  IMAD.U32 R5, RZ, RZ, UR8 ;  /* 0x00000008ff057e24 */ /* 0x000fca000f8e00ff */
[----:B------:R-:W-:-:S04]  /*7bc0*/  LEA R10, R7, R5, 0x3 ;  /* 0x00000005070a7211 */ /* 0x000fc800078e18ff */
[----:B------:R0:W1:Y:S01]  /*7bd0*/  SYNCS.PHASECHK.TRANS64.TRYWAIT P1, [R10+URZ], R9 ;  /* 0x000000090a0075a7 */ /* 0x000062000802017f */
[----:B--2---:R-:W-:-:S06]  /*7be0*/  WARPGROUP.ARRIVE ;  /* 0x00000000000079c5 */ /* 0x004fcc0000000000 */
[----:B------:R-:W-:Y:S03]  /*7bf0*/  IGMMA.64x256x32.S8.S8 R24, R152, gdesc[UR8], R24, gsb0 ;  /* 0x0660000898187df1 */ /* 0x000fe60008041018 */
        /* <DEDUP_REMOVED lines=81> */
[----:B------:R2:W-:Y:S01]  /*8110*/  STL.64 [R1+0xa0], R64 ;  /* 0x0000a04001007387 */ /* 0x0005e20000100a00 */
[----:B------:R-:W-:Y:S01]  /*8120*/  IMAD.MOV.U32 R202, RZ, RZ, R99 ;  /* 0x000000ffffca7224 */ /* 0x000fe200078e0063 */
[----:B------:R-:W-:Y:S01]  /*8130*/  MOV R232, R69 ;  /* 0x0000004500e87202 */ /* 0x000fe20000000f00 */
[----:B------:R-:W-:Y:S01]  /*8140*/  IMAD.MOV.U32 R205, RZ, RZ, R96 ;  /* 0x000000ffffcd7224 */ /* 0x000fe200078e0060 */
[----:B------:R-:W3:Y:S01]  /*8150*/  LDL.LU.64 R150, [R1+0x5b0] ;  /* 0x0005b00001967983 */ /* 0x000ee20000300a00 */
[----:B------:R-:W-:-:S02]  /*8160*/  IMAD.MOV.U32 R207, RZ, RZ, R94 ;  /* 0x000000ffffcf7224 */ /* 0x000fc400078e005e */
[----:B------:R-:W-:Y:S01]  /*8170*/  IMAD.MOV.U32 R206, RZ, RZ, R95 ;  /* 0x000000ffffce7224 */ /* 0x000fe200078e005f */
[----:B------:R-:W3:Y:S01]  /*8180*/  LDL.LU.64 R148, [R1+0x5a8] ;  /* 0x0005a80001947983 */ /* 0x000ee20000300a00 */
[----:B------:R-:W-:Y:S02]  /*8190*/  IMAD.MOV.U32 R209, RZ, RZ, R92 ;  /* 0x000000ffffd17224 */ /* 0x000fe400078e005c */
[----:B------:R-:W-:Y:S01]  /*81a0*/  IMAD.MOV.U32 R211, RZ, RZ, R90 ;  /* 0x000000ffffd37224 */ /* 0x000fe200078e005a */
[----:B------:R-:W3:Y:S01]  /*81b0*/  LDL.LU.64 R146, [R1+0x5a0] ;  /* 0x0005a00001927983 */ /* 0x000ee20000300a00 */
[----:B------:R-:W-:Y:S02]  /*81c0*/  IMAD.MOV.U32 R210, RZ, RZ, R91 ;  /* 0x000000ffffd27224 */ /* 0x000fe400078e005b */
        /* <DEDUP_REMOVED lines=26> */
[----:B------:R-:W-:-:S03]  /*8370*/  IMAD.MOV.U32 R234, RZ, RZ, R67 ;  /* 0x000000ffffea7224 */ /* 0x000fc600078e0043 */
        /* <DEDUP_REMOVED lines=31> */
[----:B--2---:R-:W3:Y:S04]  /*8570*/  LDL.LU.64 R64, [R1+0x458] ;  /* 0x0004580001407983 */ /* 0x004ee80000300a00 */
        /* <DEDUP_REMOVED lines=19> */
[----:B------:R-:W3:Y:S01]  /*86b0*/  LDL.LU.64 R24, [R1+0x3b8] ;  /* 0x0003b80001187983 */ /* 0x000ee20000300a00 */
[----:B------:R-:W-:-:S06]  /*86c0*/  USHF.L.U32 UR7, UR7, 0xf, URZ ;  /* 0x0000000f07077899 */ /* 0x000fcc000800063f */
[----:B------:R-:W-:-:S05]  /*86d0*/  IMAD.U32 R0, RZ, RZ, UR7 ;  /* 0x00000007ff007e24 */ /* 0x000fca000f8e00ff */
[----:B------:R-:W-:-:S04]  /*86e0*/  LOP3.LUT R0, R0, 0x800, R20, 0xfe, !PT ;  /* 0x0000080000007812 */ /* 0x000fc800078efe14 */
[----:B------:R-:W-:-:S05]  /*86f0*/  IADD3 R0, R5, R0, RZ ;  /* 0x0000000005007210 */ /* 0x000fca0007ffe0ff */
[----:B------:R-:W-:Y:S01]  /*8700*/  IMAD.IADD R2, R21, 0x1, R0 ;  /* 0x0000000115027824 */ /* 0x000fe200078e0200 */
[----:B------:R-:W-:Y:S04]  /*8710*/  LDS.U8 R12, [R0+0x1000] ;  /* 0x00100000000c7984 */ /* 0x000fe80000000000 */
[----:B------:R-:W-:Y:S04]  /*8720*/  LDS.U8 R11, [R2+0x1000] ;  /* 0x00100000020b7984 */ /* 0x000fe80000000000 */
[----:B------:R-:W-:Y:S04]  /*8730*/  LDS.U8 R4, [R0+0x1008] ;  /* 0x0010080000047984 */ /* 0x000fe80000000000 */
[----:B------:R-:W2:Y:S01]  /*8740*/  LDS.U8 R3, [R2+0x1008] ;  /* 0x0010080002037984 */ /* 0x000ea20000000000 */
[----:B------:R-:W-:Y:S01]  /*8750*/  UMOV UR14, UR10 ;  /* 0x0000000a000e7c82 */ /* 0x000fe20008000000 */
[----:B------:R-:W-:Y:S01]  /*8760*/  UMOV UR15, UR11 ;  /* 0x0000000b000f7c82 */ /* 0x000fe20008000000 */
        /* <DEDUP_REMOVED lines=57> */
[----:B---3--:R-:W3:Y:S04]  /*8b00*/  LDL.LU R44, [R1] ;  /* 0x00000000012c7983 */ /* 0x008ee80000300800 */
[----:B------:R-:W3:Y:S04]  /*8b10*/  LDL.LU R45, [R1+0x4] ;  /* 0x00000400012d7983 */ /* 0x000ee80000300800 */
        /* <DEDUP_REMOVED lines=39> */
[----:B------:R-:W3:Y:S01]  /*8d90*/  LDL.LU R85, [R1+0xa4] ;  /* 0x0000a40001557983 */ /* 0x000ee20000300800 */
[----:B------:R-:W-:Y:S01]  /*8da0*/  MOV R156, R169 ;  /* 0x000000a9009c7202 */ /* 0x000fe20000000f00 */
[----:B------:R-:W-:-:S02]  /*8db0*/  IMAD.MOV.U32 R157, RZ, RZ, R168 ;  /* 0x000000ffff9d7224 */ /* 0x000fc400078e00a8 */
[----:B------:R-:W-:Y:S01]  /*8dc0*/  IMAD.MOV.U32 R169, RZ, RZ, R15 ;  /* 0x000000ffffa97224 */ /* 0x000fe200078e000f */
[----:B--2---:R-:W-:Y:S01]  /*8dd0*/  PRMT R15, R3, 0x7604, R4 ;  /* 0x00007604030f7816 */ /* 0x004fe20000000004 */
[----:B------:R-:W-:Y:S01]  /*8de0*/  IMAD.MOV.U32 R168, RZ, RZ, R19 ;  /* 0x000000ffffa87224 */ /* 0x000fe200078e0013 */
[----:B------:R-:W-:Y:S01]  /*8df0*/  PRMT R19, R11, 0x7604, R12 ;  /* 0x000076040b137816 */ /* 0x000fe2000000000c */
[----:B------:R-:W-:Y:S01]  /*8e00*/  IMAD.IADD R4, R6, 0x1, R0 ;  /* 0x0000000106047824 */ /* 0x000fe200078e0200 */
[----:B------:R-:W-:Y:S01]  /*8e10*/  LDS.U8 R12, [R0+0x1800] ;  /* 0x00180000000c7984 */ /* 0x000fe20000000000 */
[----:B------:R-:W-:-:S03]  /*8e20*/  IMAD.MOV.U32 R150, RZ, RZ, R171 ;  /* 0x000000ffff967224 */ /* 0x000fc600078e00ab */
[----:B------:R-:W2:Y:S01]  /*8e30*/  LDS.U8 R11, [R2+0x1800] ;  /* 0x00180000020b7984 */ /* 0x000ea20000000000 */
[----:B------:R-:W-:-:S03]  /*8e40*/  IMAD.MOV.U32 R171, RZ, RZ, R13 ;  /* 0x000000ffffab7224 */ /* 0x000fc600078e000d */
[----:B------:R-:W4:Y:S04]  /*8e50*/  LDS.U8 R13, [R4+0x1008] ;  /* 0x00100800040d7984 */ /* 0x000f280000000000 */
[----:B------:R-:W5:Y:S01]  /*8e60*/  LDS.U8 R3, [R4+0x1800] ;  /* 0x0018000004037984 */ /* 0x000f620000000000 */
[----:B--2---:R-:W-:-:S03]  /*8e70*/  PRMT R11, R11, 0x7604, R12 ;  /* 0x000076040b0b7816 */ /* 0x004fc6000000000c */
[----:B------:R-:W-:Y:S01]  /*8e80*/  LDS.U8 R12, [R0+0x1808] ;  /* 0x00180800000c7984 */ /* 0x000fe20000000000 */
[----:B----4-:R-:W-:Y:S02]  /*8e90*/  PRMT R13, R13, 0x7054, R15 ;  /* 0x000070540d0d7816 */ /* 0x010fe4000000000f */
[----:B-----5:R-:W-:Y:S02]  /*8ea0*/  PRMT R15, R3, 0x7054, R11 ;  /* 0x00007054030f7816 */ /* 0x020fe4000000000b */
[----:B------:R-:W2:Y:S01]  /*8eb0*/  LDS.U8 R11, [R2+0x1808] ;  /* 0x00180800020b7984 */ /* 0x000ea20000000000 */
[----:B------:R-:W-:Y:S01]  /*8ec0*/  IMAD.MOV.U32 R151, RZ, RZ, R170 ;  /* 0x000000ffff977224 */ /* 0x000fe200078e00aa */
[----:B------:R-:W-:Y:S01]  /*8ed0*/  MOV R170, R14 ;  /* 0x0000000e00aa7202 */ /* 0x000fe20000000f00 */
[----:B------:R-:W-:Y:S01]  /*8ee0*/  IMAD.IADD R3, R6, 0x1, R2 ;  /* 0x0000000106037824 */ /* 0x000fe200078e0202 */
[----:B------:R-:W4:Y:S01]  /*8ef0*/  LDS.U8 R14, [R4+0x1000] ;  /* 0x00100000040e7984 */ /* 0x000f220000000000 */
[----:B------:R-:W-:Y:S01]  /*8f00*/  IMAD.MOV.U32 R146, RZ, RZ, R175 ;  /* 0x000000ffff927224 */ /* 0x000fe200078e00af */
[----:B------:R-:W-:Y:S01]  /*8f10*/  MOV R148, R173 ;  /* 0x000000ad00947202 */ /* 0x000fe20000000f00 */
[----:B------:R-:W-:Y:S01]  /*8f20*/  IMAD.MOV.U32 R147, RZ, RZ, R174 ;  /* 0x000000ffff937224 */ /* 0x000fe200078e00ae */
[----:B------:R-:W-:Y:S01]  /*8f30*/  LDS.U8 R173, [R3+0x1008] ;  /* 0x0010080003ad7984 */ /* 0x000fe20000000000 */
[----:B------:R-:W-:-:S03]  /*8f40*/  IMAD.MOV.U32 R149, RZ, RZ, R172 ;  /* 0x000000ffff957224 */ /* 0x000fc600078e00ac */
[----:B------:R-:W-:Y:S04]  /*8f50*/  LDS.U8 R172, [R3+0x1000] ;  /* 0x0010000003ac7984 */ /* 0x000fe80000000000 */
[----:B------:R-:W-:Y:S04]  /*8f60*/  LDS.U8 R174, [R3+0x1800] ;  /* 0x0018000003ae7984 */ /* 0x000fe80000000000 */
[----:B------:R-:W-:Y:S01]  /*8f70*/  LDS.U8 R175, [R3+0x1808] ;  /* 0x0018080003af7984 */ /* 0x000fe20000000000 */
[----:B--2---:R-:W-:-:S03]  /*8f80*/  PRMT R12, R11, 0x7604, R12 ;  /* 0x000076040b0c7816 */ /* 0x004fc6000000000c */
[----:B------:R-:W2:Y:S01]  /*8f90*/  LDS.U8 R11, [R4+0x1808] ;  /* 0x00180800040b7984 */ /* 0x000ea20000000000 */
[----:B------:R-:W-:Y:S01]  /*8fa0*/  IMAD.MOV.U32 R158, RZ, RZ, R167 ;  /* 0x000000ffff9e7224 */ /* 0x000fe200078e00a7 */
[----:B----4-:R-:W-:Y:S01]  /*8fb0*/  PRMT R14, R14, 0x7054, R19 ;  /* 0x000070540e0e7816 */ /* 0x010fe20000000013 */
        /* <DEDUP_REMOVED lines=32> */
[----:B------:R-:W-:-:S02]  /*91c0*/  IMAD.MOV.U32 R106, RZ, RZ, R215 ;  /* 0x000000ffff6a7224 */ /* 0x000fc400078e00d7 */
[----:B------:R-:W-:Y:S01]  /*91d0*/  IMAD.MOV.U32 R107, RZ, RZ, R214 ;  /* 0x000000ffff6b7224 */ /* 0x000fe200078e00d6 */
[----:B--2---:R-:W-:Y:S01]  /*91e0*/  PRMT R11, R11, 0x7054, R12 ;  /* 0x000070540b0b7816 */ /* 0x004fe2000000000c */
        /* <DEDUP_REMOVED lines=28> */
[----:B------:R-:W-:Y:S01]  /*93b0*/  IMAD.MOV.U32 R167, RZ, RZ, R22 ;  /* 0x000000ffffa77224 */ /* 0x000fe200078e0016 */
[----:B------:R-:W-:Y:S01]  /*93c0*/  PRMT R172, R172, 0x654, R14 ;  /* 0x00000654acac7816 */ /* 0x000fe2000000000e */
[----:B------:R-:W-:Y:S01]  /*93d0*/  UIADD3 UR8, UR10, 0x2, URZ ;  /* 0x000000020a087890 */ /* 0x000fe2000fffe03f */
[----:B------:R-:W-:-:S02]  /*93e0*/  PRMT R173, R173, 0x654, R13 ;  /* 0x00000654adad7816 */ /* 0x000fc4000000000d */
[----:B------:R-:W-:Y:S02]  /*93f0*/  PRMT R174, R174, 0x654, R15 ;  /* 0x00000654aeae7816 */ /* 0x000fe4000000000f */
[----:B------:R-:W-:Y:S01]  /*9400*/  PRMT R175, R175, 0x654, R11 ;  /* 0x00000654afaf7816 */ /* 0x000fe2000000000b */
[----:B------:R-:W-:Y:S01]  /*9410*/  UMOV UR15, 0x40000040 ;  /* 0x40000040000f7882 */ /* 0x000fe20000000000 */
[----:B------:R-:W-:Y:S02]  /*9420*/  UMOV UR14, UR8 ;  /* 0x00000008000e7c82 */ /* 0x000fe40008000000 */
[----:B---3--:R-:W-:-:S06]  /*9430*/  WARPGROUP.ARRIVE ;  /* 0x00000000000079c5 */ /* 0x008fcc0000000000 */
        /* <DEDUP_REMOVED lines=66> */
[----:B--2---:R-:W2:Y:S04]  /*9860*/  LDL.LU.64 R150, [R1+0x3b0] ;  /* 0x0003b00001967983 */ /* 0x004ea80000300a00 */
        /* <DEDUP_REMOVED lines=53> */
[----:B------:R-:W-:Y:S04]  /*9bc0*/  LDS.U8 R19, [R0+0x5000] ;  /* 0x0050000000137984 */ /* 0x000fe80000000000 */
[----:B------:R-:W3:Y:S04]  /*9bd0*/  LDS.U8 R15, [R2+0x5000] ;  /* 0x00500000020f7984 */ /* 0x000ee80000000000 */
[----:B------:R-:W-:Y:S04]  /*9be0*/  LDS.U8 R12, [R0+0x5800] ;  /* 0x00580000000c7984 */ /* 0x000fe80000000000 */
[----:B------:R-:W4:Y:S04]  /*9bf0*/  LDS.U8 R11, [R2+0x5800] ;  /* 0x00580000020b7984 */ /* 0x000f280000000000 */
[----:B------:R-:W-:Y:S04]  /*9c00*/  LDS.U8 R14, [R0+0x5008] ;  /* 0x00500800000e7984 */ /* 0x000fe80000000000 */
[----:B------:R-:W5:Y:S04]  /*9c10*/  LDS.U8 R13, [R2+0x5008] ;  /* 0x00500800020d7984 */ /* 0x000f680000000000 */
[----:B------:R-:W-:Y:S04]  /*9c20*/  LDS.U8 R168, [R3+0x5000] ;  /* 0x0050000003a87984 */ /* 0x000fe80000000000 */
[----:B------:R-:W-:Y:S04]  /*9c30*/  LDS.U8 R169, [R3+0x5008] ;  /* 0x0050080003a97984 */ /* 0x000fe80000000000 */
[----:B------:R-:W-:Y:S04]  /*9c40*/  LDS.U8 R170, [R3+0x5800] ;  /* 0x0058000003aa7984 */ /* 0x000fe80000000000 */
[----:B------:R-:W-:Y:S01]  /*9c50*/  LDS.U8 R171, [R3+0x5808] ;  /* 0x0058080003ab7984 */ /* 0x000fe20000000000 */
[----:B---3--:R-:W-:-:S02]  /*9c60*/  PRMT R19, R15, 0x7604, R19 ;  /* 0x000076040f137816 */ /* 0x008fc40000000013 */
[----:B----4-:R-:W-:Y:S02]  /*9c70*/  PRMT R15, R11, 0x7604, R12 ;  /* 0x000076040b0f7816 */ /* 0x010fe4000000000c */
[----:B------:R-:W3:Y:S04]  /*9c80*/  LDS.U8 R12, [R4+0x5008] ;  /* 0x00500800040c7984 */ /* 0x000ee80000000000 */
[----:B------:R-:W4:Y:S01]  /*9c90*/  LDS.U8 R11, [R4+0x5800] ;  /* 0x00580000040b7984 */ /* 0x000f220000000000 */
[----:B-----5:R-:W-:-:S03]  /*9ca0*/  PRMT R14, R13, 0x7604, R14 ;  /* 0x000076040d0e7816 */ /* 0x020fc6000000000e */
[----:B------:R-:W-:Y:S01]  /*9cb0*/  LDS.U8 R13, [R4+0x5000] ;  /* 0x00500000040d7984 */ /* 0x000fe20000000000 */
[----:B---3--:R-:W-:-:S03]  /*9cc0*/  PRMT R14, R12, 0x7054, R14 ;  /* 0x000070540c0e7816 */ /* 0x008fc6000000000e */
[----:B------:R-:W-:Y:S01]  /*9cd0*/  LDS.U8 R12, [R0+0x5808] ;  /* 0x00580800000c7984 */ /* 0x000fe20000000000 */
[----:B----4-:R-:W-:-:S03]  /*9ce0*/  PRMT R15, R11, 0x7054, R15 ;  /* 0x000070540b0f7816 */ /* 0x010fc6000000000f */
[----:B------:R-:W3:Y:S02]  /*9cf0*/  LDS.U8 R11, [R2+0x5808] ;  /* 0x00580800020b7984 */ /* 0x000ee40000000000 */
[----:B---3--:R-:W-:Y:S02]  /*9d00*/  PRMT R12, R11, 0x7604, R12 ;  /* 0x000076040b0c7816 */ /* 0x008fe4000000000c */
[----:B------:R-:W3:Y:S01]  /*9d10*/  LDS.U8 R11, [R4+0x5808] ;  /* 0x00580800040b7984 */ /* 0x000ee20000000000 */
[----:B------:R-:W-:Y:S02]  /*9d20*/  PRMT R13, R13, 0x7054, R19 ;  /* 0x000070540d0d7816 */ /* 0x000fe40000000013 */
[----:B------:R-:W-:Y:S02]  /*9d30*/  PRMT R169, R169, 0x654, R14 ;  /* 0x00000654a9a97816 */ /* 0x000fe4000000000e */
[----:B------:R-:W-:Y:S02]  /*9d40*/  PRMT R168, R168, 0x654, R13 ;  /* 0x00000654a8a87816 */ /* 0x000fe4000000000d */
[----:B------:R-:W-:-:S02]  /*9d50*/  PRMT R170, R170, 0x654, R15 ;  /* 0x00000654aaaa7816 */ /* 0x000fc4000000000f */
[----:B---3--:R-:W-:-:S04]  /*9d60*/  PRMT R11, R11, 0x7054, R12 ;  /* 0x000070540b0b7816 */ /* 0x008fc8000000000c */
[----:B------:R-:W-:-:S04]  /*9d70*/  PRMT R171, R171, 0x654, R11 ;  /* 0x00000654abab7816 */ /* 0x000fc8000000000b */
[----:B--2---:R-:W-:-:S06]  /*9d80*/  WARPGROUP.ARRIVE ;  /* 0x00000000000079c5 */ /* 0x004fcc0000000000 */
[----:B------:R-:W-:Y:S03]  /*9d90*/  IGMMA.64x256x32.S8.S8 R24, R168, gdesc[UR12], R24, gsb0 ;  /* 0x0660000ca8187df1 */ /* 0x000fe60008041018 */
[----:B------:R-:W-:Y:S02]  /*9da0*/  WARPGROUP.DEPBAR.LE gsb0, 0x0 ;  /* 0x00008000000079c5 */ /* 0x000fe40000010000 */
[----:B------:R-:W-:Y:S04]  /*9db0*/  LDS.U8 R19, [R0+0x2000] ;  /* 0x0020000000137984 */ /* 0x000fe80000000000 */
[----:B------:R-:W2:Y:S04]  /*9dc0*/  LDS.U8 R15, [R2+0x2000] ;  /* 0x00200000020f7984 */ /* 0x000ea80000000000 */
[----:B------:R-:W-:Y:S04]  /*9dd0*/  LDS.U8 R12, [R0+0x2800] ;  /* 0x00280000000c7984 */ /* 0x000fe80000000000 */
[----:B------:R-:W3:Y:S04]  /*9de0*/  LDS.U8 R11, [R2+0x2800] ;  /* 0x00280000020b7984 */ /* 0x000ee80000000000 */
[----:B------:R-:W-:Y:S04]  /*9df0*/  LDS.U8 R14, [R0+0x2008] ;  /* 0x00200800000e7984 */ /* 0x000fe80000000000 */
[----:B------:R-:W4:Y:S04]  /*9e00*/  LDS.U8 R13, [R2+0x2008] ;  /* 0x00200800020d7984 */ /* 0x000f280000000000 */
[----:B------:R-:W-:Y:S04]  /*9e10*/  LDS.U8 R159, [R3+0x2808] ;  /* 0x00280800039f7984 */ /* 0x000fe80000000000 */
[----:B------:R-:W-:Y:S04]  /*9e20*/  LDS.U8 R152, [R3+0x6000] ;  /* 0x0060000003987984 */ /* 0x000fe80000000000 */
[----:B------:R-:W-:Y:S04]  /*9e30*/  LDS.U8 R153, [R3+0x6008] ;  /* 0x0060080003997984 */ /* 0x000fe80000000000 */
[----:B------:R-:W-:Y:S04]  /*9e40*/  LDS.U8 R154, [R3+0x6800] ;  /* 0x00680000039a7984 */ /* 0x000fe80000000000 */
[----:B------:R-:W-:Y:S01]  /*9e50*/  LDS.U8 R156, [R3+0x2000] ;  /* 0x00200000039c7984 */ /* 0x000fe20000000000 */
[----:B--2---:R-:W-:-:S03]  /*9e60*/  PRMT R19, R15, 0x7604, R19 ;  /* 0x000076040f137816 */ /* 0x004fc60000000013 */
[----:B------:R-:W-:Y:S04]  /*9e70*/  LDS.U8 R157, [R3+0x2008] ;  /* 0x00200800039d7984 */ /* 0x000fe80000000000 */
[----:B------:R-:W-:Y:S01]  /*9e80*/  LDS.U8 R158, [R3+0x2800] ;  /* 0x00280000039e7984 */ /* 0x000fe20000000000 */
[----:B---3--:R-:W-:-:S03]  /*9e90*/  PRMT R15, R11, 0x7604, R12 ;  /* 0x000076040b0f7816 */ /* 0x008fc6000000000c */
[----:B------:R-:W-:Y:S04]  /*9ea0*/  LDS.U8 R155, [R3+0x6808] ;  /* 0x00680800039b7984 */ /* 0x000fe80000000000 */
[----:B------:R-:W2:Y:S04]  /*9eb0*/  LDS.U8 R12, [R4+0x2008] ;  /* 0x00200800040c7984 */ /* 0x000ea80000000000 */
[----:B------:R-:W3:Y:S01]  /*9ec0*/  LDS.U8 R11, [R4+0x2800] ;  /* 0x00280000040b7984 */ /* 0x000ee20000000000 */
[----:B----4-:R-:W-:-:S03]  /*9ed0*/  PRMT R14, R13, 0x7604, R14 ;  /* 0x000076040d0e7816 */ /* 0x010fc6000000000e */
[----:B------:R-:W-:Y:S01]  /*9ee0*/  LDS.U8 R13, [R4+0x2000] ;  /* 0x00200000040d7984 */ /* 0x000fe20000000000 */
[----:B--2---:R-:W-:-:S03]  /*9ef0*/  PRMT R14, R12, 0x7054, R14 ;  /* 0x000070540c0e7816 */ /* 0x004fc6000000000e */
[----:B------:R-:W-:Y:S01]  /*9f00*/  LDS.U8 R12, [R0+0x2808] ;  /* 0x00280800000c7984 */ /* 0x000fe20000000000 */
[----:B---3--:R-:W-:-:S03]  /*9f10*/  PRMT R15, R11, 0x7054, R15 ;  /* 0x000070540b0f7816 */ /* 0x008fc6000000000f */
[----:B------:R-:W2:Y:S02]  /*9f20*/  LDS.U8 R11, [R2+0x2808] ;  /* 0x00280800020b7984 */ /* 0x000ea40000000000 */
[----:B--2---:R-:W-:Y:S02]  /*9f30*/  PRMT R12, R11, 0x7604, R12 ;  /* 0x000076040b0c7816 */ /* 0x004fe4000000000c */
[----:B------:R-:W2:Y:S02]  /*9f40*/  LDS.U8 R11, [R4+0x2808] ;  /* 0x00280800040b7984 */ /* 0x000ea40000000000 */
[----:B--2---:R-:W-:Y:S02]  /*9f50*/  PRMT R11, R11, 0x7054, R12 ;  /* 0x000070540b0b7816 */ /* 0x004fe4000000000c */
[----:B------:R-:W-:Y:S02]  /*9f60*/  LDS.U8 R12, [R0+0x6000] ;  /* 0x00600000000c7984 */ /* 0x000fe40000000000 */
[----:B------:R-:W-:-:S02]  /*9f70*/  PRMT R159, R159, 0x654, R11 ;  /* 0x000006549f9f7816 */ /* 0x000fc4000000000b */
        /* <DEDUP_REMOVED lines=20> */
[----:B------:R-:W2:Y:S01]  /*a0c0*/  LDS.U8 R11, [R4+0x6808] ;  /* 0x00680800040b7984 */ /* 0x000ea20000000000 */
[----:B------:R-:W-:Y:S02]  /*a0d0*/  PRMT R13, R13, 0x7054, R19 ;  /* 0x000070540d0d7816 */ /* 0x000fe40000000013 */
[----:B------:R-:W-:Y:S02]  /*a0e0*/  PRMT R157, R157, 0x654, R14 ;  /* 0x000006549d9d7816 */ /* 0x000fe4000000000e */
[----:B------:R-:W-:Y:S02]  /*a0f0*/  PRMT R156, R156, 0x654, R13 ;  /* 0x000006549c9c7816 */ /* 0x000fe4000000000d */
[----:B------:R-:W-:-:S02]  /*a100*/  PRMT R158, R158, 0x654, R15 ;  /* 0x000006549e9e7816 */ /* 0x000fc4000000000f */
[----:B--2---:R-:W-:-:S04]  /*a110*/  PRMT R11, R11, 0x7054, R12 ;  /* 0x000070540b0b7816 */ /* 0x004fc8000000000c */
[----:B------:R-:W-:Y:S01]  /*a120*/  PRMT R155, R155, 0x654, R11 ;  /* 0x000006549b9b7816 */ /* 0x000fe2000000000b */
[----:B01----:R-:W-:Y:S06]  /*a130*/  @!P0 BRA `(.L_x_28) ;  /* 0x0000000000048947 */ /* 0x003fec0003800000 */
[----:B------:R-:W-:Y:S01]  /*a140*/  BPT.TRAP 0x1 ;  /* 0x000000040000795c */ /* 0x000fe20000300000 */
.L_x_28:
[----:B------:R-:W-:Y:S01]  /*a150*/  MOV R11, UR5 ;  /* 0x00000005000b7c02 */ /* 0x000fe20008000f00 */
[----:B------:R-:W-:-:S04]  /*a160*/  UISETP.GT.U32.AND UP0, UPT, UR43, 0x1, UPT ;  /* 0x000000012b00788c */ /* 0x000fc8000bf04070 */
[----:B------:R-:W-:Y:S02]  /*a170*/  IMAD R11, R11, 0x8, R5 ;  /* 0x000000080b0b7824 */ /* 0x000fe400078e0205 */
[----:B------:R-:W-:Y:S02]  /*a180*/  PLOP3.LUT P2, PT, PT, PT, UP0, 0x80, 0x0 ;  /* 0x000000000000781c */ /* 0x000fe40003f4f008 */
[----:B------:R-:W-:-:S05]  /*a190*/  VIADD R11, R11, 0x18 ;  /* 0x000000180b0b7836 */ /* 0x000fca0000000000 */
[----:B------:R-:W-:-:S04]  /*a1a0*/  PRMT R11, RZ, 0x654, R11 ;  /* 0x00000654ff0b7816 */ /* 0x000fc8000000000b */
[----:B------:R0:W-:Y:S02]  /*a1b0*/  SYNCS.ARRIVE.TRANS64.RED.A1T0 RZ, [R11+URZ], RZ ;  /* 0x000000ff0bff79a7 */ /* 0x0001e4000810043f */
[----:B------:R-:W-:Y:S05]  /*a1c0*/  @P2 BRA `(.L_x_29) ;  /* 0x0000000000042947 */ /* 0x000fea0003800000 */
[----:B------:R-:W-:Y:S01]  /*a1d0*/  BPT.TRAP 0x1 ;  /* 0x000000040000795c */ /* 0x000fe20000300000 */
.L_x_29:
        /* <DEDUP_REMOVED lines=59> */
[----:B------:R-:W-:Y:S04]  /*a590*/  LDS.U8 R15, [R0+0x3000] ;  /* 0x00300000000f7984 */ /* 0x000fe80000000000 */
[----:B------:R-:W1:Y:S04]  /*a5a0*/  LDS.U8 R14, [R2+0x3000] ;  /* 0x00300000020e7984 */ /* 0x000e680000000000 */
[----:B------:R-:W-:Y:S04]  /*a5b0*/  STL.64 [R1+0x228], R36 ;  /* 0x0002282401007387 */ /* 0x000fe80000100a00 */
[----:B------:R-:W-:Y:S04]  /*a5c0*/  LDS.U8 R12, [R0+0x3008] ;  /* 0x00300800000c7984 */ /* 0x000fe80000000000 */
[----:B0-----:R-:W0:Y:S04]  /*a5d0*/  LDS.U8 R11, [R2+0x3008] ;  /* 0x00300800020b7984 */ /* 0x001e280000000000 */
[----:B------:R-:W-:Y:S04]  /*a5e0*/  STL.64 [R1+0x220], R34 ;  /* 0x0002202201007387 */ /* 0x000fe80000100a00 */
[----:B------:R-:W-:Y:S04]  /*a5f0*/  STL.64 [R1+0x218], R32 ;  /* 0x0002182001007387 */ /* 0x000fe80000100a00 */
[----:B------:R-:W-:Y:S04]  /*a600*/  STL.64 [R1+0x210], R30 ;  /* 0x0002101e01007387 */ /* 0x000fe80000100a00 */
[----:B------:R2:W-:Y:S04]  /*a610*/  STL.64 [R1+0x208], R28 ;  /* 0x0002081c01007387 */ /* 0x0005e80000100a00 */
[----:B------:R-:W-:Y:S04]  /*a620*/  LDS.U8 R166, [R3+0x3800] ;  /* 0x0038000003a67984 */ /* 0x000fe80000000000 */
[----:B------:R-:W-:Y:S04]  /*a630*/  LDS.U8 R167, [R3+0x3808] ;  /* 0x0038080003a77984 */ /* 0x000fe80000000000 */
[----:B--2---:R-:W2:Y:S04]  /*a640*/  LDL.LU R28, [R1] ;  /* 0x00000000011c7983 */ /* 0x004ea80000300800 */
        /* <DEDUP_REMOVED lines=30> */
[----:B-1----:R-:W-:-:S03]  /*a830*/  PRMT R14, R14, 0x7604, R15 ;  /* 0x000076040e0e7816 */ /* 0x002fc6000000000f */
[----:B------:R-:W2:Y:S01]  /*a840*/  LDL.LU R59, [R1+0x7c] ;  /* 0x00007c00013b7983 */ /* 0x000ea20000300800 */
[----:B0-----:R-:W-:-:S03]  /*a850*/  PRMT R15, R11, 0x7604, R12 ;  /* 0x000076040b0f7816 */ /* 0x001fc6000000000c */
[----:B------:R-:W2:Y:S04]  /*a860*/  LDL.LU R60, [R1+0x80] ;  /* 0x00008000013c7983 */ /* 0x000ea80000300800 */
[----:B------:R-:W2:Y:S04]  /*a870*/  LDL.LU R61, [R1+0x84] ;  /* 0x00008400013d7983 */ /* 0x000ea80000300800 */
[----:B------:R-:W2:Y:S04]  /*a880*/  LDL.LU R62, [R1+0x88] ;  /* 0x00008800013e7983 */ /* 0x000ea80000300800 */
[----:B------:R-:W2:Y:S04]  /*a890*/  LDL.LU R63, [R1+0x8c] ;  /* 0x00008c00013f7983 */ /* 0x000ea80000300800 */
[----:B------:R-:W2:Y:S04]  /*a8a0*/  LDL.LU R64, [R1+0x90] ;  /* 0x0000900001407983 */ /* 0x000ea80000300800 */
[----:B------:R-:W-:Y:S04]  /*a8b0*/  LDS.U8 R12, [R0+0x3800] ;  /* 0x00380000000c7984 */ /* 0x000fe80000000000 */
[----:B------:R-:W0:Y:S04]  /*a8c0*/  LDS.U8 R11, [R2+0x3800] ;  /* 0x00380000020b7984 */ /* 0x000e280000000000 */
        /* <DEDUP_REMOVED lines=36> */
[----:B0-----:R-:W-:-:S03]  /*ab10*/  PRMT R12, R11, 0x7604, R12 ;  /* 0x000076040b0c7816 */ /* 0x001fc6000000000c */
[----:B------:R-:W2:Y:S04]  /*ab20*/  LDL.LU R101, [R1+0x124] ;  /* 0x0001240001657983 */ /* 0x000ea80000300800 */
[----:B------:R-:W2:Y:S04]  /*ab30*/  LDL.LU R102, [R1+0x128] ;  /* 0x0001280001667983 */ /* 0x000ea80000300800 */
[----:B------:R-:W2:Y:S04]  /*ab40*/  LDL.LU R103, [R1+0x12c] ;  /* 0x00012c0001677983 */ /* 0x000ea80000300800 */
[----:B------:R-:W2:Y:S04]  /*ab50*/  LDL.LU R104, [R1+0x130] ;  /* 0x0001300001687983 */ /* 0x000ea80000300800 */
[----:B------:R-:W2:Y:S04]  /*ab60*/  LDL.LU R105, [R1+0x134] ;  /* 0x0001340001697983 */ /* 0x000ea80000300800 */
        /* <DEDUP_REMOVED lines=42> */
[----:B------:R-:W2:Y:S01]  /*ae10*/  LDL.LU R146, [R1+0x1d8] ;  /* 0x0001d80001927983 */ /* 0x000ea20000300800 */
[----:B------:R-:W-:-:S03]  /*ae20*/  PRMT R166, R166, 0x654, R11 ;  /* 0x00000654a6a67816 */ /* 0x000fc6000000000b */
        /* <DEDUP_REMOVED lines=10> */
[----:B------:R-:W2:Y:S01]  /*aed0*/  LDL.LU R155, [R1+0x1fc] ;  /* 0x0001fc00019b7983 */ /* 0x000ea20000300800 */
[----:B------:R-:W-:Y:S01]  /*aee0*/  UIADD3 UR8, UR10, 0x4, URZ ;  /* 0x000000040a087890 */ /* 0x000fe2000fffe03f */
[----:B------:R-:W-:-:S02]  /*aef0*/  UMOV UR15, 0x40000040 ;  /* 0x40000040000f7882 */ /* 0x000fc40000000000 */
[----:B------:R-:W-:Y:S04]  /*af00*/  LDS.U8 R160, [R3+0x7000] ;  /* 0x0070000003a07984 */ /* 0x000fe80000000000 */
[----:B------:R-:W-:Y:S01]  /*af10*/  LDS.U8 R161, [R3+0x7008] ;  /* 0x0070080003a17984 */ /* 0x000fe20000000000 */
[----:B------:R-:W-:-:S03]  /*af20*/  UMOV UR14, UR8 ;  /* 0x00000008000e7c82 */ /* 0x000fc60008000000 */
[----:B------:R-:W1:Y:S04]  /*af30*/  LDS.U8 R13, [R4+0x3000] ;  /* 0x00300000040d7984 */ /* 0x000e680000000000 */
[----:B------:R-:W3:Y:S04]  /*af40*/  LDS.U8 R164, [R3+0x3000] ;  /* 0x0030000003a47984 */ /* 0x000ee80000000000 */
[----:B------:R-:W-:Y:S01]  /*af50*/  LDS.U8 R165, [R3+0x3008] ;  /* 0x0030080003a57984 */ /* 0x000fe20000000000 */
[----:B0-----:R-:W-:-:S03]  /*af60*/  PRMT R12, R11, 0x7604, R12 ;  /* 0x000076040b0c7816 */ /* 0x001fc6000000000c */
[----:B------:R-:W-:Y:S04]  /*af70*/  LDS.U8 R162, [R3+0x7800] ;  /* 0x0078000003a27984 */ /* 0x000fe80000000000 */
[----:B------:R-:W0:Y:S01]  /*af80*/  LDS.U8 R11, [R4+0x3808] ;  /* 0x00380800040b7984 */ /* 0x000e220000000000 */
[----:B-1----:R-:W-:-:S03]  /*af90*/  PRMT R14, R13, 0x7054, R14 ;  /* 0x000070540d0e7816 */ /* 0x002fc6000000000e */
[----:B------:R-:W1:Y:S01]  /*afa0*/  LDS.U8 R13, [R4+0x3008] ;  /* 0x00300800040d7984 */ /* 0x000e620000000000 */
[----:B------:R-:W-:Y:S01]  /*afb0*/  UIADD3 UR5, UR5, 0x1, URZ ;  /* 0x0000000105057890 */ /* 0x000fe2000fffe03f */
[----:B---3--:R-:W-:Y:S02]  /*afc0*/  PRMT R164, R164, 0x654, R14 ;  /* 0x00000654a4a47816 */ /* 0x008fe4000000000e */
[----:B0-----:R-:W-:Y:S02]  /*afd0*/  PRMT R11, R11, 0x7054, R12 ;  /* 0x000070540b0b7816 */ /* 0x001fe4000000000c */
[----:B------:R-:W-:Y:S02]  /*afe0*/  LDS.U8 R12, [R0+0x7000] ;  /* 0x00700000000c7984 */ /* 0x000fe40000000000 */
[----:B------:R-:W-:Y:S02]  /*aff0*/  PRMT R167, R167, 0x654, R11 ;  /* 0x00000654a7a77816 */ /* 0x000fe4000000000b */
[----:B------:R-:W0:Y:S01]  /*b000*/  LDS.U8 R11, [R2+0x7000] ;  /* 0x00700000020b7984 */ /* 0x000e220000000000 */
[----:B-1----:R-:W-:Y:S01]  /*b010*/  PRMT R13, R13, 0x7054, R15 ;  /* 0x000070540d0d7816 */ /* 0x002fe2000000000f */
[----:B------:R-:W-:-:S03]  /*b020*/  UISETP.NE.AND UP0, UPT, UR5, 0x3, UPT ;  /* 0x000000030500788c */ /* 0x000fc6000bf05270 */
[----:B------:R-:W-:Y:S02]  /*b030*/  PRMT R165, R165, 0x654, R13 ;  /* 0x00000654a5a57816 */ /* 0x000fe4000000000d */
        /* <DEDUP_REMOVED lines=16> */
[----:B------:R-:W3:Y:S01]  /*b140*/  LDS.U8 R4, [R4+0x7808] ;  /* 0x0078080004047984 */ /* 0x000ee20000000000 */
[----:B-1----:R-:W-:Y:S01]  /*b150*/  PRMT R0, R2, 0x7604, R0 ;  /* 0x0000760402007816 */ /* 0x002fe20000000000 */
[----:B--2---:R-:W-:-:S06]  /*b160*/  WARPGROUP.ARRIVE ;  /* 0x00000000000079c5 */ /* 0x004fcc0000000000 */
[----:B------:R-:W-:Y:S01]  /*b170*/  IGMMA.64x256x32.S8.S8 R28, R156, gdesc[UR12], R28, gsb0 ;  /* 0x0660000c9c1c7df1 */ /* 0x000fe2000804101c */
[----:B------:R-:W-:Y:S01]  /*b180*/  USEL UR5, UR5, URZ, UP0 ;  /* 0x0000003f05057287 */ /* 0x000fe20008000000 */
[----:B0-----:R-:W-:Y:S02]  /*b190*/  PRMT R11, R11, 0x7054, R12 ;  /* 0x000070540b0b7816 */ /* 0x001fe4000000000c */
[----:B---3--:R-:W-:Y:S02]  /*b1a0*/  PRMT R4, R4, 0x7054, R0 ;  /* 0x0000705404047816 */ /* 0x008fe40000000000 */
[----:B------:R-:W-:Y:S01]  /*b1b0*/  PRMT R162, R162, 0x654, R11 ;  /* 0x00000654a2a27816 */ /* 0x000fe2000000000b */
        /* <DEDUP_REMOVED lines=132> */
[----:B------:R-:W0:Y:S02]  /*ba00*/  LDS.U8 R3, [R3+0x7808] ;  /* 0x0078080003037984 */ /* 0x000e240000000000 */
[----:B0-----:R-:W-:Y:S01]  /*ba10*/  PRMT R163, R3, 0x654, R4 ;  /* 0x0000065403a37816 */ /* 0x001fe20000000004 */
[----:B------:R-:W-:Y:S06]  /*ba20*/  @!P0 BRA `(.L_x_30) ;  /* 0x0000000000048947 */ /* 0x000fec0003800000 */
[----:B------:R-:W-:Y:S01]  /*ba30*/  BPT.TRAP 0x1 ;  /* 0x000000040000795c */ /* 0x000fe20000300000 */
.L_x_30:
[----:B------:R-:W-:Y:S04]  /*ba40*/  BSSY B0, `(.L_x_31) ;  /* 0x0000004000007945 */ /* 0x000fe80003800000 */
[----:B------:R-:W-:Y:S05]  /*ba50*/  @P1 BRA `(.L_x_32) ;  /* 0x0000000000081947 */ /* 0x000fea0003800000 */
[----:B------:R-:W0:Y:S02]  /*ba60*/  SYNCS.PHASECHK.TRANS64.TRYWAIT P1, [R10+URZ], R9 ;  /* 0x000000090a0075a7 */ /* 0x000e24000802017f */
[----:B0-----:R-:W-:Y:S05]  /*ba70*/  @!P1 BRA `(.L_x_33) ;  /* 0x0000016c00289947 */ /* 0x001fea0003800000 */
.L_x_32:
[----:B------:R-:W-:Y:S05]  /*ba80*/  BSYNC B0 ;  /* 0x0000000000007941 */ /* 0x000fea0003800000 */
.L_x_31:
[----:B0-----:R-:W-:Y:S01]  /*ba90*/  IMAD.SHL.U32 R9, R7, 0x8000, RZ ;  /* 0x0000800007097824 */ /* 0x001fe200078e00ff */
[----:B------:R-:W-:Y:S05]  /*baa0*/  WARPSYNC.ALL ;  /* 0x0000000000007948 */ /* 0x000fea0003800000 */
[----:B------:R-:W-:-:S04]  /*bab0*/  LOP3.LUT R0, R9, 0x800, R20, 0xfe, !PT ;  /* 0x0000080009007812 */ /* 0x000fc800078efe14 */
[----:B------:R-:W-:-:S05]  /*bac0*/  IADD3 R0, R5, R0, RZ ;  /* 0x0000000005007210 */ /* 0x000fca0007ffe0ff */
[----:B------:R-:W-:Y:S01]  /*bad0*/  IMAD.IADD R2, R21, 0x1, R0 ;  /* 0x0000000115027824 */ /* 0x000fe200078e0200 */
[----:B------:R-:W-:Y:S04]  /*bae0*/  LDS.U8 R4, [R0+0x8] ;  /* 0x0000080000047984 */ /* 0x000fe80000000000 */
[----:B------:R-:W0:Y:S04]  /*baf0*/  LDS.U8 R3, [R2+0x8] ;  /* 0x0000080002037984 */ /* 0x000e280000000000 */
[----:B------:R-:W-:Y:S04]  /*bb00*/  LDS.U8 R11, [R0] ;  /* 0x00000000000b7984 */ /* 0x000fe80000000000 */
[----:B------:R-:W1:Y:S01]  /*bb10*/  LDS.U8 R10, [R2] ;  /* 0x00000000020a7984 */ /* 0x000e620000000000 */
[----:B0-----:R-:W-:Y:S01]  /*bb20*/  PRMT R13, R3, 0x7604, R4 ;  /* 0x00007604030d7816 */ /* 0x001fe20000000004 */
[----:B------:R-:W-:-:S02]  /*bb30*/  IMAD.IADD R4, R6, 0x1, R0 ;  /* 0x0000000106047824 */ /* 0x000fc400078e0200 */
        /* <DEDUP_REMOVED lines=15> */
[----:B------:R-:W3:Y:S04]  /*bc30*/  LDS.U8 R152, [R3] ;  /* 0x0000000003987984 */ /* 0x000ee80000000000 */
[----:B------:R-:W-:Y:S04]  /*bc40*/  LDS.U8 R158, [R3+0x4800] ;  /* 0x00480000039e7984 */ /* 0x000fe80000000000 */
        /* <DEDUP_REMOVED lines=31> */
[----:B0-----:R-:W-:Y:S02]  /*be40*/  PRMT R10, R10, 0x7054, R11 ;  /* 0x000070540a0a7816 */ /* 0x001fe4000000000b */
[----:B--2---:R-:W-:Y:S02]  /*be50*/  PRMT R4, R4, 0x7054, R0 ;  /* 0x0000705404047816 */ /* 0x004fe40000000000 */
[----:B------:R-:W-:-:S02]  /*be60*/  PRMT R158, R158, 0x654, R10 ;  /* 0x000006549e9e7816 */ /* 0x000fc4000000000a */
[----:B------:R-:W-:Y:S01]  /*be70*/  PRMT R159, R3, 0x654, R4 ;  /* 0x00000654039f7816 */ /* 0x000fe20000000004 */
        /* <DEDUP_REMOVED lines=200> */
[----:B------:R0:W5:Y:S04]  /*cb00*/  LDL.LU.64 R158, [R1+0x3f0] ;  /* 0x0003f000019e7983 */ /* 0x0001680000300a00 */
[----:B------:R0:W5:Y:S04]  /*cb10*/  LDL.LU.64 R156, [R1+0x3e8] ;  /* 0x0003e800019c7983 */ /* 0x0001680000300a00 */
[----:B------:R0:W5:Y:S04]  /*cb20*/  LDL.LU.64 R154, [R1+0x3e0] ;  /* 0x0003e000019a7983 */ /* 0x0001680000300a00 */
[----:B------:R0:W5:Y:S04]  /*cb30*/  LDL.LU.64 R152, [R1+0x3d8] ;  /* 0x0003d80001987983 */ /* 0x0001680000300a00 */
        /* <DEDUP_REMOVED lines=58> */
[----:B------:R-:W-:Y:S01]  /*cee0*/  UISETP.GT.AND UP0, UPT, UR6, 0x2, UPT ;  /* 0x000000020600788c */ /* 0x000fe2000bf04270 */
[----:B------:R-:W-:Y:S01]  /*cef0*/  R2UR UR7, R7 ;  /* 0x00000000070772ca */ /* 0x000fe200000e0000 */
[----:B------:R-:W-:-:S04]  /*cf00*/  UIADD3 UR6, UR6, -0x1, URZ ;  /* 0xffffffff06067890 */ /* 0x000fc8000fffe03f */
[----:B------:R-:W-:Y:S01]  /*cf10*/  PLOP3.LUT P1, PT, PT, PT, UP0, 0x80, 0x0 ;  /* 0x000000000000781c */ /* 0x000fe20003f2f008 */
[----:B--2---:R-:W-:-:S06]  /*cf20*/  WARPGROUP.ARRIVE ;  /* 0x00000000000079c5 */ /* 0x004fcc0000000000 */
[----:B------:R-:W-:Y:S03]  /*cf30*/  IGMMA.64x256x32.S8.S8 R24, R160, gdesc[UR8], R24, gsb0 ;  /* 0x06600008a0187df1 */ /* 0x000fe60008041018 */
[----:B------:R-:W-:-:S03]  /*cf40*/  WARPGROUP.DEPBAR.LE gsb0, 0x0 ;  /* 0x00008000000079c5 */ /* 0x000fc60000010000 */
[----:B0-----:R-:W-:Y:S05]  /*cf50*/  @P1 BRA `(.L_x_34) ;  /* 0xffffffa000dc1947 */ /* 0x001fea000383ffff */
.L_x_26:
        /* <DEDUP_REMOVED lines=128> */
[----:B------:R-:W-:-:S02]  /*d760*/  IADD3 R0, R5, R9, R20 ;  /* 0x0000000905007210 */ /* 0x000fc40007ffe014 */
[----:B------:R-:W-:Y:S02]  /*d770*/  LEA R8, R7, UR4, 0xb ;  /* 0x0000000407087c11 */ /* 0x000fe4000f8e58ff */
[----:B------:R-:W-:Y:S02]  /*d780*/  MOV R9, 0x40000040 ;  /* 0x4000004000097802 */ /* 0x000fe40000000f00 */
[----:B------:R-:W-:Y:S02]  /*d790*/  R2UR UR6, R8 ;  /* 0x00000000080672ca */ /* 0x000fe400000e0000 */
[----:B------:R-:W-:Y:S01]  /*d7a0*/  R2UR UR7, R9 ;  /* 0x00000000090772ca */ /* 0x000fe200000e0000 */
[----:B--2--5:R-:W-:-:S12]  /*d7b0*/  WARPGROUP.ARRIVE ;  /* 0x00000000000079c5 */ /* 0x024fd80000000000 */
        /* <DEDUP_REMOVED lines=177> */
[----:B------:R-:W-:-:S02]  /*e2d0*/  R2UR UR6, R8 ;  /* 0x00000000080672ca */ /* 0x000fc400000e0000 */
[----:B------:R-:W-:Y:S01]  /*e2e0*/  R2UR UR7, R9 ;  /* 0x00000000090772ca */ /* 0x000fe200000e0000 */
[----:B--2---:R-:W-:-:S12]  /*e2f0*/  WARPGROUP.ARRIVE ;  /* 0x00000000000079c5 */ /* 0x004fd80000000000 */
        /* <DEDUP_REMOVED lines=100> */
[----:B------:R-:W-:Y:S01]  /*e940*/  MOV R151, R2 ;  /* 0x0000000200977202 */ /* 0x000fe20000000f00 */
[----:B------:R-:W-:-:S02]  /*e950*/  IMAD.IADD R2, R21, 0x1, R0 ;  /* 0x0000000115027824 */ /* 0x000fc400078e0200 */
[----:B------:R-:W-:Y:S02]  /*e960*/  IMAD.MOV.U32 R149, RZ, RZ, R4 ;  /* 0x000000ffff957224 */ /* 0x000fe400078e0004 */
[----:B------:R-:W-:Y:S01]  /*e970*/  IMAD.MOV.U32 R150, RZ, RZ, R3 ;  /* 0x000000ffff967224 */ /* 0x000fe200078e0003 */
[----:B------:R-:W-:Y:S04]  /*e980*/  LDS.U8 R4, [R0+0x1808] ;  /* 0x0018080000047984 */ /* 0x000fe80000000000 */
[----:B------:R-:W0:Y:S01]  /*e990*/  LDS.U8 R3, [R2+0x1808] ;  /* 0x0018080002037984 */ /* 0x000e220000000000 */
[----:B------:R-:W-:Y:S01]  /*e9a0*/  MOV R147, R10 ;  /* 0x0000000a00937202 */ /* 0x000fe20000000f00 */
[----:B------:R-:W-:Y:S02]  /*e9b0*/  IMAD.MOV.U32 R148, RZ, RZ, R7 ;  /* 0x000000ffff947224 */ /* 0x000fe400078e0007 */
[----:B------:R-:W-:Y:S04]  /*e9c0*/  LDS.U8 R10, [R0+0x1800] ;  /* 0x00180000000a7984 */ /* 0x000fe80000000000 */
[----:B------:R-:W1:Y:S01]  /*e9d0*/  LDS.U8 R7, [R2+0x1800] ;  /* 0x0018000002077984 */ /* 0x000e620000000000 */
[----:B------:R-:W-:-:S02]  /*e9e0*/  IMAD.MOV.U32 R144, RZ, RZ, R13 ;  /* 0x000000ffff907224 */ /* 0x000fc400078e000d */
[----:B------:R-:W-:Y:S02]  /*e9f0*/  IMAD.MOV.U32 R145, RZ, RZ, R12 ;  /* 0x000000ffff917224 */ /* 0x000fe400078e000c */
[----:B------:R-:W-:Y:S01]  /*ea00*/  IMAD.MOV.U32 R146, RZ, RZ, R11 ;  /* 0x000000ffff927224 */ /* 0x000fe200078e000b */
[----:B------:R-:W-:Y:S01]  /*ea10*/  LDS.U8 R12, [R0+0x2000] ;  /* 0x00200000000c7984 */ /* 0x000fe20000000000 */
[----:B------:R-:W-:-:S03]  /*ea20*/  MOV R143, R14 ;  /* 0x0000000e008f7202 */ /* 0x000fc60000000f00 */
[----:B------:R-:W3:Y:S01]  /*ea30*/  LDS.U8 R11, [R2+0x2000] ;  /* 0x00200000020b7984 */ /* 0x000ee20000000000 */
[----:B0-----:R-:W-:Y:S01]  /*ea40*/  PRMT R13, R3, 0x7604, R4 ;  /* 0x00007604030d7816 */ /* 0x001fe20000000004 */
[----:B------:R-:W-:Y:S01]  /*ea50*/  IMAD.IADD R4, R6, 0x1, R0 ;  /* 0x0000000106047824 */ /* 0x000fe200078e0200 */
[----:B-1----:R-:W-:-:S04]  /*ea60*/  PRMT R14, R7, 0x7604, R10 ;  /* 0x00007604070e7816 */ /* 0x002fc8000000000a */
[----:B------:R-:W0:Y:S01]  /*ea70*/  LDS.U8 R7, [R4+0x2000] ;  /* 0x0020000004077984 */ /* 0x000e220000000000 */
[----:B------:R-:W-:-:S03]  /*ea80*/  IMAD.IADD R3, R6, 0x1, R2 ;  /* 0x0000000106037824 */ /* 0x000fc600078e0202 */
[----:B------:R-:W-:Y:S01]  /*ea90*/  LDS.U8 R6, [R2+0x2008] ;  /* 0x0020080002067984 */ /* 0x000fe20000000000 */
[----:B---3--:R-:W-:Y:S01]  /*eaa0*/  PRMT R12, R11, 0x7604, R12 ;  /* 0x000076040b0c7816 */ /* 0x008fe2000000000c */
[----:B------:R-:W-:Y:S02]  /*eab0*/  IMAD.MOV.U32 R134, RZ, RZ, R155 ;  /* 0x000000ffff867224 */ /* 0x000fe400078e009b */
[----:B------:R-:W-:Y:S04]  /*eac0*/  LDS.U8 R11, [R4+0x1800] ;  /* 0x00180000040b7984 */ /* 0x000fe80000000000 */
[----:B------:R-:W-:Y:S01]  /*ead0*/  LDS.U8 R155, [R3+0x2008] ;  /* 0x00200800039b7984 */ /* 0x000fe20000000000 */
[----:B------:R-:W-:-:S03]  /*eae0*/  MOV R135, R154 ;  /* 0x0000009a00877202 */ /* 0x000fc60000000f00 */
[----:B------:R-:W-:Y:S01]  /*eaf0*/  LDS.U8 R10, [R4+0x1808] ;  /* 0x00180800040a7984 */ /* 0x000fe20000000000 */
[----:B------:R-:W-:Y:S02]  /*eb00*/  IMAD.MOV.U32 R136, RZ, RZ, R153 ;  /* 0x000000ffff887224 */ /* 0x000fe400078e0099 */
[----:B------:R-:W-:Y:S01]  /*eb10*/  IMAD.MOV.U32 R137, RZ, RZ, R152 ;  /* 0x000000ffff897224 */ /* 0x000fe200078e0098 */
[----:B------:R-:W-:Y:S04]  /*eb20*/  LDS.U8 R153, [R3+0x1808] ;  /* 0x0018080003997984 */ /* 0x000fe80000000000 */
[----:B------:R-:W-:Y:S04]  /*eb30*/  LDS.U8 R152, [R3+0x1800] ;  /* 0x0018000003987984 */ /* 0x000fe80000000000 */
[----:B------:R-:W-:Y:S01]  /*eb40*/  LDS.U8 R154, [R3+0x2000] ;  /* 0x00200000039a7984 */ /* 0x000fe20000000000 */
[----:B0-----:R-:W-:-:S03]  /*eb50*/  PRMT R12, R7, 0x7054, R12 ;  /* 0x00007054070c7816 */ /* 0x001fc6000000000c */
[----:B------:R-:W0:Y:S02]  /*eb60*/  LDS.U8 R7, [R0+0x2008] ;  /* 0x0020080000077984 */ /* 0x000e240000000000 */
[----:B0-----:R-:W-:Y:S02]  /*eb70*/  PRMT R7, R6, 0x7604, R7 ;  /* 0x0000760406077816 */ /* 0x001fe40000000007 */
[----:B------:R-:W0:Y:S01]  /*eb80*/  LDS.U8 R6, [R4+0x2008] ;  /* 0x0020080004067984 */ /* 0x000e220000000000 */
[----:B------:R-:W-:Y:S02]  /*eb90*/  PRMT R11, R11, 0x7054, R14 ;  /* 0x000070540b0b7816 */ /* 0x000fe4000000000e */
[----:B------:R-:W-:Y:S01]  /*eba0*/  PRMT R10, R10, 0x7054, R13 ;  /* 0x000070540a0a7816 */ /* 0x000fe2000000000d */
        /* <DEDUP_REMOVED lines=25> */
[----:B------:R-:W-:-:S02]  /*ed40*/  MOV R107, R186 ;  /* 0x000000ba006b7202 */ /* 0x000fc40000000f00 */
[----:B0-----:R-:W-:Y:S02]  /*ed50*/  PRMT R7, R6, 0x7054, R7 ;  /* 0x0000705406077816 */ /* 0x001fe40000000007 */
[----:B------:R-:W-:Y:S02]  /*ed60*/  IADD3 R6, R8, 0x2, RZ ;  /* 0x0000000208067810 */ /* 0x000fe40007ffe0ff */
[----:B------:R-:W-:Y:S01]  /*ed70*/  PRMT R155, R155, 0x654, R7 ;  /* 0x000006549b9b7816 */ /* 0x000fe20000000007 */
[----:B------:R-:W-:Y:S01]  /*ed80*/  IMAD.MOV.U32 R7, RZ, RZ, 0x40000040 ;  /* 0x40000040ff077424 */ /* 0x000fe200078e00ff */
[----:B------:R-:W-:Y:S01]  /*ed90*/  R2UR UR6, R6 ;  /* 0x00000000060672ca */ /* 0x000fe200000e0000 */
[----:B------:R-:W-:Y:S01]  /*eda0*/  IMAD.MOV.U32 R76, RZ, RZ, R217 ;  /* 0x000000ffff4c7224 */ /* 0x000fe200078e00d9 */
[----:B------:R-:W-:Y:S01]  /*edb0*/  MOV R111, R182 ;  /* 0x000000b6006f7202 */ /* 0x000fe20000000f00 */
[----:B------:R-:W-:Y:S01]  /*edc0*/  IMAD.MOV.U32 R77, RZ, RZ, R216 ;  /* 0x000000ffff4d7224 */ /* 0x000fe200078e00d8 */
[----:B------:R-:W-:Y:S01]  /*edd0*/  R2UR UR7, R7 ;  /* 0x00000000070772ca */ /* 0x000fe200000e0000 */
        /* <DEDUP_REMOVED lines=51> */
[----:B------:R-:W-:Y:S01]  /*f110*/  IMAD.MOV.U32 R142, RZ, RZ, R15 ;  /* 0x000000ffff8e7224 */ /* 0x000fe200078e000f */
[----:B------:R-:W-:Y:S02]  /*f120*/  PRMT R152, R152, 0x654, R11 ;  /* 0x0000065498987816 */ /* 0x000fe4000000000b */
[----:B------:R-:W-:Y:S02]  /*f130*/  PRMT R153, R153, 0x654, R10 ;  /* 0x0000065499997816 */ /* 0x000fe4000000000a */
[----:B------:R-:W-:-:S04]  /*f140*/  PRMT R154, R154, 0x654, R12 ;  /* 0x000006549a9a7816 */ /* 0x000fc8000000000c */
[----:B--2---:R-:W-:-:S06]  /*f150*/  WARPGROUP.ARRIVE ;  /* 0x00000000000079c5 */ /* 0x004fcc0000000000 */
[----:B------:R-:W-:Y:S01]  /*f160*/  IGMMA.64x256x32.S8.S8 R24, R152, gdesc[UR4], R24, gsb0 ;  /* 0x0660000498187df1 */ /* 0x000fe20008041018 */
[----:B------:R-:W-:Y:S02]  /*f170*/  R2UR UR6, R6 ;  /* 0x00000000060672ca */ /* 0x000fe400000e0000 */
[----:B------:R-:W-:Y:S01]  /*f180*/  R2UR UR7, R7 ;  /* 0x00000000070772ca */ /* 0x000fe200000e0000 */
        /* <DEDUP_REMOVED lines=65> */
[----:B------:R-:W-:Y:S04]  /*f5a0*/  LDS.U8 R13, [R0+0x5800] ;  /* 0x00580000000d7984 */ /* 0x000fe80000000000 */
[----:B------:R-:W1:Y:S04]  /*f5b0*/  LDS.U8 R12, [R2+0x5800] ;  /* 0x00580000020c7984 */ /* 0x000e680000000000 */
        /* <DEDUP_REMOVED lines=65> */
[----:B------:R-:W0:Y:S01]  /*f9d0*/  LDS.U8 R6, [R2+0x6000] ;  /* 0x0060000002067984 */ /* 0x000e220000000000 */
[----:B-1----:R-:W-:-:S03]  /*f9e0*/  PRMT R13, R12, 0x7604, R13 ;  /* 0x000076040c0d7816 */ /* 0x002fc6000000000d */
[----:B------:R-:W-:Y:S04]  /*f9f0*/  LDS.U8 R11, [R0+0x5808] ;  /* 0x00580800000b7984 */ /* 0x000fe80000000000 */
[----:B------:R-:W1:Y:S04]  /*fa00*/  LDS.U8 R10, [R2+0x5808] ;  /* 0x00580800020a7984 */ /* 0x000e680000000000 */
        /* <DEDUP_REMOVED lines=8> */
[----:B------:R-:W-:Y:S01]  /*fa90*/  LDS.U8 R10, [R4+0x5800] ;  /* 0x00580000040a7984 */ /* 0x000fe20000000000 */
[----:B0-----:R-:W-:-:S03]  /*faa0*/  PRMT R11, R7, 0x7054, R11 ;  /* 0x00007054070b7816 */ /* 0x001fc6000000000b */
[----:B------:R-:W-:Y:S01]  /*fab0*/  LDS.U8 R7, [R0+0x6008] ;  /* 0x0060080000077984 */ /* 0x000fe20000000000 */
[----:B---3--:R-:W-:-:S03]  /*fac0*/  PRMT R12, R6, 0x7054, R12 ;  /* 0x00007054060c7816 */ /* 0x008fc6000000000c */
[----:B------:R-:W0:Y:S02]  /*fad0*/  LDS.U8 R6, [R2+0x6008] ;  /* 0x0060080002067984 */ /* 0x000e240000000000 */
[----:B0-----:R-:W-:Y:S02]  /*fae0*/  PRMT R7, R6, 0x7604, R7 ;  /* 0x0000760406077816 */ /* 0x001fe40000000007 */
[----:B------:R-:W0:Y:S01]  /*faf0*/  LDS.U8 R6, [R4+0x6008] ;  /* 0x0060080004067984 */ /* 0x000e220000000000 */
[----:B------:R-:W-:Y:S02]  /*fb00*/  PRMT R10, R10, 0x7054, R13 ;  /* 0x000070540a0a7816 */ /* 0x000fe4000000000d */
[----:B------:R-:W-:Y:S02]  /*fb10*/  PRMT R153, R153, 0x654, R11 ;  /* 0x0000065499997816 */ /* 0x000fe4000000000b */
[----:B------:R-:W-:Y:S02]  /*fb20*/  PRMT R152, R152, 0x654, R10 ;  /* 0x0000065498987816 */ /* 0x000fe4000000000a */
[----:B------:R-:W-:-:S02]  /*fb30*/  PRMT R154, R154, 0x654, R12 ;  /* 0x000006549a9a7816 */ /* 0x000fc4000000000c */
[----:B0-----:R-:W-:-:S04]  /*fb40*/  PRMT R6, R6, 0x7054, R7 ;  /* 0x0000705406067816 */ /* 0x001fc80000000007 */
[----:B------:R-:W-:-:S04]  /*fb50*/  PRMT R155, R155, 0x654, R6 ;  /* 0x000006549b9b7816 */ /* 0x000fc80000000006 */
[----:B--2---:R-:W-:-:S06]  /*fb60*/  WARPGROUP.ARRIVE ;  /* 0x00000000000079c5 */ /* 0x004fcc0000000000 */
[----:B------:R-:W-:Y:S03]  /*fb70*/  IGMMA.64x256x32.S8.S8 R24, R152, gdesc[UR4], R24, gsb0 ;  /* 0x0660000498187df1 */ /* 0x000fe60008041018 */
[----:B------:R-:W-:Y:S02]  /*fb80*/  WARPGROUP.DEPBAR.LE gsb0, 0x0 ;  /* 0x00008000000079c5 */ /* 0x000fe40000010000 */
        /* <DEDUP_REMOVED lines=10> */
[----:B------:R-:W-:Y:S01]  /*fc30*/  LDS.U8 R156, [R3+0x2800] ;  /* 0x00280000039c7984 */ /* 0x000fe20000000000 */
[----:B0-----:R-:W-:-:S03]  /*fc40*/  PRMT R13, R12, 0x7604, R13 ;  /* 0x000076040c0d7816 */ /* 0x001fc6000000000d */
[----:B------:R-:W-:Y:S04]  /*fc50*/  LDS.U8 R157, [R3+0x2808] ;  /* 0x00280800039d7984 */ /* 0x000fe80000000000 */
[----:B------:R-:W-:Y:S01]  /*fc60*/  LDS.U8 R158, [R3+0x3000] ;  /* 0x00300000039e7984 */ /* 0x000fe20000000000 */
[----:B-1----:R-:W-:-:S03]  /*fc70*/  PRMT R12, R6, 0x7604, R7 ;  /* 0x00007604060c7816 */ /* 0x002fc60000000007 */
[----:B------:R-:W-:Y:S04]  /*fc80*/  LDS.U8 R155, [R3+0x7008] ;  /* 0x00700800039b7984 */ /* 0x000fe80000000000 */
[----:B------:R-:W0:Y:S04]  /*fc90*/  LDS.U8 R7, [R4+0x2808] ;  /* 0x0028080004077984 */ /* 0x000e280000000000 */
[----:B------:R-:W1:Y:S01]  /*fca0*/  LDS.U8 R6, [R4+0x3000] ;  /* 0x0030000004067984 */ /* 0x000e620000000000 */
[----:B--2---:R-:W-:-:S03]  /*fcb0*/  PRMT R11, R10, 0x7604, R11 ;  /* 0x000076040a0b7816 */ /* 0x004fc6000000000b */
[----:B------:R-:W-:Y:S01]  /*fcc0*/  LDS.U8 R10, [R4+0x2800] ;  /* 0x00280000040a7984 */ /* 0x000fe20000000000 */
[----:B0-----:R-:W-:-:S03]  /*fcd0*/  PRMT R11, R7, 0x7054, R11 ;  /* 0x00007054070b7816 */ /* 0x001fc6000000000b */
[----:B------:R-:W-:Y:S01]  /*fce0*/  LDS.U8 R7, [R0+0x3008] ;  /* 0x0030080000077984 */ /* 0x000fe20000000000 */
[----:B-1----:R-:W-:-:S03]  /*fcf0*/  PRMT R12, R6, 0x7054, R12 ;  /* 0x00007054060c7816 */ /* 0x002fc6000000000c */
        /* <DEDUP_REMOVED lines=32> */
[----:B------:R-:W-:Y:S01]  /*ff00*/  PRMT R155, R155, 0x654, R6 ;  /* 0x000006549b9b7816 */ /* 0x000fe20000000006 */
[----:B------:R-:W-:Y:S06]  /*ff10*/  @!P0 BRA `(.L_x_35) ;  /* 0x0000000000048947 */ /* 0x000fec0003800000 */
[----:B------:R-:W-:Y:S01]  /*ff20*/  BPT.TRAP 0x1 ;  /* 0x000000040000795c */ /* 0x000fe20000300000 */
.L_x_35:
[----:B------:R-:W-:Y:S01]  /*ff30*/  UISETP.GT.U32.AND UP0, UPT, UR43, 0x1, UPT ;  /* 0x000000012b00788c */ /* 0x000fe2000bf04070 */
[----:B------:R-:W-:-:S04]  /*ff40*/  IMAD.U32 R6, RZ, RZ, UR5 ;  /* 0x00000005ff067e24 */ /* 0x000fc8000f8e00ff */
[----:B------:R-:W-:Y:S01]  /*ff50*/  IMAD R6, R6, 0x8, R5 ;  /* 0x0000000806067824 */ /* 0x000fe200078e0205 */
[----:B------:R-:W-:-:S04]  /*ff60*/  PLOP3.LUT P1, PT, PT, PT, UP0, 0x80, 0x0 ;  /* 0x000000000000781c */ /* 0x000fc80003f2f008 */
[----:B------:R-:W-:-:S04]  /*ff70*/  IADD3 R6, R6, 0x18, RZ ;  /* 0x0000001806067810 */ /* 0x000fc80007ffe0ff */
[----:B------:R-:W-:-:S04]  /*ff80*/  PRMT R6, RZ, 0x654, R6 ;  /* 0x00000654ff067816 */ /* 0x000fc80000000006 */
[----:B------:R0:W-:Y:S01]  /*ff90*/  SYNCS.ARRIVE.TRANS64.RED.A1T0 RZ, [R6+URZ], RZ ;  /* 0x000000ff06ff79a7 */ /* 0x0001e2000810043f */
[----:B------:R-:W-:Y:S05]  /*ffa0*/  @P1 BRA `(.L_x_36) ;  /* 0x0000000000041947 */ /* 0x000fea0003800000 */
[----:B------:R-:W-:Y:S01]  /*ffb0*/  BPT.TRAP 0x1 ;  /* 0x000000040000795c */ /* 0x000fe20000300000 */
.L_x_36:
[----:B------:R-:W-:Y:S04]  /*ffc0*/  LDS.U8 R11, [R0+0x3800] ;  /* 0x00380000000b7984 */ /* 0x000fe80000000000 */
[----:B------:R-:W1:Y:S04]  /*ffd0*/  LDS.U8 R10, [R2+0x3800] ;  /* 0x00380000020a7984 */ /* 0x000e680000000000 */
[----:B------:R-:W-:Y:S04]  /*ffe0*/  LDS.U8 R7, [R0+0x3808] ;  /* 0x0038080000077984 */ /* 0x000fe80000000000 */
[----:B0-----:R-:W0:Y:S04]  /*fff0*/  LDS.U8 R6, [R2+0x3808] ;  /* 0x0038080002067984 */ /* 0x001e280000000000 */
[----:B------:R-:W-:Y:S04]  /*10000*/  STL.64 [R1+0x5e0], R154 ;  /* 0x0005e09a01007387 */ /* 0x000fe80000100a00 */
[----:B------:R-:W-:Y:S04]  /*10010*/  STL.64 [R1+0x5d8], R152 ;  /* 0x0005d89801007387 */ /* 0x000fe80000100a00 */
[----:B------:R-:W-:Y:S04]  /*10020*/  STL.64 [R1+0x5d0], R150 ;  /* 0x0005d09601007387 */ /* 0x000fe80000100a00 */
[----:B------:R-:W-:Y:S04]  /*10030*/  STL.64 [R1+0x5c8], R148 ;  /* 0x0005c89401007387 */ /* 0x000fe80000100a00 */
[----:B------:R-:W-:Y:S04]  /*10040*/  STL.64 [R1+0x5c0], R146 ;  /* 0x0005c09201007387 */ /* 0x000fe80000100a00 */
[----:B------:R-:W-:Y:S04]  /*10050*/  STL.64 [R1+0x5b8], R144 ;  /* 0x0005b89001007387 */ /* 0x000fe80000100a00 */
[----:B------:R-:W-:Y:S01]  /*10060*/  STL.64 [R1+0x5b0], R142 ;  /* 0x0005b08e01007387 */ /* 0x000fe20000100a00 */
[----:B-1----:R-:W-:-:S03]  /*10070*/  PRMT R10, R10, 0x7604, R11 ;  /* 0x000076040a0a7816 */ /* 0x002fc6000000000b */
[----:B------:R-:W-:Y:S04]  /*10080*/  STL.64 [R1+0x5a8], R140 ;  /* 0x0005a88c01007387 */ /* 0x000fe80000100a00 */
[----:B------:R-:W-:Y:S01]  /*10090*/  STL.64 [R1+0x5a0], R138 ;  /* 0x0005a08a01007387 */ /* 0x000fe20000100a00 */
[----:B0-----:R-:W-:-:S03]  /*100a0*/  PRMT R11, R6, 0x7604, R7 ;  /* 0x00007604060b7816 */ /* 0x001fc60000000007 */
[----:B------:R-:W-:Y:S04]  /*100b0*/  STL.64 [R1+0x598], R136 ;  /* 0x0005988801007387 */ /* 0x000fe80000100a00 */
[----:B------:R-:W-:Y:S04]  /*100c0*/  LDS.U8 R7, [R0+0x4000] ;  /* 0x0040000000077984 */ /* 0x000fe80000000000 */
[----:B------:R-:W0:Y:S04]  /*100d0*/  LDS.U8 R6, [R2+0x4000] ;  /* 0x0040000002067984 */ /* 0x000e280000000000 */
        /* <DEDUP_REMOVED lines=9> */
[----:B------:R-:W-:Y:S01]  /*10170*/  STL.64 [R1+0x548], R116 ;  /* 0x0005487401007387 */ /* 0x000fe20000100a00 */
[----:B0-----:R-:W-:-:S03]  /*10180*/  PRMT R7, R6, 0x7604, R7 ;  /* 0x0000760406077816 */ /* 0x001fc60000000007 */
[----:B------:R-:W-:Y:S04]  /*10190*/  STL.64 [R1+0x540], R114 ;  /* 0x0005407201007387 */ /* 0x000fe80000100a00 */
[----:B------:R-:W-:Y:S04]  /*101a0*/  STL.64 [R1+0x538], R112 ;  /* 0x0005387001007387 */ /* 0x000fe80000100a00 */
[----:B------:R-:W0:Y:S04]  /*101b0*/  LDS.U8 R6, [R4+0x4000] ;  /* 0x0040000004067984 */ /* 0x000e280000000000 */
[----:B------:R-:W-:Y:S04]  /*101c0*/  STL.64 [R1+0x530], R110 ;  /* 0x0005306e01007387 */ /* 0x000fe80000100a00 */
[----:B------:R-:W-:Y:S04]  /*101d0*/  STL.64 [R1+0x528], R108 ;  /* 0x0005286c01007387 */ /* 0x000fe80000100a00 */
[----:B------:R-:W-:Y:S04]  /*101e0*/  STL.64 [R1+0x520], R106 ;  /* 0x0005206a01007387 */ /* 0x000fe80000100a00 */
[----:B------:R-:W-:Y:S04]  /*101f0*/  STL.64 [R1+0x518], R104 ;  /* 0x0005186801007387 */ /* 0x000fe80000100a00 */
[----:B------:R-:W-:Y:S04]  /*10200*/  STL.64 [R1+0x510], R102 ;  /* 0x0005106601007387 */ /* 0x000fe80000100a00 */
[----:B------:R-:W1:Y:S04]  /*10210*/  LDS.U8 R166, [R3+0x4000] ;  /* 0x0040000003a67984 */ /* 0x000e680000000000 */
        /* <DEDUP_REMOVED lines=34> */
[----:B------:R-:W-:Y:S04]  /*10440*/  STL.64 [R1+0x400], R34 ;  /* 0x0004002201007387 */ /* 0x000fe80000100a00 */
[----:B------:R-:W-:Y:S04]  /*10450*/  STL.64 [R1+0x3f8], R32 ;  /* 0x0003f82001007387 */ /* 0x000fe80000100a00 */
[----:B------:R-:W-:Y:S01]  /*10460*/  STL.64 [R1+0x3f0], R30 ;  /* 0x0003f01e01007387 */ /* 0x000fe20000100a00 */
[----:B-1----:R-:W-:-:S03]  /*10470*/  PRMT R166, R166, 0x654, R6 ;  /* 0x00000654a6a67816 */ /* 0x002fc60000000006 */
[----:B------:R0:W-:Y:S04]  /*10480*/  STL.64 [R1+0x3e8], R28 ;  /* 0x0003e81c01007387 */ /* 0x0001e80000100a00 */
[----:B------:R-:W-:Y:S04]  /*10490*/  LDS.U8 R7, [R0+0x4008] ;  /* 0x0040080000077984 */ /* 0x000fe80000000000 */
[----:B------:R-:W1:Y:S04]  /*104a0*/  LDS.U8 R6, [R2+0x4008] ;  /* 0x0040080002067984 */ /* 0x000e680000000000 */
        /* <DEDUP_REMOVED lines=40> */
[----:B-1----:R-:W-:-:S03]  /*10730*/  PRMT R7, R6, 0x7604, R7 ;  /* 0x0000760406077816 */ /* 0x002fc60000000007 */
[----:B------:R-:W2:Y:S04]  /*10740*/  LDL.LU.64 R108, [R1+0x140] ;  /* 0x00014000016c7983 */ /* 0x000ea80000300a00 */
[----:B------:R-:W2:Y:S04]  /*10750*/  LDL.LU.64 R110, [R1+0x148] ;  /* 0x00014800016e7983 */ /* 0x000ea80000300a00 */
[----:B------:R-:W2:Y:S04]  /*10760*/  LDL.LU.64 R112, [R1+0x150] ;  /* 0x0001500001707983 */ /* 0x000ea80000300a00 */
[----:B------:R-:W2:Y:S04]  /*10770*/  LDL.LU.64 R114, [R1+0x158] ;  /* 0x0001580001727983 */ /* 0x000ea80000300a00 */
[----:B------:R-:W2:Y:S04]  /*10780*/  LDL.LU.64 R116, [R1+0x160] ;  /* 0x0001600001747983 */ /* 0x000ea80000300a00 */
[----:B------:R-:W0:Y:S04]  /*10790*/  LDS.U8 R6, [R4+0x4008] ;  /* 0x0040080004067984 */ /* 0x000e280000000000 */
[----:B------:R-:W2:Y:S04]  /*107a0*/  LDL.LU.64 R118, [R1+0x168] ;  /* 0x0001680001767983 */ /* 0x000ea80000300a00 */
[----:B------:R-:W2:Y:S04]  /*107b0*/  LDL.LU.64 R120, [R1+0x170] ;  /* 0x0001700001787983 */ /* 0x000ea80000300a00 */
[----:B------:R-:W2:Y:S04]  /*107c0*/  LDL.LU.64 R122, [R1+0x178] ;  /* 0x00017800017a7983 */ /* 0x000ea80000300a00 */
[----:B------:R-:W2:Y:S04]  /*107d0*/  LDL.LU.64 R124, [R1+0x180] ;  /* 0x00018000017c7983 */ /* 0x000ea80000300a00 */
[----:B------:R-:W2:Y:S04]  /*107e0*/  LDL.LU.64 R126, [R1+0x188] ;  /* 0x00018800017e7983 */ /* 0x000ea80000300a00 */
[----:B------:R-:W1:Y:S04]  /*107f0*/  LDS.U8 R167, [R3+0x4008] ;  /* 0x0040080003a77984 */ /* 0x000e680000000000 */
        /* <DEDUP_REMOVED lines=14> */
[----:B0-----:R-:W-:-:S03]  /*108e0*/  PRMT R6, R6, 0x7054, R7 ;  /* 0x0000705406067816 */ /* 0x001fc60000000007 */
[----:B------:R-:W-:Y:S01]  /*108f0*/  LDS.U8 R7, [R0+0x7800] ;  /* 0x0078000000077984 */ /* 0x000fe20000000000 */
[----:B-1----:R-:W-:-:S03]  /*10900*/  PRMT R167, R167, 0x654, R6 ;  /* 0x00000654a7a77816 */ /* 0x002fc60000000006 */
[----:B------:R-:W0:Y:S04]  /*10910*/  LDS.U8 R6, [R2+0x7800] ;  /* 0x0078000002067984 */ /* 0x000e280000000000 */
[----:B------:R-:W-:Y:S04]  /*10920*/  LDS.U8 R160, [R3+0x7800] ;  /* 0x0078000003a07984 */ /* 0x000fe80000000000 */
[----:B------:R-:W-:Y:S04]  /*10930*/  LDS.U8 R161, [R3+0x7808] ;  /* 0x0078080003a17984 */ /* 0x000fe80000000000 */
[----:B------:R-:W1:Y:S04]  /*10940*/  LDS.U8 R9, [R4+0x3800] ;  /* 0x0038000004097984 */ /* 0x000e680000000000 */
[----:B------:R-:W3:Y:S04]  /*10950*/  LDS.U8 R164, [R3+0x3800] ;  /* 0x0038000003a47984 */ /* 0x000ee80000000000 */
[----:B------:R-:W-:Y:S04]  /*10960*/  LDS.U8 R165, [R3+0x3808] ;  /* 0x0038080003a57984 */ /* 0x000fe80000000000 */
[----:B------:R-:W-:Y:S04]  /*10970*/  LDS.U8 R162, [R3+0x8000] ;  /* 0x0080000003a27984 */ /* 0x000fe80000000000 */
[----:B------:R-:W-:Y:S01]  /*10980*/  LDS.U8 R3, [R3+0x8008] ;  /* 0x0080080003037984 */ /* 0x000fe20000000000 */
[----:B0-----:R-:W-:-:S03]  /*10990*/  PRMT R7, R6, 0x7604, R7 ;  /* 0x0000760406077816 */ /* 0x001fc60000000007 */
[----:B------:R-:W0:Y:S01]  /*109a0*/  LDS.U8 R6, [R4+0x7800] ;  /* 0x0078000004067984 */ /* 0x000e220000000000 */
[----:B-1----:R-:W-:-:S03]  /*109b0*/  PRMT R10, R9, 0x7054, R10 ;  /* 0x00007054090a7816 */ /* 0x002fc6000000000a */
[----:B------:R-:W1:Y:S01]  /*109c0*/  LDS.U8 R9, [R4+0x3808] ;  /* 0x0038080004097984 */ /* 0x000e620000000000 */
[----:B---3--:R-:W-:Y:S02]  /*109d0*/  PRMT R164, R164, 0x654, R10 ;  /* 0x00000654a4a47816 */ /* 0x008fe4000000000a */
[----:B0-----:R-:W-:Y:S02]  /*109e0*/  PRMT R6, R6, 0x7054, R7 ;  /* 0x0000705406067816 */ /* 0x001fe40000000007 */
[----:B------:R-:W-:Y:S02]  /*109f0*/  LDS.U8 R7, [R0+0x7808] ;  /* 0x0078080000077984 */ /* 0x000fe40000000000 */
[----:B------:R-:W-:Y:S02]  /*10a00*/  PRMT R160, R160, 0x654, R6 ;  /* 0x00000654a0a07816 */ /* 0x000fe40000000006 */
[----:B------:R-:W0:Y:S01]  /*10a10*/  LDS.U8 R6, [R2+0x7808] ;  /* 0x0078080002067984 */ /* 0x000e220000000000 */
[----:B-1----:R-:W-:-:S04]  /*10a20*/  PRMT R9, R9, 0x7054, R11 ;  /* 0x0000705409097816 */ /* 0x002fc8000000000b */
[----:B------:R-:W-:Y:S02]  /*10a30*/  PRMT R165, R165, 0x654, R9 ;  /* 0x00000654a5a57816 */ /* 0x000fe40000000009 */
        /* <DEDUP_REMOVED lines=12> */
[----:B------:R-:W-:-:S05]  /*10b00*/  VIADD R2, R8, 0x4 ;  /* 0x0000000408027836 */ /* 0x000fca0000000000 */
[----:B------:R-:W-:Y:S02]  /*10b10*/  R2UR UR6, R2 ;  /* 0x00000000020672ca */ /* 0x000fe400000e0000 */
[----:B0-----:R-:W-:Y:S02]  /*10b20*/  PRMT R6, R6, 0x7054, R7 ;  /* 0x0000705406067816 */ /* 0x001fe40000000007 */
[----:B---3--:R-:W-:Y:S02]  /*10b30*/  PRMT R4, R4, 0x7054, R0 ;  /* 0x0000705404047816 */ /* 0x008fe40000000000 */
[----:B------:R-:W-:Y:S02]  /*10b40*/  PRMT R162, R162, 0x654, R6 ;  /* 0x00000654a2a27816 */ /* 0x000fe40000000006 */
[----:B------:R-:W-:Y:S01]  /*10b50*/  PRMT R163, R3, 0x654, R4 ;  /* 0x0000065403a37816 */ /* 0x000fe20000000004 */
[----:B------:R-:W-:-:S05]  /*10b60*/  IMAD.MOV.U32 R3, RZ, RZ, 0x40000040 ;  /* 0x40000040ff037424 */ /* 0x000fca00078e00ff */
[----:B------:R-:W-:Y:S01]  /*10b70*/  R2UR UR7, R3 ;  /* 0x00000000030772ca */ /* 0x000fe200000e0000 */
[----:B--2---:R-:W-:-:S12]  /*10b80*/  WARPGROUP.ARRIVE ;  /* 0x00000000000079c5 */ /* 0x004fd80000000000 */
        /* <DEDUP_REMOVED lines=176> */
[----:B------:R-:W-:Y:S04]  /*11690*/  STL.64 [R1+0x3e0], R162 ;  /* 0x0003e0a201007387 */ /* 0x000fe80000100a00 */
[----:B------:R-:W-:Y:S01]  /*116a0*/  STL.64 [R1+0x3d8], R160 ;  /* 0x0003d8a001007387 */ /* 0x000fe20000100a00 */
[----:B--2---:R-:W-:-:S07]  /*116b0*/  WARPGROUP.ARRIVE ;  /* 0x00000000000079c5 */ /* 0x004fce0000000000 */
        /* <DEDUP_REMOVED lines=101> */
[----:B------:R-:W-:-:S02]  /*11d10*/  VIADD R8, R8, 0x6 ;  /* 0x0000000608087836 */ /* 0x000fc40000000000 */
[----:B------:R-:W-:Y:S01]  /*11d20*/  IMAD.MOV.U32 R9, RZ, RZ, 0x40000040 ;  /* 0x40000040ff097424 */ /* 0x000fe200078e00ff */
[----:B------:R-:W-:Y:S01]  /*11d30*/  MOV R147, R157 ;  /* 0x0000009d00937202 */ /* 0x000fe20000000f00 */
[----:B------:R-:W-:Y:S01]  /*11d40*/  IMAD.MOV.U32 R145, RZ, RZ, R159 ;  /* 0x000000ffff917224 */ /* 0x000fe200078e009f */
[----:B------:R-:W-:Y:S01]  /*11d50*/  R2UR UR6, R8 ;  /* 0x00000000080672ca */ /* 0x000fe200000e0000 */
        /* <DEDUP_REMOVED lines=218> */
.L_x_22:
[----:B------:R-:W-:Y:S05]  /*12b00*/  @!P0 BRA `(.L_x_37) ;  /* 0x0000000000048947 */ /* 0x000fea0003800000 */
[----:B------:R-:W-:Y:S01]  /*12b10*/  BPT.TRAP 0x1 ;  /* 0x000000040000795c */ /* 0x000fe20000300000 */
.L_x_37:
[----:B------:R-:W-:Y:S02]  /*12b20*/  UIADD3 UR39, UR40, UR39, URZ ;  /* 0x0000002728277290 */ /* 0x000fe4000fffe03f */
[----:B------:R-:W-:Y:S02]  /*12b30*/  UISETP.GT.U32.AND UP0, UPT, UR43, 0x1, UPT ;  /* 0x000000012b00788c */ /* 0x000fe4000bf04070 */
[----:B------:R-:W-:-:S04]  /*12b40*/  UIADD3 UR6, UR39, -0x1, URZ ;  /* 0xffffffff27067890 */ /* 0x000fc8000fffe03f */
[----:B------:R-:W-:Y:S01]  /*12b50*/  UIMAD.WIDE.U32 UR4, UR6, -0x55555555, URZ ;  /* 0xaaaaaaab060478a5 */ /* 0x000fe2000f8e003f */
[----:B------:R-:W-:-:S03]  /*12b60*/  PLOP3.LUT P0, PT, PT, PT, UP0, 0x80, 0x0 ;  /* 0x000000000000781c */ /* 0x000fc60003f0f008 */
[----:B------:R-:W-:-:S04]  /*12b70*/  USHF.R.U32.HI UR4, URZ, 0x1, UR5 ;  /* 0x000000013f047899 */ /* 0x000fc80008011605 */
[----:B------:R-:W-:-:S06]  /*12b80*/  UIMAD UR6, UR4, -0x3, UR6 ;  /* 0xfffffffd040678a4 */ /* 0x000fcc000f8e0206 */
[----:B-----5:R-:W-:-:S05]  /*12b90*/  IMAD.U32 R0, RZ, RZ, UR6 ;  /* 0x00000006ff007e24 */ /* 0x020fca000f8e00ff */
[----:B------:R-:W-:-:S05]  /*12ba0*/  LEA R0, R0, R5, 0x3 ;  /* 0x0000000500007211 */ /* 0x000fca00078e18ff */
[----:B------:R-:W-:-:S05]  /*12bb0*/  VIADD R0, R0, 0x18 ;  /* 0x0000001800007836 */ /* 0x000fca0000000000 */
[----:B------:R-:W-:-:S04]  /*12bc0*/  PRMT R0, RZ, 0x654, R0 ;  /* 0x00000654ff007816 */ /* 0x000fc80000000000 */
[----:B------:R0:W-:Y:S01]  /*12bd0*/  SYNCS.ARRIVE.TRANS64.RED.A1T0 RZ, [R0+URZ], RZ ;  /* 0x000000ff00ff79a7 */ /* 0x0001e2000810043f */
[----:B------:R-:W-:Y:S05]  /*12be0*/  @P0 BRA `(.L_x_38) ;  /* 0x0000000000040947 */ /* 0x000fea0003800000 */
[----:B------:R-:W-:Y:S01]  /*12bf0*/  BPT.TRAP 0x1 ;  /* 0x000000040000795c */ /* 0x000fe20000300000 */
.L_x_38:
[----:B------:R-:W1:Y:S01]  /*12c00*/  S2R R6, SR_TID.X ;  /* 0x0000000000067919 */ /* 0x000e620000002100 */
[----:B------:R-:W-:Y:S01]  /*12c10*/  MOV R13, 0x6540 ;  /* 0x00006540000d7802 */ /* 0x000fe20000000f00 */
[----:B------:R-:W-:Y:S02]  /*12c20*/  UIMAD.WIDE UR8, UR45, 0x100, URZ ;  /* 0x000001002d0878a5 */ /* 0x000fe4000f8e023f */
[----:B------:R-:W-:Y:S01]  /*12c30*/  USHF.R.S32.HI UR10, URZ, 0x1f, UR44 ;  /* 0x0000001f3f0a7899 */ /* 0x000fe2000801142c */
[----:B------:R-:W-:Y:S01]  /*12c40*/  ULDC.64 UR6, c[0x0][0x5d0] ;  /* 0x0001740000067ab9 */ /* 0x000fe20000000a00 */
[----:B------:R-:W-:Y:S02]  /*12c50*/  USHF.L.U32 UR45, UR45, 0x8, URZ ;  /* 0x000000082d2d7899 */ /* 0x000fe4000800063f */
[----:B------:R-:W-:Y:S02]  /*12c60*/  UIMAD UR4, UR10, UR6, URZ ;  /* 0x000000060a0472a4 */ /* 0x000fe4000f8e023f */
[----:B------:R-:W-:-:S02]  /*12c70*/  UISETP.GT.U32.AND UP0, UPT, UR39, 0x2, UPT ;  /* 0x000000022700788c */ /* 0x000fc4000bf04070 */
[----:B------:R-:W-:Y:S02]  /*12c80*/  UIMAD UR4, UR44, UR7, UR4 ;  /* 0x000000072c0472a4 */ /* 0x000fe4000f8e0204 */
[----:B------:R-:W-:Y:S01]  /*12c90*/  UISETP.LT.U32.AND UP0, UPT, UR40, 0x3, UP0 ;  /* 0x000000032800788c */ /* 0x000fe20008701070 */
[----:B------:R-:W-:Y:S01]  /*12ca0*/  ULDC UR7, c[0x0][0x284] ;  /* 0x0000a10000077ab9 */ /* 0x000fe20000000800 */
[----:B------:R-:W-:Y:S01]  /*12cb0*/  UISETP.GE.U32.AND UP1, UPT, UR40, 0x3, UPT ;  /* 0x000000032800788c */ /* 0x000fe2000bf26070 */
[----:B------:R-:W-:Y:S01]  /*12cc0*/  IMAD.U32 R19, RZ, RZ, UR7 ;  /* 0x00000007ff137e24 */ /* 0x000fe2000f8e00ff */
[--C-:B-1----:R-:W-:Y:S01]  /*12cd0*/  SHF.R.U32.HI R2, RZ, 0x7, R6.reuse ;  /* 0x00000007ff027819 */ /* 0x102fe20000011606 */
[----:B------:R-:W-:Y:S01]  /*12ce0*/  IMAD.SHL.U32 R12, R6, 0x2, RZ ;  /* 0x00000002060c7824 */ /* 0x000fe200078e00ff */
[----:B------:R-:W-:Y:S02]  /*12cf0*/  SHF.R.U32.HI R3, RZ, 0x2, R6 ;  /* 0x00000002ff037819 */ /* 0x000fe40000011606 */
[----:B------:R-:W-:-:S02]  /*12d00*/  LOP3.LUT R2, R2, 0x1, RZ, 0xc0, !PT ;  /* 0x0000000102027812 */ /* 0x000fc400078ec0ff */
[----:B------:R-:W-:Y:S02]  /*12d10*/  LOP3.LUT R4, R6, 0x60, RZ, 0xc0, !PT ;  /* 0x0000006006047812 */ /* 0x000fe400078ec0ff */
[----:B------:R-:W-:Y:S01]  /*12d20*/  LOP3.LUT R3, R3, 0x7, RZ, 0xc0, !PT ;  /* 0x0000000703037812 */ /* 0x000fe200078ec0ff */
[----:B------:R-:W-:Y:S01]  /*12d30*/  IMAD.SHL.U32 R158, R2, 0x40, RZ ;  /* 0x00000040029e7824 */ /* 0x000fe200078e00ff */
[----:B------:R-:W-:Y:S02]  /*12d40*/  LOP3.LUT R12, R12, 0x6, RZ, 0xc0, !PT ;  /* 0x000000060c0c7812 */ /* 0x000fe400078ec0ff */
[----:B------:R-:W-:Y:S02]  /*12d50*/  SHF.R.U32.HI R4, RZ, 0x1, R4 ;  /* 0x00000001ff047819 */ /* 0x000fe40000011604 */
[--C-:B------:R-:W-:Y:S02]  /*12d60*/  LOP3.LUT R158, R158, 0x40, R3.reuse, 0xe2, !PT ;  /* 0x000000409e9e7812 */ /* 0x100fe400078ee203 */
[----:B------:R-:W-:Y:S01]  /*12d70*/  PRMT R12, R12, R13, UR41 ;  /* 0x000000290c0c7e16 */ /* 0x000fe2000800000d */
[----:B------:R-:W-:Y:S01]  /*12d80*/  USHF.L.U32 UR41, UR41, 0x8, URZ ;  /* 0x0000000829297899 */ /* 0x000fe2000800063f */
[----:B0-----:R-:W-:-:S02]  /*12d90*/  IADD3 R0, RZ, -R4, -R3 ;  /* 0x80000004ff007210 */ /* 0x001fc40007ffe803 */
[----:B------:R-:W-:Y:S01]  /*12da0*/  LOP3.LUT R158, R158, UR8, R4, 0xfe, !PT ;  /* 0x000000089e9e7c12 */ /* 0x000fe2000f8efe04 */
[----:B------:R-:W-:Y:S01]  /*12db0*/  IMAD.U32 R4, RZ, RZ, UR6 ;  /* 0x00000006ff047e24 */ /* 0x000fe2000f8e00ff */
[----:B------:R-:W-:Y:S01]  /*12dc0*/  SHF.R.S32.HI R13, RZ, 0x1f, R12 ;  /* 0x0000001fff0d7819 */ /* 0x000fe2000001140c */
[----:B------:R-:W-:Y:S01]  /*12dd0*/  IMAD R0, R2, -0x40, R0 ;  /* 0xffffffc002007824 */ /* 0x000fe200078e0200 */
[----:B------:R-:W-:Y:S01]  /*12de0*/  MOV R2, 0xfffffffe ;  /* 0xfffffffe00027802 */ /* 0x000fe20000000f00 */
[----:B------:R-:W-:Y:S01]  /*12df0*/  USEL UR6, URZ, 0x1, !UP0 ;  /* 0x000000013f067887 */ /* 0x000fe2000c000000 */
[----:B------:R-:W-:Y:S02]  /*12e00*/  IMAD.WIDE.U32 R4, R4, UR44, R12 ;  /* 0x0000002c04047c25 */ /* 0x000fe4000f8e000c */
[----:B------:R-:W-:Y:S01]  /*12e10*/  IADD3 R19, R19, -UR45, R0 ;  /* 0x8000002d13137c10 */ /* 0x000fe2000fffe000 */
[----:B------:R-:W-:Y:S01]  /*12e20*/  ULOP3.LUT UR38, UR38, UR6, URZ, 0x3c, !UPT ;  /* 0x0000000626267292 */ /* 0x000fe2000f8e3c3f */
[----:B------:R-:W-:Y:S01]  /*12e30*/  LOP3.LUT R0, R6, 0x3, RZ, 0xc0, !PT ;  /* 0x0000000306007812 */ /* 0x000fe200078ec0ff */
[----:B------:R-:W-:Y:S01]  /*12e40*/  VIADD R5, R5, UR4 ;  /* 0x0000000405057c36 */ /* 0x000fe20008000000 */
[----:B------:R-:W-:-:S02]  /*12e50*/  ULDC UR4, c[0x0][0x288] ;  /* 0x0000a20000047ab9 */ /* 0x000fc40000000800 */
[----:B------:R-:W-:Y:S02]  /*12e60*/  UISETP.GE.AND UP2, UPT, UR41, UR4, UPT ;  /* 0x000000042900728c */ /* 0x000fe4000bf46270 */
[----:B------:R-:W-:Y:S01]  /*12e70*/  IMAD R0, R0, R2, UR4 ;  /* 0x0000000400007e24 */ /* 0x000fe2000f8e0202 */
[----:B------:R-:W-:Y:S02]  /*12e80*/  UIMAD.WIDE.U32 UR4, UR39, -0x55555555, URZ ;  /* 0xaaaaaaab270478a5 */ /* 0x000fe4000f8e003f */
[----:B------:R-:W-:Y:S01]  /*12e90*/  UISETP.GE.OR UP2, UPT, UR45, UR7, UP2 ;  /* 0x000000072d00728c */ /* 0x000fe20009746670 */
[----:B------:R-:W-:Y:S01]  /*12ea0*/  VIADD R0, R0, -UR41 ;  /* 0x8000002900007c36 */ /* 0x000fe20008000000 */
[----:B------:R-:W-:Y:S01]  /*12eb0*/  USHF.R.U32.HI UR4, URZ, 0x1, UR5 ;  /* 0x000000013f047899 */ /* 0x000fe20008011605 */
[----:B------:R-:W-:-:S03]  /*12ec0*/  UMOV UR45, 0xffffffff ;  /* 0xffffffff002d7882 */ /* 0x000fc60000000000 */
[----:B------:R-:W-:Y:S01]  /*12ed0*/  PLOP3.LUT P0, PT, PT, PT, UP2, 0x80, 0x0 ;  /* 0x000000000000781c */ /* 0x000fe20003f0f028 */
[----:B------:R-:W-:Y:S02]  /*12ee0*/  UIMAD UR39, UR4, -0x3, UR39 ;  /* 0xfffffffd042778a4 */ /* 0x000fe4000f8e0227 */
[----:B------:R-:W-:-:S10]  /*12ef0*/  @UP1 ULOP3.LUT UR38, UR38, 0x1, UR4, 0x78, !UPT ;  /* 0x0000000126261892 */ /* 0x000fd4000f8e7804 */
[----:B------:R-:W-:Y:S05]  /*12f00*/  @P0 BRA `(.L_x_39) ;  /* 0x000000d000f80947 */ /* 0x000fea0003800000 */
[----:B------:R-:W0:Y:S01]  /*12f10*/  LDC.64 R2, c[0x0][0x5c8] ;  /* 0x00017200ff027b82 */ /* 0x000e220000000a00 */
[----:B------:R-:W-:Y:S01]  /*12f20*/  ULDC.64 UR4, c[0x0][0x5c0] ;  /* 0x0001700000047ab9 */ /* 0x000fe20000000a00 */
[----:B------:R-:W-:Y:S01]  /*12f30*/  BSSY B0, `(.L_x_39) ;  /* 0x0000d3b000007945 */ /* 0x000fe20003800000 */
[C---:B0-----:R-:W-:Y:S01]  /*12f40*/  IMAD R6, R2.reuse, UR9, RZ ;  /* 0x0000000902067c24 */ /* 0x041fe2000f8e02ff */
[----:B------:R-:W-:Y:S01]  /*12f50*/  SHF.L.U64.HI R9, R2, 0x3, R3 ;  /* 0x0000000302097819 */ /* 0x000fe20000010203 */
[----:B------:R-:W-:-:S04]  /*12f60*/  IMAD.WIDE.U32 R4, R158, R2, R4 ;  /* 0x000000029e047225 */ /* 0x000fc800078e0004 */
[----:B------:R-:W-:Y:S01]  /*12f70*/  IMAD R6, R158, R3, R6 ;  /* 0x000000039e067224 */ /* 0x000fe200078e0206 */
[----:B------:R-:W-:Y:S01]  /*12f80*/  IADD3 R4, P0, R4, UR4, RZ ;  /* 0x0000000404047c10 */ /* 0x000fe2000ff1e0ff */
[----:B------:R-:W-:Y:S02]  /*12f90*/  IMAD.SHL.U32 R8, R2, 0x8, RZ ;  /* 0x0000000802087824 */ /* 0x000fe400078e00ff */
[----:B------:R-:W-:-:S03]  /*12fa0*/  IMAD.IADD R6, R5, 0x1, R6 ;  /* 0x0000000105067824 */ /* 0x000fc600078e0206 */
[-C--:B------:R-:W-:Y:S02]  /*12fb0*/  IADD3 R10, P1, R8, R4.reuse, RZ ;  /* 0x00000004080a7210 */ /* 0x080fe40007f3e0ff */
[----:B------:R-:W-:Y:S02]  /*12fc0*/  IADD3.X R5, R6, UR5, RZ, P0, !PT ;  /* 0x0000000506057c10 */ /* 0x000fe400087fe4ff */
[C---:B------:R-:W-:Y:S02]  /*12fd0*/  LEA R6, P0, R2.reuse, R4, 0x7 ;  /* 0x0000000402067211 */ /* 0x040fe400078038ff */
[-C--:B------:R-:W-:Y:S02]  /*12fe0*/  IADD3.X R11, R9, R5.reuse, RZ, P1, !PT ;  /* 0x00000005090b7210 */ /* 0x080fe40000ffe4ff */
[----:B------:R-:W-:Y:S02]  /*12ff0*/  LEA.HI.X R7, R2, R5, R3, 0x7, P0 ;  /* 0x0000000502077211 */ /* 0x000fe400000f3c03 */
[----:B------:R-:W-:-:S02]  /*13000*/  ISETP.NE.AND P0, PT, R18, RZ, PT ;  /* 0x000000ff1200720c */ /* 0x000fc40003f05270 */
[----:B------:R-:W-:-:S05]  /*13010*/  IADD3 R8, P2, R8, R6, RZ ;  /* 0x0000000608087210 */ /* 0x000fca0007f5e0ff */
[----:B------:R-:W-:-:S06]  /*13020*/  IMAD.X R9, R9, 0x1, R7, P2 ;  /* 0x0000000109097824 */ /* 0x000fcc00010e0607 */
[----:B------:R-:W-:Y:S05]  /*13030*/  @!P0 BRA `(.L_x_40) ;  /* 0x0000009800988947 */ /* 0x000fea0003800000 */
[----:B------:R-:W0:Y:S01]  /*13040*/  LDC.64 R20, c[0x0][0x5b0] ;  /* 0x00016c00ff147b82 */ /* 0x000e220000000a00 */
[----:B------:R-:W-:Y:S01]  /*13050*/  ULDC.64 UR6, c[0x0][0x5b8] ;  /* 0x00016e0000067ab9 */ /* 0x000fe20000000a00 */
[----:B------:R-:W-:Y:S01]  /*13060*/  ISETP.GE.AND P1, PT, R19, 0x1, PT ;  /* 0x000000011300780c */ /* 0x000fe20003f26270 */
[----:B------:R-:W-:Y:S02]  /*13070*/  UIMAD UR4, UR10, UR6, URZ ;  /* 0x000000060a0472a4 */ /* 0x000fe4000f8e023f */
[----:B------:R-:W-:Y:S01]  /*13080*/  IMAD.U32 R154, RZ, RZ, UR6 ;  /* 0x00000006ff9a7e24 */ /* 0x000fe2000f8e00ff */
[----:B------:R-:W-:Y:S01]  /*13090*/  BSSY B1, `(.L_x_41) ;  /* 0x000000e000017945 */ /* 0x000fe20003800000 */
[----:B------:R-:W-:Y:S01]  /*130a0*/  ISETP.LT.OR P2, PT, R0, 0x1, !P1 ;  /* 0x000000010000780c */ /* 0x000fe20004f41670 */
[----:B------:R-:W-:Y:S01]  /*130b0*/  UIMAD UR4, UR44, UR7, UR4 ;  /* 0x000000072c0472a4 */ /* 0x000fe2000f8e0204 */
[----:B------:R-:W1:Y:S01]  /*130c0*/  LDC.64 R22, c[0x0][0x5a8] ;  /* 0x00016a00ff167b82 */ /* 0x000e620000000a00 */
[----:B------:R-:W-:-:S04]  /*130d0*/  IMAD.WIDE.U32 R154, R154, UR44, R12 ;  /* 0x0000002c9a9a7c25 */ /* 0x000fc8000f8e000c */
[----:B------:R-:W-:Y:S01]  /*130e0*/  VIADD R153, R155, UR4 ;  /* 0x000000049b997c36 */ /* 0x000fe20008000000 */
[----:B------:R-:W-:Y:S01]  /*130f0*/  MOV R152, R154 ;  /* 0x0000009a00987202 */ /* 0x000fe20000000f00 */
[----:B0-----:R-:W-:-:S04]  /*13100*/  IMAD R159, R20, UR9, RZ ;  /* 0x00000009149f7c24 */ /* 0x001fc8000f8e02ff */
[----:B------:R-:W-:-:S04]  /*13110*/  IMAD.WIDE.U32 R2, R158, R20, R152 ;  /* 0x000000149e027225 */ /* 0x000fc800078e0098 */
[----:B------:R-:W-:Y:S01]  /*13120*/  IMAD R159, R158, R21, R159 ;  /* 0x000000159e9f7224 */ /* 0x000fe200078e029f */
[----:B-1----:R-:W-:-:S04]  /*13130*/  IADD3 R14, P0, R2, R22, RZ ;  /* 0x00000016020e7210 */ /* 0x002fc80007f1e0ff */
[----:B------:R-:W-:Y:S01]  /*13140*/  IADD3.X R15, R23, R3, R159, P0, !PT ;  /* 0x00000003170f7210 */ /* 0x000fe200007fe49f */
[----:B------:R-:W-:Y:S08]  /*13150*/  @P2 BRA `(.L_x_42) ;  /* 0x0000000000042947 */ /* 0x000ff00003800000 */
[----:B------:R0:W5:Y:S02]  /*13160*/  LDG.E.U8 R16, desc[UR36][R14.64] ;  /* 0x000000240e107981 */ /* 0x000164000c1e1100 */
.L_x_42:
[----:B------:R-:W-:Y:S05]  /*13170*/  BSYNC B1 ;  /* 0x0000000000017941 */ /* 0x000fea0003800000 */
.L_x_41:
[----:B------:R-:W2:Y:S01]  /*13180*/  LDL.LU R3, [R1] ;  /* 0x0000000001037983 */ /* 0x000ea20000300800 */
[----:B-----5:R-:W-:Y:S01]  /*13190*/  LOP3.LUT R2, R16, 0xffff, RZ, 0xc0, !PT ;  /* 0x0000ffff10027812 */ /* 0x020fe200078ec0ff */
[----:B------:R-:W-:Y:S01]  /*131a0*/  BSSY B1, `(.L_x_43) ;  /* 0x000000a000017945 */ /* 0x000fe20003800000 */
[----:B------:R-:W-:Y:S02]  /*131b0*/  ISETP.LT.OR P0, PT, R0, 0x2, !P1 ;  /* 0x000000020000780c */ /* 0x000fe40004f01670 */
[----:B------:R-:W-:-:S05]  /*131c0*/  PRMT R2, R2, 0x8880, RZ ;  /* 0x0000888002027816 */ /* 0x000fca00000000ff */
[----:B------:R-:W-:-:S04]  /*131d0*/  IMAD R2, R2, R18, RZ ;  /* 0x0000001202027224 */ /* 0x000fc800078e02ff */
[----:B--2---:R-:W-:-:S05]  /*131e0*/  @!P2 IMAD R3, R3, R17, R2 ;  /* 0x000000110303a224 */ /* 0x004fca00078e0202 */
[----:B------:R1:W-:Y:S01]  /*131f0*/  @!P2 STG.E.U8 desc[UR36][R4.64], R3 ;  /* 0x000000030400a986 */ /* 0x0003e2000c101124 */
[----:B------:R-:W-:Y:S05]  /*13200*/  @P0 BRA `(.L_x_44) ;  /* 0x00000000000c0947 */ /* 0x000fea0003800000 */
[----:B------:R-:W2:Y:S02]  /*13210*/  LDG.E.U8 R16, desc[UR36][R14.64+0x1] ;  /* 0x000001240e107981 */ /* 0x000ea4000c1e1100 */
[----:B--2---:R-:W-:-:S05]  /*13220*/  PRMT R2, R16, 0x8880, RZ ;  /* 0x0000888010027816 */ /* 0x004fca00000000ff */
[----:B------:R-:W-:-:S07]  /*13230*/  IMAD R2, R2, R18, RZ ;  /* 0x0000001202027224 */ /* 0x000fce00078e02ff */
.L_x_44:
[----:B------:R-:W-:Y:S05]  /*13240*/  BSYNC B1 ;  /* 0x0000000000017941 */ /* 0x000fea0003800000 */
.L_x_43:
[----:B-1----:R-:W2:Y:S01]  /*13250*/  LDL.LU R3, [R1+0x4] ;  /* 0x0000040001037983 */ /* 0x002ea20000300800 */
[C---:B------:R-:W-:Y:S01]  /*13260*/  SHF.L.U64.HI R157, R20.reuse, 0x3, R21 ;  /* 0x00000003149d7819 */ /* 0x040fe20000010215 */
[----:B------:R-:W-:Y:S01]  /*13270*/  IMAD.SHL.U32 R156, R20, 0x8, RZ ;  /* 0x00000008149c7824 */ /* 0x000fe200078e00ff */
[----:B------:R-:W-:Y:S03]  /*13280*/  BSSY B1, `(.L_x_45) ;  /* 0x000000d000017945 */ /* 0x000fe60003800000 */
[----:B------:R-:W-:-:S04]  /*13290*/  IMAD.WIDE.U32 R12, R158, R20, R156 ;  /* 0x000000149e0c7225 */ /* 0x000fc800078e009c */
[----:B------:R-:W-:Y:S01]  /*132a0*/  IMAD.IADD R159, R159, 0x1, R13 ;  /* 0x000000019f9f7824 */ /* 0x000fe200078e020d */
[----:B------:R-:W-:-:S04]  /*132b0*/  IADD3 R12, P2, P3, R154, R22, R12 ;  /* 0x000000169a0c7210 */ /* 0x000fc80007b5e00c */
[----:B------:R-:W-:Y:S01]  /*132c0*/  IADD3.X R13, R153, R23, R159, P2, P3 ;  /* 0x00000017990d7210 */ /* 0x000fe200017e649f */
[----:B--2---:R-:W-:-:S05]  /*132d0*/  @!P0 IMAD R3, R3, R17, R2 ;  /* 0x0000001103038224 */ /* 0x004fca00078e0202 */
[----:B------:R1:W-:Y:S01]  /*132e0*/  @!P0 STG.E.U8 desc[UR36][R4.64+0x1], R3 ;  /* 0x0000010304008986 */ /* 0x0003e2000c101124 */
[----:B------:R-:W-:-:S04]  /*132f0*/  ISETP.GE.AND P0, PT, R19, 0x9, PT ;  /* 0x000000091300780c */ /* 0x000fc80003f06270 */
[----:B------:R-:W-:-:S13]  /*13300*/  ISETP.LT.OR P4, PT, R0, 0x1, !P0 ;  /* 0x000000010000780c */ /* 0x000fda0004781670 */
[----:B-1----:R-:W-:Y:S05]  /*13310*/  @P4 BRA `(.L_x_46) ;  /* 0x00000000000c4947 */ /* 0x002fea0003800000 */
[----:B------:R-:W2:Y:S02]  /*13320*/  LDG.E.U8 R16, desc[UR36][R12.64] ;  /* 0x000000240c107981 */ /* 0x000ea4000c1e1100 */
[----:B--2---:R-:W-:-:S05]  /*13330*/  PRMT R2, R16, 0x8880, RZ ;  /* 0x0000888010027816 */ /* 0x004fca00000000ff */
[----:B------:R-:W-:-:S07]  /*13340*/  IMAD R2, R2, R18, RZ ;  /* 0x0000001202027224 */ /* 0x000fce00078e02ff */
.L_x_46:
[----:B------:R-:W-:Y:S05]  /*13350*/  BSYNC B1 ;  /* 0x0000000000017941 */ /* 0x000fea0003800000 */
.L_x_45:
[----:B------:R-:W2:Y:S01]  /*13360*/  LDL.LU R3, [R1+0x8] ;  /* 0x0000080001037983 */ /* 0x000ea20000300800 */
[----:B------:R-:W-:Y:S01]  /*13370*/  ISETP.LT.OR P2, PT, R0, 0x2, !P0 ;  /* 0x000000020000780c */ /* 0x000fe20004741670 */
[----:B------:R-:W-:Y:S01]  /*13380*/  BSSY B1, `(.L_x_47) ;  /* 0x0000007000017945 */ /* 0x000fe20003800000 */
[----:B--2---:R-:W-:-:S05]  /*13390*/  @!P4 IMAD R3, R3, R17, R2 ;  /* 0x000000110303c224 */ /* 0x004fca00078e0202 */
[----:B------:R1:W-:Y:S06]  /*133a0*/  @!P4 STG.E.U8 desc[UR36][R10.64], R3 ;  /* 0x000000030a00c986 */ /* 0x0003ec000c101124 */
[----:B------:R-:W-:Y:S05]  /*133b0*/  @P2 BRA `(.L_x_48) ;  /* 0x00000000000c2947 */ /* 0x000fea0003800000 */
[----:B------:R-:W2:Y:S02]  /*133c0*/  LDG.E.U8 R16, desc[UR36][R12.64+0x1] ;  /* 0x000001240c107981 */ /* 0x000ea4000c1e1100 */
[----:B--2---:R-:W-:-:S05]  /*133d0*/  PRMT R2, R16, 0x8880, RZ ;  /* 0x0000888010027816 */ /* 0x004fca00000000ff */
[----:B------:R-:W-:-:S07]  /*133e0*/  IMAD R2, R2, R18, RZ ;  /* 0x0000001202027224 */ /* 0x000fce00078e02ff */
.L_x_48:
[----:B------:R-:W-:Y:S05]  /*133f0*/  BSYNC B1 ;  /* 0x0000000000017941 */ /* 0x000fea0003800000 */
.L_x_47:
[----:B-1----:R-:W2:Y:S01]  /*13400*/  LDL.LU R3, [R1+0xc] ;  /* 0x00000c0001037983 */ /* 0x002ea20000300800 */
[----:B------:R-:W-:Y:S01]  /*13410*/  BSSY B1, `(.L_x_49) ;  /* 0x0000009000017945 */ /* 0x000fe20003800000 */
[----:B------:R-:W-:Y:S01]  /*13420*/  ISETP.LT.OR P3, PT, R0, 0xa, !P1 ;  /* 0x0000000a0000780c */ /* 0x000fe20004f61670 */
[----:B--2---:R-:W-:-:S05]  /*13430*/  @!P2 IMAD R3, R3, R17, R2 ;  /* 0x000000110303a224 */ /* 0x004fca00078e0202 */
[----:B------:R1:W-:Y:S01]  /*13440*/  @!P2 STG.E.U8 desc[UR36][R10.64+0x1], R3 ;  /* 0x000001030a00a986 */ /* 0x0003e2000c101124 */
[----:B------:R-:W-:-:S13]  /*13450*/  ISETP.LT.OR P2, PT, R0, 0x9, !P1 ;  /* 0x000000090000780c */ /* 0x000fda0004f41670 */
[----:B-1----:R-:W-:Y:S05]  /*13460*/  @P2 BRA `(.L_x_50) ;  /* 0x00000000000c2947 */ /* 0x002fea0003800000 */
[----:B------:R-:W2:Y:S02]  /*13470*/  LDG.E.U8 R16, desc[UR36][R14.64+0x8] ;  /* 0x000008240e107981 */ /* 0x000ea4000c1e1100 */
[----:B--2---:R-:W-:-:S05]  /*13480*/  PRMT R2, R16, 0x8880, RZ ;  /* 0x0000888010027816 */ /* 0x004fca00000000ff */
[----:B------:R-:W-:-:S07]  /*13490*/  IMAD R2, R2, R18, RZ ;  /* 0x0000001202027224 */ /* 0x000fce00078e02ff */
.L_x_50:
[----:B------:R-:W-:Y:S05]  /*134a0*/  BSYNC B1 ;  /* 0x0000000000017941 */ /* 0x000fea0003800000 */
.L_x_49:
[----:B------:R-:W2:Y:S01]  /*134b0*/  LDL.LU R3, [R1+0x10] ;  /* 0x0000100001037983 */ /* 0x000ea20000300800 */
[----:B------:R-:W-:Y:S01]  /*134c0*/  BSSY B1, `(.L_x_51) ;  /* 0x0000007000017945 */ /* 0x000fe20003800000 */
[----:B--2---:R-:W-:-:S05]  /*134d0*/  @!P2 IMAD R3, R3, R17, R2 ;  /* 0x000000110303a224 */ /* 0x004fca00078e0202 */
[----:B------:R1:W-:Y:S01]  /*134e0*/  @!P2 STG.E.U8 desc[UR36][R4.64+0x8], R3 ;  /* 0x000008030400a986 */ /* 0x0003e2000c101124 */
[----:B------:R-:W-:Y:S05]  /*134f0*/  @P3 BRA `(.L_x_52) ;  /* 0x00000000000c3947 */ /* 0x000fea0003800000 */
[----:B------:R-:W2:Y:S02]  /*13500*/  LDG.E.U8 R16, desc[UR36][R14.64+0x9] ;  /* 0x000009240e107981 */ /* 0x000ea4000c1e1100 */
[----:B--2---:R-:W-:-:S05]  /*13510*/  PRMT R2, R16, 0x8880, RZ ;  /* 0x0000888010027816 */ /* 0x004fca00000000ff */
[----:B------:R-:W-:-:S07]  /*13520*/  IMAD R2, R2, R18, RZ ;  /* 0x0000001202027224 */ /* 0x000fce00078e02ff */
.L_x_52:
[----:B------:R-:W-:Y:S05]  /*13530*/  BSYNC B1 ;  /* 0x0000000000017941 */ /* 0x000fea0003800000 */
.L_x_51:
[----:B-1----:R-:W2:Y:S01]  /*13540*/  LDL.LU R3, [R1+0x14] ;  /* 0x0000140001037983 */ /* 0x002ea20000300800 */
[C---:B------:R-:W-:Y:S01]  /*13550*/  ISETP.LT.OR P2, PT, R0.reuse, 0x9, !P0 ;  /* 0x000000090000780c */ /* 0x040fe20004741670 */
[----:B------:R-:W-:Y:S01]  /*13560*/  BSSY B1, `(.L_x_53) ;  /* 0x000000b000017945 */ /* 0x000fe20003800000 */
[C---:B------:R-:W-:Y:S02]  /*13570*/  ISETP.LT.OR P4, PT, R0.reuse, 0x11, !P1 ;  /* 0x000000110000780c */ /* 0x040fe40004f81670 */
[C---:B------:R-:W-:Y:S02]  /*13580*/  ISETP.LT.OR P5, PT, R0.reuse, 0x12, !P1 ;  /* 0x000000120000780c */ /* 0x040fe40004fa1670 */
[----:B------:R-:W-:Y:S01]  /*13590*/  ISETP.LT.OR P6, PT, R0, 0x11, !P0 ;  /* 0x000000110000780c */ /* 0x000fe200047c1670 */
[----:B--2---:R-:W-:-:S05]  /*135a0*/  @!P3 IMAD R3, R3, R17, R2 ;  /* 0x000000110303b224 */ /* 0x004fca00078e0202 */
[----:B------:R1:W-:Y:S01]  /*135b0*/  @!P3 STG.E.U8 desc[UR36][R4.64+0x9], R3 ;  /* 0x000009030400b986 */ /* 0x0003e2000c101124 */
[----:B------:R-:W-:Y:S01]  /*135c0*/  ISETP.LT.OR P3, PT, R0, 0xa, !P0 ;  /* 0x0000000a0000780c */ /* 0x000fe20004761670 */
[----:B------:R-:W-:-:S12]  /*135d0*/  @P2 BRA `(.L_x_54) ;  /* 0x00000000000c2947 */ /* 0x000fd80003800000 */
[----:B------:R-:W2:Y:S02]  /*135e0*/  LDG.E.U8 R16, desc[UR36][R12.64+0x8] ;  /* 0x000008240c107981 */ /* 0x000ea4000c1e1100 */
[----:B--2---:R-:W-:-:S05]  /*135f0*/  PRMT R2, R16, 0x8880, RZ ;  /* 0x0000888010027816 */ /* 0x004fca00000000ff */
[----:B------:R-:W-:-:S07]  /*13600*/  IMAD R2, R2, R18, RZ ;  /* 0x0000001202027224 */ /* 0x000fce00078e02ff */
.L_x_54:
[----:B------:R-:W-:Y:S05]  /*13610*/  BSYNC B1 ;  /* 0x0000000000017941 */ /* 0x000fea0003800000 */
.L_x_53:
[----:B-1----:R-:W2:Y:S01]  /*13620*/  LDL.LU R3, [R1+0x18] ;  /* 0x0000180001037983 */ /* 0x002ea20000300800 */
[----:B------:R-:W-:Y:S01]  /*13630*/  BSSY B1, `(.L_x_55) ;  /* 0x0000007000017945 */ /* 0x000fe20003800000 */
[----:B--2---:R-:W-:-:S05]  /*13640*/  @!P2 IMAD R3, R3, R17, R2 ;  /* 0x000000110303a224 */ /* 0x004fca00078e0202 */
[----:B------:R1:W-:Y:S01]  /*13650*/  @!P2 STG.E.U8 desc[UR36][R10.64+0x8], R3 ;  /* 0x000008030a00a986 */ /* 0x0003e2000c101124 */
[----:B------:R-:W-:Y:S05]  /*13660*/  @P3 BRA `(.L_x_56) ;  /* 0x00000000000c3947 */ /* 0x000fea0003800000 */
[----:B------:R-:W2:Y:S02]  /*13670*/  LDG.E.U8 R16, desc[UR36][R12.64+0x9] ;  /* 0x000009240c107981 */ /* 0x000ea4000c1e1100 */
[----:B--2---:R-:W-:-:S05]  /*13680*/  PRMT R2, R16, 0x8880, RZ ;  /* 0x0000888010027816 */ /* 0x004fca00000000ff */
[----:B------:R-:W-:-:S07]  /*13690*/  IMAD R2, R2, R18, RZ ;  /* 0x0000001202027224 */ /* 0x000fce00078e02ff */
.L_x_56:
[----:B------:R-:W-:Y:S05]  /*136a0*/  BSYNC B1 ;  /* 0x0000000000017941 */ /* 0x000fea0003800000 */
.L_x_55:
        /* <DEDUP_REMOVED lines=8> */
.L_x_58:
[----:B------:R-:W-:Y:S05]  /*13730*/  BSYNC B1 ;  /* 0x0000000000017941 */ /* 0x000fea0003800000 */
.L_x_57:
        /* <DEDUP_REMOVED lines=8> */
.L_x_60:
[----:B------:R-:W-:Y:S05]  /*137c0*/  BSYNC B1 ;  /* 0x0000000000017941 */ /* 0x000fea0003800000 */
.L_x_59:
        /* <DEDUP_REMOVED lines=8> */
.L_x_62:
[----:B------:R-:W-:Y:S05]  /*13850*/  BSYNC B1 ;  /* 0x0000000000017941 */ /* 0x000fea0003800000 */
.L_x_61:
        /* <DEDUP_REMOVED lines=13> */
.L_x_64:
[----:B------:R-:W-:Y:S05]  /*13930*/  BSYNC B1 ;  /* 0x0000000000017941 */ /* 0x000fea0003800000 */
.L_x_63:
        /* <DEDUP_REMOVED lines=8> */
.L_x_66:
[----:B------:R-:W-:Y:S05]  /*139c0*/  BSYNC B1 ;  /* 0x0000000000017941 */ /* 0x000fea0003800000 */
.L_x_65:
        /* <DEDUP_REMOVED lines=8> */
.L_x_68:
[----:B------:R-:W-:Y:S05]  /*13a50*/  BSYNC B1 ;  /* 0x0000000000017941 */ /* 0x000fea0003800000 */
.L_x_67:
        /* <DEDUP_REMOVED lines=8> */
.L_x_70:
[----:B------:R-:W-:Y:S05]  /*13ae0*/  BSYNC B1 ;  /* 0x0000000000017941 */ /* 0x000fea0003800000 */
.L_x_69:
        /* <DEDUP_REMOVED lines=8> */
.L_x_72:
[----:B------:R-:W-:Y:S05]  /*13b70*/  BSYNC B1 ;  /* 0x0000000000017941 */ /* 0x000fea0003800000 */
.L_x_71:
        /* <DEDUP_REMOVED lines=13> */
.L_x_74:
[----:B------:R-:W-:Y:S05]  /*13c50*/  BSYNC B1 ;  /* 0x0000000000017941 */ /* 0x000fea0003800000 */
.L_x_73:
        /* <DEDUP_REMOVED lines=8> */
.L_x_76:
[----:B------:R-:W-:Y:S05]  /*13ce0*/  BSYNC B1 ;  /* 0x0000000000017941 */ /* 0x000fea0003800000 */
.L_x_75:
        /* <DEDUP_REMOVED lines=8> */
.L_x_78:
[----:B------:R-:W-:Y:S05]  /*13d70*/  BSYNC B1 ;  /* 0x0000000000017941 */ /* 0x000fea0003800000 */
.L_x_77:
        /* <DEDUP_REMOVED lines=8> */
.L_x_80:
[----:B------:R-:W-:Y:S05]  /*13e00*/  BSYNC B1 ;  /* 0x0000000000017941 */ /* 0x000fea0003800000 */
.L_x_79:
        /* <DEDUP_REMOVED lines=8> */
.L_x_82:
[----:B------:R-:W-:Y:S05]  /*13e90*/  BSYNC B1 ;  /* 0x0000000000017941 */ /* 0x000fea0003800000 */
.L_x_81:
        /* <DEDUP_REMOVED lines=13> */
.L_x_84:
[----:B------:R-:W-:Y:S05]  /*13f70*/  BSYNC B1 ;  /* 0x0000000000017941 */ /* 0x000fea0003800000 */
.L_x_83:
        /* <DEDUP_REMOVED lines=8> */
.L_x_86:
[----:B------:R-:W-:Y:S05]  /*14000*/  BSYNC B1 ;  /* 0x0000000000017941 */ /* 0x000fea0003800000 */
.L_x_85:
        /* <DEDUP_REMOVED lines=8> */
.L_x_88:
[----:B------:R-:W-:Y:S05]  /*14090*/  BSYNC B1 ;  /* 0x0000000000017941 */ /* 0x000fea0003800000 */
.L_x_87:
        /* <DEDUP_REMOVED lines=8> */
.L_x_90:
[----:B------:R-:W-:Y:S05]  /*14120*/  BSYNC B1 ;  /* 0x0000000000017941 */ /* 0x000fea0003800000 */
.L_x_89:
        /* <DEDUP_REMOVED lines=8> */
.L_x_92:
[----:B------:R-:W-:Y:S05]  /*141b0*/  BSYNC B1 ;  /* 0x0000000000017941 */ /* 0x000fea0003800000 */
.L_x_91:
        /* <DEDUP_REMOVED lines=13> */
.L_x_94:
[----:B------:R-:W-:Y:S05]  /*14290*/  BSYNC B1 ;  /* 0x0000000000017941 */ /* 0x000fea0003800000 */
.L_x_93:
        /* <DEDUP_REMOVED lines=8> */
.L_x_96:
[----:B------:R-:W-:Y:S05]  /*14320*/  BSYNC B1 ;  /* 0x0000000000017941 */ /* 0x000fea0003800000 */
.L_x_95:
        /* <DEDUP_REMOVED lines=8> */
.L_x_98:
[----:B------:R-:W-:Y:S05]  /*143b0*/  BSYNC B1 ;  /* 0x0000000000017941 */ /* 0x000fea0003800000 */
.L_x_97:
        /* <DEDUP_REMOVED lines=8> */
.L_x_100:
[----:B------:R-:W-:Y:S05]  /*14440*/  BSYNC B1 ;  /* 0x0000000000017941 */ /* 0x000fea0003800000 */
.L_x_99:
        /* <DEDUP_REMOVED lines=8> */
.L_x_102:
[----:B------:R-:W-:Y:S05]  /*144d0*/  BSYNC B1 ;  /* 0x0000000000017941 */ /* 0x000fea0003800000 */
.L_x_101:
        /* <DEDUP_REMOVED lines=13> */
.L_x_104:
[----:B------:R-:W-:Y:S05]  /*145b0*/  BSYNC B1 ;  /* 0x0000000000017941 */ /* 0x000fea0003800000 */
.L_x_103:
        /* <DEDUP_REMOVED lines=8> */
.L_x_106:
[----:B------:R-:W-:Y:S05]  /*14640*/  BSYNC B1 ;  /* 0x0000000000017941 */ /* 0x000fea0003800000 */
.L_x_105:
        /* <DEDUP_REMOVED lines=8> */
.L_x_108:
[----:B------:R-:W-:Y:S05]  /*146d0*/  BSYNC B1 ;  /* 0x0000000000017941 */ /* 0x000fea0003800000 */
.L_x_107:
        /* <DEDUP_REMOVED lines=8> */
.L_x_110:
[----:B------:R-:W-:Y:S05]  /*14760*/  BSYNC B1 ;  /* 0x0000000000017941 */ /* 0x000fea0003800000 */
.L_x_109:
        /* <DEDUP_REMOVED lines=8> */
.L_x_112:
[----:B------:R-:W-:Y:S05]  /*147f0*/  BSYNC B1 ;  /* 0x0000000000017941 */ /* 0x000fea0003800000 */
.L_x_111:
        /* <DEDUP_REMOVED lines=13> */
.L_x_114:
[----:B------:R-:W-:Y:S05]  /*148d0*/  BSYNC B1 ;  /* 0x0000000000017941 */ /* 0x000fea0003800000 */
.L_x_113:
        /* <DEDUP_REMOVED lines=8> */
.L_x_116:
[----:B------:R-:W-:Y:S05]  /*14960*/  BSYNC B1 ;  /* 0x0000000000017941 */ /* 0x000fea0003800000 */
.L_x_115:
        /* <DEDUP_REMOVED lines=8> */
.L_x_118:
[----:B------:R-:W-:Y:S05]  /*149f0*/  BSYNC B1 ;  /* 0x0000000000017941 */ /* 0x000fea0003800000 */
.L_x_117:
        /* <DEDUP_REMOVED lines=8> */
.L_x_120:
[----:B------:R-:W-:Y:S05]  /*14a80*/  BSYNC B1 ;  /* 0x0000000000017941 */ /* 0x000fea0003800000 */
.L_x_119:
        /* <DEDUP_REMOVED lines=8> */
.L_x_122:
[----:B------:R-:W-:Y:S05]  /*14b10*/  BSYNC B1 ;  /* 0x0000000000017941 */ /* 0x000fea0003800000 */
.L_x_121:
        /* <DEDUP_REMOVED lines=13> */
.L_x_124:
[----:B------:R-:W-:Y:S05]  /*14bf0*/  BSYNC B1 ;  /* 0x0000000000017941 */ /* 0x000fea0003800000 */
.L_x_123:
        /* <DEDUP_REMOVED lines=8> */
.L_x_126:
[----:B------:R-:W-:Y:S05]  /*14c80*/  BSYNC B1 ;  /* 0x0000000000017941 */ /* 0x000fea0003800000 */
.L_x_125:
        /* <DEDUP_REMOVED lines=8> */
.L_x_128:
[----:B------:R-:W-:Y:S05]  /*14d10*/  BSYNC B1 ;  /* 0x0000000000017941 */ /* 0x000fea0003800000 */
.L_x_127:
        /* <DEDUP_REMOVED lines=8> */
.L_x_130:
[----:B------:R-:W-:Y:S05]  /*14da0*/  BSYNC B1 ;  /* 0x0000000000017941 */ /* 0x000fea0003800000 */
.L_x_129:
        /* <DEDUP_REMOVED lines=8> */
.L_x_132:
[----:B------:R-:W-:Y:S05]  /*14e30*/  BSYNC B1 ;  /* 0x0000000000017941 */ /* 0x000fea0003800000 */
.L_x_131:
        /* <DEDUP_REMOVED lines=13> */
.L_x_134:
[----:B------:R-:W-:Y:S05]  /*14f10*/  BSYNC B1 ;  /* 0x0000000000017941 */ /* 0x000fea0003800000 */
.L_x_133:
        /* <DEDUP_REMOVED lines=8> */
.L_x_136:
[----:B------:R-:W-:Y:S05]  /*14fa0*/  BSYNC B1 ;  /* 0x0000000000017941 */ /* 0x000fea0003800000 */
.L_x_135:
        /* <DEDUP_REMOVED lines=8> */
.L_x_138:
[----:B------:R-:W-:Y:S05]  /*15030*/  BSYNC B1 ;  /* 0x0000000000017941 */ /* 0x000fea0003800000 */
.L_x_137:
        /* <DEDUP_REMOVED lines=8> */
.L_x_140:
[----:B------:R-:W-:Y:S05]  /*150c0*/  BSYNC B1 ;  /* 0x0000000000017941 */ /* 0x000fea0003800000 */
.L_x_139:
        /* <DEDUP_REMOVED lines=8> */
.L_x_142:
[----:B------:R-:W-:Y:S05]  /*15150*/  BSYNC B1 ;  /* 0x0000000000017941 */ /* 0x000fea0003800000 */
.L_x_141:
        /* <DEDUP_REMOVED lines=10> */
[----:B------:R-:W1:Y:S02]  /*15200*/  LDG.E.U8 R16, desc[UR36][R12.64+0x61] ;  /* 0x000061240c107981 */ /* 0x000e64000c1e1100 */
[----:B-1----:R-:W-:-:S05]  /*15210*/  PRMT R3, R16, 0x8880, RZ ;  /* 0x0000888010037816 */ /* 0x002fca00000000ff */
[----:B------:R-:W-:-:S07]  /*15220*/  IMAD R2, R3, R18, RZ ;  /* 0x0000001203027224 */ /* 0x000fce00078e02ff */
.L_x_144:
[----:B------:R-:W-:Y:S05]  /*15230*/  BSYNC B1 ;  /* 0x0000000000017941 */ /* 0x000fea0003800000 */
.L_x_143:
[----:B-1----:R-:W2:Y:S01]  /*15240*/  LDL.LU R3, [R1+0xcc] ;  /* 0x0000cc0001037983 */ /* 0x002ea20000300800 */
[----:B------:R-:W-:Y:S01]  /*15250*/  BSSY B1, `(.L_x_145) ;  /* 0x0000007000017945 */ /* 0x000fe20003800000 */
[----:B--2---:R-:W-:-:S05]  /*15260*/  @!P4 IMAD R3, R3, R17, R2 ;  /* 0x000000110303c224 */ /* 0x004fca00078e0202 */
[----:B------:R1:W-:Y:S01]  /*15270*/  @!P4 STG.E.U8 desc[UR36][R10.64+0x61], R3 ;  /* 0x000061030a00c986 */ /* 0x0003e2000c101124 */
[----:B------:R-:W-:Y:S05]  /*15280*/  @P3 BRA `(.L_x_146) ;  /* 0x00000000000c3947 */ /* 0x000fea0003800000 */
[----:B------:R-:W1:Y:S02]  /*15290*/  LDG.E.U8 R16, desc[UR36][R14.64+0x68] ;  /* 0x000068240e107981 */ /* 0x000e64000c1e1100 */
[----:B-1----:R-:W-:-:S05]  /*152a0*/  PRMT R3, R16, 0x8880, RZ ;  /* 0x0000888010037816 */ /* 0x002fca00000000ff */
[----:B------:R-:W-:-:S07]  /*152b0*/  IMAD R2, R3, R18, RZ ;  /* 0x0000001203027224 */ /* 0x000fce00078e02ff */
.L_x_146:
[----:B------:R-:W-:Y:S05]  /*152c0*/  BSYNC B1 ;  /* 0x0000000000017941 */ /* 0x000fea0003800000 */
.L_x_145:
        /* <DEDUP_REMOVED lines=8> */
.L_x_148:
[----:B------:R-:W-:Y:S05]  /*15350*/  BSYNC B1 ;  /* 0x0000000000017941 */ /* 0x000fea0003800000 */
.L_x_147:
        /* <DEDUP_REMOVED lines=8> */
.L_x_150:
[----:B------:R-:W-:Y:S05]  /*153e0*/  BSYNC B1 ;  /* 0x0000000000017941 */ /* 0x000fea0003800000 */
.L_x_149:
        /* <DEDUP_REMOVED lines=8> */
.L_x_152:
[----:B------:R-:W-:Y:S05]  /*15470*/  BSYNC B1 ;  /* 0x0000000000017941 */ /* 0x000fea0003800000 */
.L_x_151:
        /* <DEDUP_REMOVED lines=13> */
.L_x_154:
[----:B------:R-:W-:Y:S05]  /*15550*/  BSYNC B1 ;  /* 0x0000000000017941 */ /* 0x000fea0003800000 */
.L_x_153:
        /* <DEDUP_REMOVED lines=8> */
.L_x_156:
[----:B------:R-:W-:Y:S05]  /*155e0*/  BSYNC B1 ;  /* 0x0000000000017941 */ /* 0x000fea0003800000 */
.L_x_155:
        /* <DEDUP_REMOVED lines=8> */
.L_x_158:
[----:B------:R-:W-:Y:S05]  /*15670*/  BSYNC B1 ;  /* 0x0000000000017941 */ /* 0x000fea0003800000 */
.L_x_157:
        /* <DEDUP_REMOVED lines=8> */
.L_x_160:
[----:B------:R-:W-:Y:S05]  /*15700*/  BSYNC B1 ;  /* 0x0000000000017941 */ /* 0x000fea0003800000 */
.L_x_159:
        /* <DEDUP_REMOVED lines=8> */
.L_x_162:
[----:B------:R-:W-:Y:S05]  /*15790*/  BSYNC B1 ;  /* 0x0000000000017941 */ /* 0x000fea0003800000 */
.L_x_161:
        /* <DEDUP_REMOVED lines=13> */
.L_x_164:
[----:B------:R-:W-:Y:S05]  /*15870*/  BSYNC B1 ;  /* 0x0000000000017941 */ /* 0x000fea0003800000 */
.L_x_163:
        /* <DEDUP_REMOVED lines=8> */
.L_x_166:
[----:B------:R-:W-:Y:S05]  /*15900*/  BSYNC B1 ;  /* 0x0000000000017941 */ /* 0x000fea0003800000 */
.L_x_165:
        /* <DEDUP_REMOVED lines=8> */
.L_x_168:
[----:B------:R-:W-:Y:S05]  /*15990*/  BSYNC B1 ;  /* 0x0000000000017941 */ /* 0x000fea0003800000 */
.L_x_167:
        /* <DEDUP_REMOVED lines=8> */
.L_x_170:
[----:B------:R-:W-:Y:S05]  /*15a20*/  BSYNC B1 ;  /* 0x0000000000017941 */ /* 0x000fea0003800000 */
.L_x_169:
        /* <DEDUP_REMOVED lines=8> */
.L_x_172:
[----:B------:R-:W-:Y:S05]  /*15ab0*/  BSYNC B1 ;  /* 0x0000000000017941 */ /* 0x000fea0003800000 */
.L_x_171:
        /* <DEDUP_REMOVED lines=13> */
.L_x_174:
[----:B------:R-:W-:Y:S05]  /*15b90*/  BSYNC B1 ;  /* 0x0000000000017941 */ /* 0x000fea0003800000 */
.L_x_173:
        /* <DEDUP_REMOVED lines=8> */
.L_x_176:
[----:B------:R-:W-:Y:S05]  /*15c20*/  BSYNC B1 ;  /* 0x0000000000017941 */ /* 0x000fea0003800000 */
.L_x_175:
        /* <DEDUP_REMOVED lines=8> */
.L_x_178:
[----:B------:R-:W-:Y:S05]  /*15cb0*/  BSYNC B1 ;  /* 0x0000000000017941 */ /* 0x000fea0003800000 */
.L_x_177:
        /* <DEDUP_REMOVED lines=8> */
.L_x_180:
[----:B------:R-:W-:Y:S05]  /*15d40*/  BSYNC B1 ;  /* 0x0000000000017941 */ /* 0x000fea0003800000 */
.L_x_179:
        /* <DEDUP_REMOVED lines=8> */
.L_x_182:
[----:B------:R-:W-:Y:S05]  /*15dd0*/  BSYNC B1 ;  /* 0x0000000000017941 */ /* 0x000fea0003800000 */
.L_x_181:
        /* <DEDUP_REMOVED lines=13> */
.L_x_184:
[----:B------:R-:W-:Y:S05]  /*15eb0*/  BSYNC B1 ;  /* 0x0000000000017941 */ /* 0x000fea0003800000 */
.L_x_183:
        /* <DEDUP_REMOVED lines=8> */
.L_x_186:
[----:B------:R-:W-:Y:S05]  /*15f40*/  BSYNC B1 ;  /* 0x0000000000017941 */ /* 0x000fea0003800000 */
.L_x_185:
        /* <DEDUP_REMOVED lines=8> */
.L_x_188:
[----:B------:R-:W-:Y:S05]  /*15fd0*/  BSYNC B1 ;  /* 0x0000000000017941 */ /* 0x000fea0003800000 */
.L_x_187:
        /* <DEDUP_REMOVED lines=8> */
.L_x_190:
[----:B------:R-:W-:Y:S05]  /*16060*/  BSYNC B1 ;  /* 0x0000000000017941 */ /* 0x000fea0003800000 */
.L_x_189:
        /* <DEDUP_REMOVED lines=8> */
.L_x_192:
[----:B------:R-:W-:Y:S05]  /*160f0*/  BSYNC B1 ;  /* 0x0000000000017941 */ /* 0x000fea0003800000 */
.L_x_191:
        /* <DEDUP_REMOVED lines=13> */
.L_x_194:
[----:B------:R-:W-:Y:S05]  /*161d0*/  BSYNC B1 ;  /* 0x0000000000017941 */ /* 0x000fea0003800000 */
.L_x_193:
        /* <DEDUP_REMOVED lines=8> */
.L_x_196:
[----:B------:R-:W-:Y:S05]  /*16260*/  BSYNC B1 ;  /* 0x0000000000017941 */ /* 0x000fea0003800000 */
.L_x_195:
        /* <DEDUP_REMOVED lines=8> */
.L_x_198:
[----:B------:R-:W-:Y:S05]  /*162f0*/  BSYNC B1 ;  /* 0x0000000000017941 */ /* 0x000fea0003800000 */
.L_x_197:
        /* <DEDUP_REMOVED lines=8> */
.L_x_200:
[----:B------:R-:W-:Y:S05]  /*16380*/  BSYNC B1 ;  /* 0x0000000000017941 */ /* 0x000fea0003800000 */
.L_x_199:
        /* <DEDUP_REMOVED lines=8> */
.L_x_202:
[----:B------:R-:W-:Y:S05]  /*16410*/  BSYNC B1 ;  /* 0x0000000000017941 */ /* 0x000fea0003800000 */
.L_x_201:
        /* <DEDUP_REMOVED lines=13> */
.L_x_204:
[----:B------:R-:W-:Y:S05]  /*164f0*/  BSYNC B1 ;  /* 0x0000000000017941 */ /* 0x000fea0003800000 */
.L_x_203:
        /* <DEDUP_REMOVED lines=8> */
.L_x_206:
[----:B------:R-:W-:Y:S05]  /*16580*/  BSYNC B1 ;  /* 0x0000000000017941 */ /* 0x000fea0003800000 */
.L_x_205:
        /* <DEDUP_REMOVED lines=8> */
.L_x_208:
[----:B------:R-:W-:Y:S05]  /*16610*/  BSYNC B1 ;  /* 0x0000000000017941 */ /* 0x000fea0003800000 */
.L_x_207:
        /* <DEDUP_REMOVED lines=8> */
.L_x_210:
[----:B------:R-:W-:Y:S05]  /*166a0*/  BSYNC B1 ;  /* 0x0000000000017941 */ /* 0x000fea0003800000 */
.L_x_209:
        /* <DEDUP_REMOVED lines=8> */
.L_x_212:
[----:B------:R-:W-:Y:S05]  /*16730*/  BSYNC B1 ;  /* 0x0000000000017941 */ /* 0x000fea0003800000 */
.L_x_211:
        /* <DEDUP_REMOVED lines=13> */
.L_x_214:
[----:B------:R-:W-:Y:S05]  /*16810*/  BSYNC B1 ;  /* 0x0000000000017941 */ /* 0x000fea0003800000 */
.L_x_213:
        /* <DEDUP_REMOVED lines=8> */
.L_x_216:
[----:B------:R-:W-:Y:S05]  /*168a0*/  BSYNC B1 ;  /* 0x0000000000017941 */ /* 0x000fea0003800000 */
.L_x_215:
        /* <DEDUP_REMOVED lines=8> */
.L_x_218:
[----:B------:R-:W-:Y:S05]  /*16930*/  BSYNC B1 ;  /* 0x0000000000017941 */ /* 0x000fea0003800000 */
.L_x_217:
        /* <DEDUP_REMOVED lines=8> */
.L_x_220:
[----:B------:R-:W-:Y:S05]  /*169c0*/  BSYNC B1 ;  /* 0x0000000000017941 */ /* 0x000fea0003800000 */
.L_x_219:
        /* <DEDUP_REMOVED lines=8> */
.L_x_222:
[----:B------:R-:W-:Y:S05]  /*16a50*/  BSYNC B1 ;  /* 0x0000000000017941 */ /* 0x000fea0003800000 */
.L_x_221:
        /* <DEDUP_REMOVED lines=13> */
.L_x_224:
[----:B------:R-:W-:Y:S05]  /*16b30*/  BSYNC B1 ;  /* 0x0000000000017941 */ /* 0x000fea0003800000 */
.L_x_223:
        /* <DEDUP_REMOVED lines=8> */
.L_x_226:
[----:B------:R-:W-:Y:S05]  /*16bc0*/  BSYNC B1 ;  /* 0x0000000000017941 */ /* 0x000fea0003800000 */
.L_x_225:
        /* <DEDUP_REMOVED lines=8> */
.L_x_228:
[----:B------:R-:W-:Y:S05]  /*16c50*/  BSYNC B1 ;  /* 0x0000000000017941 */ /* 0x000fea0003800000 */
.L_x_227:
        /* <DEDUP_REMOVED lines=8> */
.L_x_230:
[----:B------:R-:W-:Y:S05]  /*16ce0*/  BSYNC B1 ;  /* 0x0000000000017941 */ /* 0x000fea0003800000 */
.L_x_229:
        /* <DEDUP_REMOVED lines=8> */
.L_x_232:
[----:B------:R-:W-:Y:S05]  /*16d70*/  BSYNC B1 ;  /* 0x0000000000017941 */ /* 0x000fea0003800000 */
.L_x_231:
        /* <DEDUP_REMOVED lines=13> */
.L_x_234:
[----:B------:R-:W-:Y:S05]  /*16e50*/  BSYNC B1 ;  /* 0x0000000000017941 */ /* 0x000fea0003800000 */
.L_x_233:
        /* <DEDUP_REMOVED lines=8> */
.L_x_236:
[----:B------:R-:W-:Y:S05]  /*16ee0*/  BSYNC B1 ;  /* 0x0000000000017941 */ /* 0x000fea0003800000 */
.L_x_235:
        /* <DEDUP_REMOVED lines=8> */
.L_x_238:
[----:B------:R-:W-:Y:S05]  /*16f70*/  BSYNC B1 ;  /* 0x0000000000017941 */ /* 0x000fea0003800000 */
.L_x_237:
        /* <DEDUP_REMOVED lines=8> */
.L_x_240:
[----:B------:R-:W-:Y:S05]  /*17000*/  BSYNC B1 ;  /* 0x0000000000017941 */ /* 0x000fea0003800000 */
.L_x_239:
        /* <DEDUP_REMOVED lines=8> */
.L_x_242:
[----:B------:R-:W-:Y:S05]  /*17090*/  BSYNC B1 ;  /* 0x0000000000017941 */ /* 0x000fea0003800000 */
.L_x_241:
        /* <DEDUP_REMOVED lines=13> */
.L_x_244:
[----:B------:R-:W-:Y:S05]  /*17170*/  BSYNC B1 ;  /* 0x0000000000017941 */ /* 0x000fea0003800000 */
.L_x_243:
        /* <DEDUP_REMOVED lines=8> */
.L_x_246:
[----:B------:R-:W-:Y:S05]  /*17200*/  BSYNC B1 ;  /* 0x0000000000017941 */ /* 0x000fea0003800000 */
.L_x_245:
        /* <DEDUP_REMOVED lines=8> */
.L_x_248:
[----:B------:R-:W-:Y:S05]  /*17290*/  BSYNC B1 ;  /* 0x0000000000017941 */ /* 0x000fea0003800000 */
.L_x_247:
        /* <DEDUP_REMOVED lines=8> */
.L_x_250:
[----:B------:R-:W-:Y:S05]  /*17320*/  BSYNC B1 ;  /* 0x0000000000017941 */ /* 0x000fea0003800000 */
.L_x_249:
        /* <DEDUP_REMOVED lines=8> */
.L_x_252:
[----:B------:R-:W-:Y:S05]  /*173b0*/  BSYNC B1 ;  /* 0x0000000000017941 */ /* 0x000fea0003800000 */
.L_x_251:
        /* <DEDUP_REMOVED lines=13> */
.L_x_254:
[----:B------:R-:W-:Y:S05]  /*17490*/  BSYNC B1 ;  /* 0x0000000000017941 */ /* 0x000fea0003800000 */
.L_x_253:
        /* <DEDUP_REMOVED lines=8> */
.L_x_256:
[----:B------:R-:W-:Y:S05]  /*17520*/  BSYNC B1 ;  /* 0x0000000000017941 */ /* 0x000fea0003800000 */
.L_x_255:
        /* <DEDUP_REMOVED lines=8> */
.L_x_258:
[----:B------:R-:W-:Y:S05]  /*175b0*/  BSYNC B1 ;  /* 0x0000000000017941 */ /* 0x000fea0003800000 */
.L_x_257:
        /* <DEDUP_REMOVED lines=8> */
.L_x_260:
[----:B------:R-:W-:Y:S05]  /*17640*/  BSYNC B1 ;  /* 0x0000000000017941 */ /* 0x000fea0003800000 */
.L_x_259:
        /* <DEDUP_REMOVED lines=8> */
.L_x_262:
[----:B------:R-:W-:Y:S05]  /*176d0*/  BSYNC B1 ;  /* 0x0000000000017941 */ /* 0x000fea0003800000 */
.L_x_261:
        /* <DEDUP_REMOVED lines=13> */
.L_x_264:
[----:B------:R-:W-:Y:S05]  /*177b0*/  BSYNC B1 ;  /* 0x0000000000017941 */ /* 0x000fea0003800000 */
.L_x_263:
        /* <DEDUP_REMOVED lines=8> */
.L_x_266:
[----:B------:R-:W-:Y:S05]  /*17840*/  BSYNC B1 ;  /* 0x0000000000017941 */ /* 0x000fea0003800000 */
.L_x_265:
        /* <DEDUP_REMOVED lines=8> */
.L_x_268:
[----:B------:R-:W-:Y:S05]  /*178d0*/  BSYNC B1 ;  /* 0x0000000000017941 */ /* 0x000fea0003800000 */
.L_x_267:
        /* <DEDUP_REMOVED lines=8> */
.L_x_270:
[----:B------:R-:W-:Y:S05]  /*17960*/  BSYNC B1 ;  /* 0x0000000000017941 */ /* 0x000fea0003800000 */
.L_x_269:
        /* <DEDUP_REMOVED lines=8> */
.L_x_272:
[----:B------:R-:W-:Y:S05]  /*179f0*/  BSYNC B1 ;  /* 0x0000000000017941 */ /* 0x000fea0003800000 */
.L_x_271:
        /* <DEDUP_REMOVED lines=13> */
.L_x_274:
[----:B------:R-:W-:Y:S05]  /*17ad0*/  BSYNC B1 ;  /* 0x0000000000017941 */ /* 0x000fea0003800000 */
.L_x_273:
        /* <DEDUP_REMOVED lines=8> */
.L_x_276:
[----:B------:R-:W-:Y:S05]  /*17b60*/  BSYNC B1 ;  /* 0x0000000000017941 */ /* 0x000fea0003800000 */
.L_x_275:
        /* <DEDUP_REMOVED lines=8> */
.L_x_278:
[----:B------:R-:W-:Y:S05]  /*17bf0*/  BSYNC B1 ;  /* 0x0000000000017941 */ /* 0x000fea0003800000 */
.L_x_277:
        /* <DEDUP_REMOVED lines=8> */
.L_x_280:
[----:B------:R-:W-:Y:S05]  /*17c80*/  BSYNC B1 ;  /* 0x0000000000017941 */ /* 0x000fea0003800000 */
.L_x_279:
        /* <DEDUP_REMOVED lines=8> */
.L_x_282:
[----:B------:R-:W-:Y:S05]  /*17d10*/  BSYNC B1 ;  /* 0x0000000000017941 */ /* 0x000fea0003800000 */
.L_x_281:
[----:B-1----:R-:W2:Y:S01]  /*17d20*/  LDL.LU R3, [R1+0x1e0] ;  /* 0x0001e00001037983 */ /* 0x002ea20000300800 */
[C---:B------:R-:W-:Y:S01]  /*17d30*/  ISETP.LT.OR P2, PT, R0.reuse, 0xf2, !P1 ;  /* 0x000000f20000780c */ /* 0x040fe20004f41670 */
[----:B------:R-:W-:Y:S01]  /*17d40*/  BSSY B1, `(.L_x_283) ;  /* 0x000000c000017945 */ /* 0x000fe20003800000 */
[----:B------:R-:W-:Y:S02]  /*17d50*/  ISETP.LT.OR P6, PT, R0, 0xf9, !P1 ;  /* 0x000000f90000780c */ /* 0x000fe40004fc1670 */
[----:B------:R-:W-:Y:S02]  /*17d60*/  IADD3 R161, P3, R158, 0x80, RZ ;  /* 0x000000809ea17810 */ /* 0x000fe40007f7e0ff */
        /* <DEDUP_REMOVED lines=9> */
.L_x_284:
[----:B------:R-:W-:Y:S05]  /*17e00*/  BSYNC B1 ;  /* 0x0000000000017941 */ /* 0x000fea0003800000 */
.L_x_283:
        /* <DEDUP_REMOVED lines=8> */
.L_x_286:
[----:B------:R-:W-:Y:S05]  /*17e90*/  BSYNC B1 ;  /* 0x0000000000017941 */ /* 0x000fea0003800000 */
.L_x_285:
        /* <DEDUP_REMOVED lines=8> */
.L_x_288:
[----:B------:R-:W-:Y:S05]  /*17f20*/  BSYNC B1 ;  /* 0x0000000000017941 */ /* 0x000fea0003800000 */
.L_x_287:
        /* <DEDUP_REMOVED lines=8> */
.L_x_290:
[----:B------:R-:W-:Y:S05]  /*17fb0*/  BSYNC B1 ;  /* 0x0000000000017941 */ /* 0x000fea0003800000 */
.L_x_289:
[----:B-1----:R-:W2:Y:S01]  /*17fc0*/  LDL.LU R3, [R1+0x1f0] ;  /* 0x0001f00001037983 */ /* 0x002ea20000300800 */
[----:B------:R-:W-:Y:S01]  /*17fd0*/  BSSY B1, `(.L_x_291) ;  /* 0x0000008000017945 */ /* 0x000fe20003800000 */
[----:B------:R-:W-:-:S04]  /*17fe0*/  IMAD.WIDE.U32 R158, R161, R20, R156 ;  /* 0x00000014a19e7225 */ /* 0x000fc800078e009c */
[----:B--2---:R-:W-:-:S05]  /*17ff0*/  @!P6 IMAD R3, R3, R17, R2 ;  /* 0x000000110303e224 */ /* 0x004fca00078e0202 */
[----:B------:R1:W-:Y:S01]  /*18000*/  @!P6 STG.E.U8 desc[UR36][R4.64+0xf8], R3 ;  /* 0x0000f8030400e986 */ /* 0x0003e2000c101124 */
[----:B------:R-:W-:Y:S05]  /*18010*/  @P1 BRA `(.L_x_292) ;  /* 0x00000000000c1947 */ /* 0x000fea0003800000 */
[----:B------:R-:W1:Y:S02]  /*18020*/  LDG.E.U8 R16, desc[UR36][R14.64+0xf9] ;  /* 0x0000f9240e107981 */ /* 0x000e64000c1e1100 */
[----:B-1----:R-:W-:-:S05]  /*18030*/  PRMT R3, R16, 0x8880, RZ ;  /* 0x0000888010037816 */ /* 0x002fca00000000ff */
[----:B------:R-:W-:-:S07]  /*18040*/  IMAD R2, R3, R18, RZ ;  /* 0x0000001203027224 */ /* 0x000fce00078e02ff */
.L_x_292:
[----:B------:R-:W-:Y:S05]  /*18050*/  BSYNC B1 ;  /* 0x0000000000017941 */ /* 0x000fea0003800000 */
.L_x_291:
[----:B-1----:R-:W2:Y:S01]  /*18060*/  LDL.LU R3, [R1+0x1f4] ;  /* 0x0001f40001037983 */ /* 0x002ea20000300800 */
[----:B------:R-:W-:Y:S01]  /*18070*/  IMAD.WIDE.U32 R156, R161, R20, R152 ;  /* 0x00000014a19c7225 */ /* 0x000fe200078e0098 */
[----:B------:R-:W-:Y:S01]  /*18080*/  ISETP.GE.AND P2, PT, R19, 0x81, PT ;  /* 0x000000811300780c */ /* 0x000fe20003f46270 */
[----:B------:R-:W-:Y:S01]  /*18090*/  BSSY B1, `(.L_x_293) ;  /* 0x000000e000017945 */ /* 0x000fe20003800000 */
[-C--:B------:R-:W-:Y:S01]  /*180a0*/  IADD3 R154, P5, P4, R154, R22.reuse, R158 ;  /* 0x000000169a9a7210 */ /* 0x080fe20007cbe09e */
[----:B0-----:R-:W-:Y:S01]  /*180b0*/  IMAD.X R15, RZ, RZ, UR9, P3 ;  /* 0x00000009ff0f7e24 */ /* 0x001fe200098e06ff */
[----:B------:R-:W-:Y:S02]  /*180c0*/  ISETP.LT.OR P6, PT, R0, 0x1, !P2 ;  /* 0x000000010000780c */ /* 0x000fe400057c1670 */
[----:B------:R-:W-:Y:S01]  /*180d0*/  IADD3 R14, P3, R156, R22, RZ ;  /* 0x000000169c0e7210 */ /* 0x000fe20007f7e0ff */
[----:B------:R-:W-:Y:S02]  /*180e0*/  IMAD R20, R15, R20, RZ ;  /* 0x000000140f147224 */ /* 0x000fe400078e02ff */
[----:B--2---:R-:W-:-:S05]  /*180f0*/  @!P1 IMAD R3, R3, R17, R2 ;  /* 0x0000001103039224 */ /* 0x004fca00078e0202 */
[----:B------:R0:W-:Y:S01]  /*18100*/  @!P1 STG.E.U8 desc[UR36][R4.64+0xf9], R3 ;  /* 0x0000f90304009986 */ /* 0x0001e2000c101124 */
[C---:B------:R-:W-:Y:S02]  /*18110*/  ISETP.LT.OR P1, PT, R0.reuse, 0xf9, !P0 ;  /* 0x000000f90000780c */ /* 0x040fe40004721670 */
[----:B------:R-:W-:-:S11]  /*18120*/  ISETP.LT.OR P0, PT, R0, 0xfa, !P0 ;  /* 0x000000fa0000780c */ /* 0x000fd60004701670 */
[----:B0-----:R-:W-:Y:S05]  /*18130*/  @P1 BRA `(.L_x_294) ;  /* 0x00000000000c1947 */ /* 0x001fea0003800000 */
[----:B------:R-:W2:Y:S02]  /*18140*/  LDG.E.U8 R16, desc[UR36][R12.64+0xf8] ;  /* 0x0000f8240c107981 */ /* 0x000ea4000c1e1100 */
[----:B--2---:R-:W-:-:S05]  /*18150*/  PRMT R3, R16, 0x8880, RZ ;  /* 0x0000888010037816 */ /* 0x004fca00000000ff */
[----:B------:R-:W-:-:S07]  /*18160*/  IMAD R2, R3, R18, RZ ;  /* 0x0000001203027224 */ /* 0x000fce00078e02ff */
.L_x_294:
[----:B------:R-:W-:Y:S05]  /*18170*/  BSYNC B1 ;  /* 0x0000000000017941 */ /* 0x000fea0003800000 */
.L_x_293:
[----:B------:R-:W2:Y:S01]  /*18180*/  LDL.LU R3, [R1+0x1f8] ;  /* 0x0001f80001037983 */ /* 0x000ea20000300800 */
[----:B------:R-:W-:Y:S01]  /*18190*/  BSSY B1, `(.L_x_295) ;  /* 0x0000008000017945 */ /* 0x000fe20003800000 */
[----:B------:R-:W-:Y:S02]  /*181a0*/  IMAD R21, R161, R21, R20 ;  /* 0x00000015a1157224 */ /* 0x000fe400078e0214 */
[----:B--2---:R-:W-:-:S05]  /*181b0*/  @!P1 IMAD R3, R3, R17, R2 ;  /* 0x0000001103039224 */ /* 0x004fca00078e0202 */
[----:B------:R0:W-:Y:S01]  /*181c0*/  @!P1 STG.E.U8 desc[UR36][R10.64+0xf8], R3 ;  /* 0x0000f8030a009986 */ /* 0x0001e2000c101124 */
[----:B------:R-:W-:Y:S05]  /*181d0*/  @P0 BRA `(.L_x_296) ;  /* 0x00000000000c0947 */ /* 0x000fea0003800000 */
[----:B------:R-:W0:Y:S02]  /*181e0*/  LDG.E.U8 R16, desc[UR36][R12.64+0xf9] ;  /* 0x0000f9240c107981 */ /* 0x000e24000c1e1100 */
[----:B0-----:R-:W-:-:S05]  /*181f0*/  PRMT R3, R16, 0x8880, RZ ;  /* 0x0000888010037816 */ /* 0x001fca00000000ff */
[----:B------:R-:W-:-:S07]  /*18200*/  IMAD R2, R3, R18, RZ ;  /* 0x0000001203027224 */ /* 0x000fce00078e02ff */
.L_x_296:
[----:B------:R-:W-:Y:S05]  /*18210*/  BSYNC B1 ;  /* 0x0000000000017941 */ /* 0x000fea0003800000 */
.L_x_295:
[----:B0-----:R-:W2:Y:S01]  /*18220*/  LDL.LU R3, [R1+0x1fc] ;  /* 0x0001fc0001037983 */ /* 0x001ea20000300800 */
[----:B------:R-:W-:Y:S01]  /*18230*/  BSSY B1, `(.L_x_297) ;  /* 0x0000009000017945 */ /* 0x000fe20003800000 */
[----:B------:R-:W-:Y:S02]  /*18240*/  IADD3.X R15, R23, R157, R21, P3, !PT ;  /* 0x0000009d170f7210 */ /* 0x000fe40001ffe415 */
[----:B------:R-:W-:Y:S01]  /*18250*/  IADD3 R158, R21, R159, RZ ;  /* 0x0000009f159e7210 */ /* 0x000fe20007ffe0ff */
[----:B--2---:R-:W-:-:S05]  /*18260*/  @!P0 IMAD R3, R3, R17, R2 ;  /* 0x0000001103038224 */ /* 0x004fca00078e0202 */
[----:B------:R0:W-:Y:S01]  /*18270*/  @!P0 STG.E.U8 desc[UR36][R10.64+0xf9], R3 ;  /* 0x0000f9030a008986 */ /* 0x0001e2000c101124 */
[----:B------:R-:W-:Y:S05]  /*18280*/  @P6 BRA `(.L_x_298) ;  /* 0x00000000000c6947 */ /* 0x000fea0003800000 */
[----:B------:R-:W0:Y:S02]  /*18290*/  LDG.E.U8 R16, desc[UR36][R14.64] ;  /* 0x000000240e107981 */ /* 0x000e24000c1e1100 */
[----:B0-----:R-:W-:-:S05]  /*182a0*/  PRMT R3, R16, 0x8880, RZ ;  /* 0x0000888010037816 */ /* 0x001fca00000000ff */
[----:B------:R-:W-:-:S07]  /*182b0*/  IMAD R2, R3, R18, RZ ;  /* 0x0000001203027224 */ /* 0x000fce00078e02ff */
.L_x_298:
[----:B------:R-:W-:Y:S05]  /*182c0*/  BSYNC B1 ;  /* 0x0000000000017941 */ /* 0x000fea0003800000 */
.L_x_297:
[----:B------:R-:W-:Y:S01]  /*182d0*/  ISETP.LT.OR P3, PT, R0, 0x2, !P2 ;  /* 0x000000020000780c */ /* 0x000fe20005761670 */
[----:B0-----:R-:W-:Y:S01]  /*182e0*/  @!P6 IMAD R3, R24, R17, R2 ;  /* 0x000000111803e224 */ /* 0x001fe200078e0202 */
[----:B------:R-:W-:Y:S01]  /*182f0*/  ISETP.GE.AND P0, PT, R19, 0x89, PT ;  /* 0x000000891300780c */ /* 0x000fe20003f06270 */
[----:B------:R-:W-:Y:S01]  /*18300*/  BSSY B1, `(.L_x_299) ;  /* 0x000000b000017945 */ /* 0x000fe20003800000 */
[----:B------:R-:W-:Y:S02]  /*18310*/  IADD3.X R155, R153, R23, R158, P5, P4 ;  /* 0x00000017999b7210 */ /* 0x000fe40002fe849e */
[----:B------:R0:W-:Y:S01]  /*18320*/  @!P6 STG.E.U8 desc[UR36][R6.64], R3 ;  /* 0x000000030600e986 */ /* 0x0001e2000c101124 */
[C---:B------:R-:W-:Y:S02]  /*18330*/  ISETP.LT.OR P4, PT, R0.reuse, 0x1, !P0 ;  /* 0x000000010000780c */ /* 0x040fe40004781670 */
[C---:B------:R-:W-:Y:S02]  /*18340*/  ISETP.LT.OR P5, PT, R0.reuse, 0x2, !P0 ;  /* 0x000000020000780c */ /* 0x040fe400047a1670 */
[----:B------:R-:W-:-:S02]  /*18350*/  ISETP.LT.OR P6, PT, R0, 0x9, !P2 ;  /* 0x000000090000780c */ /* 0x000fc400057c1670 */
[----:B------:R-:W-:Y:S01]  /*18360*/  ISETP.LT.OR P1, PT, R0, 0xa, !P2 ;  /* 0x0000000a0000780c */ /* 0x000fe20005721670 */
[----:B------:R-:W-:-:S12]  /*18370*/  @P3 BRA `(.L_x_300) ;  /* 0x00000000000c3947 */ /* 0x000fd80003800000 */
[----:B------:R-:W0:Y:S02]  /*18380*/  LDG.E.U8 R16, desc[UR36][R14.64+0x1] ;  /* 0x000001240e107981 */ /* 0x000e24000c1e1100 */
[----:B0-----:R-:W-:-:S05]  /*18390*/  PRMT R3, R16, 0x8880, RZ ;  /* 0x0000888010037816 */ /* 0x001fca00000000ff */
[----:B------:R-:W-:-:S07]  /*183a0*/  IMAD R2, R3, R18, RZ ;  /* 0x0000001203027224 */ /* 0x000fce00078e02ff */
.L_x_300:
[----:B------:R-:W-:Y:S05]  /*183b0*/  BSYNC B1 ;  /* 0x0000000000017941 */ /* 0x000fea0003800000 */
.L_x_299:
[----:B------:R-:W-:Y:S01]  /*183c0*/  @!P3 IMAD R25, R25, R17, R2 ;  /* 0x000000111919b224 */ /* 0x000fe200078e0202 */
[----:B------:R-:W-:Y:S04]  /*183d0*/  BSSY B1, `(.L_x_301) ;  /* 0x0000006000017945 */ /* 0x000fe80003800000 */
[----:B------:R1:W-:Y:S01]  /*183e0*/  @!P3 STG.E.U8 desc[UR36][R6.64+0x1], R25 ;  /* 0x000001190600b986 */ /* 0x0003e2000c101124 */
[----:B------:R-:W-:Y:S05]  /*183f0*/  @P4 BRA `(.L_x_302) ;  /* 0x00000000000c4947 */ /* 0x000fea0003800000 */
[----:B------:R-:W0:Y:S02]  /*18400*/  LDG.E.U8 R16, desc[UR36][R154.64] ;  /* 0x000000249a107981 */ /* 0x000e24000c1e1100 */
[----:B0-----:R-:W-:-:S05]  /*18410*/  PRMT R3, R16, 0x8880, RZ ;  /* 0x0000888010037816 */ /* 0x001fca00000000ff */
[----:B------:R-:W-:-:S07]  /*18420*/  IMAD R2, R3, R18, RZ ;  /* 0x0000001203027224 */ /* 0x000fce00078e02ff */
.L_x_302:
[----:B------:R-:W-:Y:S05]  /*18430*/  BSYNC B1 ;  /* 0x0000000000017941 */ /* 0x000fea0003800000 */
.L_x_301:
[----:B0-----:R-:W-:Y:S01]  /*18440*/  @!P4 IMAD R3, R26, R17, R2 ;  /* 0x000000111a03c224 */ /* 0x001fe200078e0202 */
[----:B------:R-:W-:Y:S04]  /*18450*/  BSSY B1, `(.L_x_303) ;  /* 0x0000006000017945 */ /* 0x000fe80003800000 */
[----:B------:R0:W-:Y:S01]  /*18460*/  @!P4 STG.E.U8 desc[UR36][R8.64], R3 ;  /* 0x000000030800c986 */ /* 0x0001e2000c101124 */
[----:B------:R-:W-:Y:S05]  /*18470*/  @P5 BRA `(.L_x_304) ;  /* 0x00000000000c5947 */ /* 0x000fea0003800000 */
[----:B------:R-:W0:Y:S02]  /*18480*/  LDG.E.U8 R16, desc[UR36][R154.64+0x1] ;  /* 0x000001249a107981 */ /* 0x000e24000c1e1100 */
[----:B0-----:R-:W-:-:S05]  /*18490*/  PRMT R3, R16, 0x8880, RZ ;  /* 0x0000888010037816 */ /* 0x001fca00000000ff */
[----:B------:R-:W-:-:S07]  /*184a0*/  IMAD R2, R3, R18, RZ ;  /* 0x0000001203027224 */ /* 0x000fce00078e02ff */
.L_x_304:
[----:B------:R-:W-:Y:S05]  /*184b0*/  BSYNC B1 ;  /* 0x0000000000017941 */ /* 0x000fea0003800000 */
.L_x_303:
[----:B------:R-:W-:Y:S01]  /*184c0*/  @!P5 IMAD R27, R27, R17, R2 ;  /* 0x000000111b1bd224 */ /* 0x000fe200078e0202 */
[----:B------:R-:W-:Y:S04]  /*184d0*/  BSSY B1, `(.L_x_305) ;  /* 0x0000006000017945 */ /* 0x000fe80003800000 */
[----:B------:R2:W-:Y:S01]  /*184e0*/  @!P5 STG.E.U8 desc[UR36][R8.64+0x1], R27 ;  /* 0x0000011b0800d986 */ /* 0x0005e2000c101124 */
[----:B------:R-:W-:Y:S05]  /*184f0*/  @P6 BRA `(.L_x_306) ;  /* 0x00000000000c6947 */ /* 0x000fea0003800000 */
[----:B------:R-:W0:Y:S02]  /*18500*/  LDG.E.U8 R16, desc[UR36][R14.64+0x8] ;  /* 0x000008240e107981 */ /* 0x000e24000c1e1100 */
[----:B0-----:R-:W-:-:S05]  /*18510*/  PRMT R3, R16, 0x8880, RZ ;  /* 0x0000888010037816 */ /* 0x001fca00000000ff */
[----:B------:R-:W-:-:S07]  /*18520*/  IMAD R2, R3, R18, RZ ;  /* 0x0000001203027224 */ /* 0x000fce00078e02ff */
.L_x_306:
[----:B------:R-:W-:Y:S05]  /*18530*/  BSYNC B1 ;  /* 0x0000000000017941 */ /* 0x000fea0003800000 */
.L_x_305:
[----:B0-----:R-:W-:Y:S01]  /*18540*/  @!P6 IMAD R3, R28, R17, R2 ;  /* 0x000000111c03e224 */ /* 0x001fe200078e0202 */
[----:B------:R-:W-:Y:S04]  /*18550*/  BSSY B1, `(.L_x_307) ;  /* 0x0000006000017945 */ /* 0x000fe80003800000 */
[----:B------:R0:W-:Y:S01]  /*18560*/  @!P6 STG.E.U8 desc[UR36][R6.64+0x8], R3 ;  /* 0x000008030600e986 */ /* 0x0001e2000c101124 */
[----:B------:R-:W-:Y:S05]  /*18570*/  @P1 BRA `(.L_x_308) ;  /* 0x00000000000c1947 */ /* 0x000fea0003800000 */
[----:B------:R-:W0:Y:S02]  /*18580*/  LDG.E.U8 R16, desc[UR36][R14.64+0x9] ;  /* 0x000009240e107981 */ /* 0x000e24000c1e1100 */
[----:B0-----:R-:W-:-:S05]  /*18590*/  PRMT R3, R16, 0x8880, RZ ;  /* 0x0000888010037816 */ /* 0x001fca00000000ff */
[----:B------:R-:W-:-:S07]  /*185a0*/  IMAD R2, R3, R18, RZ ;  /* 0x0000001203027224 */ /* 0x000fce00078e02ff */
.L_x_308:
[----:B------:R-:W-:Y:S05]  /*185b0*/  BSYNC B1 ;  /* 0x0000000000017941 */ /* 0x000fea0003800000 */
.L_x_307:
[C---:B------:R-:W-:Y:S01]  /*185c0*/  ISETP.LT.OR P4, PT, R0.reuse, 0x9, !P0 ;  /* 0x000000090000780c */ /* 0x040fe20004781670 */
[----:B------:R-:W-:Y:S01]  /*185d0*/  @!P1 IMAD R29, R29, R17, R2 ;  /* 0x000000111d1d9224 */ /* 0x000fe200078e0202 */
[----:B------:R-:W-:Y:S01]  /*185e0*/  BSSY B1, `(.L_x_309) ;  /* 0x000000a000017945 */ /* 0x000fe20003800000 */
[C---:B------:R-:W-:Y:S02]  /*185f0*/  ISETP.LT.OR P3, PT, R0.reuse, 0xa, !P0 ;  /* 0x0000000a0000780c */ /* 0x040fe40004761670 */
[C---:B------:R-:W-:Y:S01]  /*18600*/  ISETP.LT.OR P5, PT, R0.reuse, 0x11, !P2 ;  /* 0x000000110000780c */ /* 0x040fe200057a1670 */
[----:B------:R3:W-:Y:S01]  /*18610*/  @!P1 STG.E.U8 desc[UR36][R6.64+0x9], R29 ;  /* 0x0000091d06009986 */ /* 0x0007e2000c101124 */
[C---:B------:R-:W-:Y:S02]  /*18620*/  ISETP.LT.OR P6, PT, R0.reuse, 0x12, !P2 ;  /* 0x000000120000780c */ /* 0x040fe400057c1670 */
[----:B------:R-:W-:-:S04]  /*18630*/  ISETP.LT.OR P1, PT, R0, 0x11, !P0 ;  /* 0x000000110000780c */ /* 0x000fc80004721670 */
[----:B------:R-:W-:Y:S09]  /*18640*/  @P4 BRA `(.L_x_310) ;  /* 0x00000000000c4947 */ /* 0x000ff20003800000 */
[----:B------:R-:W0:Y:S02]  /*18650*/  LDG.E.U8 R16, desc[UR36][R154.64+0x8] ;  /* 0x000008249a107981 */ /* 0x000e24000c1e1100 */
[----:B0-----:R-:W-:-:S05]  /*18660*/  PRMT R3, R16, 0x8880, RZ ;  /* 0x0000888010037816 */ /* 0x001fca00000000ff */
[----:B------:R-:W-:-:S07]  /*18670*/  IMAD R2, R3, R18, RZ ;  /* 0x0000001203027224 */ /* 0x000fce00078e02ff */
.L_x_310:
[----:B------:R-:W-:Y:S05]  /*18680*/  BSYNC B1 ;  /* 0x0000000000017941 */ /* 0x000fea0003800000 */
.L_x_309:
[----:B0-----:R-:W-:Y:S01]  /*18690*/  @!P4 IMAD R3, R30, R17, R2 ;  /* 0x000000111e03c224 */ /* 0x001fe200078e0202 */
[----:B------:R-:W-:Y:S04]  /*186a0*/  BSSY B1, `(.L_x_311) ;  /* 0x0000006000017945 */ /* 0x000fe80003800000 */
[----:B------:R0:W-:Y:S01]  /*186b0*/  @!P4 STG.E.U8 desc[UR36][R8.64+0x8], R3 ;  /* 0x000008030800c986 */ /* 0x0001e2000c101124 */
[----:B------:R-:W-:Y:S05]  /*186c0*/  @P3 BRA `(.L_x_312) ;  /* 0x00000000000c3947 */ /* 0x000fea0003800000 */
[----:B------:R-:W0:Y:S02]  /*186d0*/  LDG.E.U8 R16, desc[UR36][R154.64+0x9] ;  /* 0x000009249a107981 */ /* 0x000e24000c1e1100 */
[----:B0-----:R-:W-:-:S05]  /*186e0*/  PRMT R3, R16, 0x8880, RZ ;  /* 0x0000888010037816 */ /* 0x001fca00000000ff */
[----:B------:R-:W-:-:S07]  /*186f0*/  IMAD R2, R3, R18, RZ ;  /* 0x0000001203027224 */ /* 0x000fce00078e02ff */
.L_x_312:
[----:B------:R-:W-:Y:S05]  /*18700*/  BSYNC B1 ;  /* 0x0000000000017941 */ /* 0x000fea0003800000 */
.L_x_311:
[----:B------:R-:W-:Y:S01]  /*18710*/  @!P3 IMAD R31, R31, R17, R2 ;  /* 0x000000111f1fb224 */ /* 0x000fe200078e0202 */
[----:B------:R-:W-:Y:S04]  /*18720*/  BSSY B1, `(.L_x_313) ;  /* 0x0000006000017945 */ /* 0x000fe80003800000 */
[----:B------:R4:W-:Y:S01]  /*18730*/  @!P3 STG.E.U8 desc[UR36][R8.64+0x9], R31 ;  /* 0x0000091f0800b986 */ /* 0x0009e2000c101124 */
[----:B------:R-:W-:Y:S05]  /*18740*/  @P5 BRA `(.L_x_314) ;  /* 0x00000000000c5947 */ /* 0x000fea0003800000 */
[----:B------:R-:W0:Y:S02]  /*18750*/  LDG.E.U8 R16, desc[UR36][R14.64+0x10] ;  /* 0x000010240e107981 */ /* 0x000e24000c1e1100 */
[----:B0-----:R-:W-:-:S05]  /*18760*/  PRMT R3, R16, 0x8880, RZ ;  /* 0x0000888010037816 */ /* 0x001fca00000000ff */
[----:B------:R-:W-:-:S07]  /*18770*/  IMAD R2, R3, R18, RZ ;  /* 0x0000001203027224 */ /* 0x000fce00078e02ff */
.L_x_314:
[----:B------:R-:W-:Y:S05]  /*18780*/  BSYNC B1 ;  /* 0x0000000000017941 */ /* 0x000fea0003800000 */
.L_x_313:
[----:B0-----:R-:W-:Y:S01]  /*18790*/  @!P5 IMAD R3, R32, R17, R2 ;  /* 0x000000112003d224 */ /* 0x001fe200078e0202 */
[----:B------:R-:W-:Y:S04]  /*187a0*/  BSSY B1, `(.L_x_315) ;  /* 0x0000006000017945 */ /* 0x000fe80003800000 */
[----:B------:R0:W-:Y:S01]  /*187b0*/  @!P5 STG.E.U8 desc[UR36][R6.64+0x10], R3 ;  /* 0x000010030600d986 */ /* 0x0001e2000c101124 */
[----:B------:R-:W-:Y:S05]  /*187c0*/  @P6 BRA `(.L_x_316) ;  /* 0x00000000000c6947 */ /* 0x000fea0003800000 */
[----:B------:R-:W0:Y:S02]  /*187d0*/  LDG.E.U8 R16, desc[UR36][R14.64+0x11] ;  /* 0x000011240e107981 */ /* 0x000e24000c1e1100 */
[----:B0-----:R-:W-:-:S05]  /*187e0*/  PRMT R3, R16, 0x8880, RZ ;  /* 0x0000888010037816 */ /* 0x001fca00000000ff */
[----:B------:R-:W-:-:S07]  /*187f0*/  IMAD R2, R3, R18, RZ ;  /* 0x0000001203027224 */ /* 0x000fce00078e02ff */
.L_x_316:
[----:B------:R-:W-:Y:S05]  /*18800*/  BSYNC B1 ;  /* 0x0000000000017941 */ /* 0x000fea0003800000 */
.L_x_315:
[----:B------:R-:W-:Y:S01]  /*18810*/  @!P6 IMAD R33, R33, R17, R2 ;  /* 0x000000112121e224 */ /* 0x000fe200078e0202 */
[----:B------:R-:W-:Y:S04]  /*18820*/  BSSY B1, `(.L_x_317) ;  /* 0x0000006000017945 */ /* 0x000fe80003800000 */
[----:B------:R0:W-:Y:S01]  /*18830*/  @!P6 STG.E.U8 desc[UR36][R6.64+0x11], R33 ;  /* 0x000011210600e986 */ /* 0x0001e2000c101124 */
[----:B------:R-:W-:Y:S05]  /*18840*/  @P1 BRA `(.L_x_318) ;  /* 0x00000000000c1947 */ /* 0x000fea0003800000 */
[----:B------:R-:W0:Y:S02]  /*18850*/  LDG.E.U8 R16, desc[UR36][R154.64+0x10] ;  /* 0x000010249a107981 */ /* 0x000e24000c1e1100 */
[----:B0-----:R-:W-:-:S05]  /*18860*/  PRMT R3, R16, 0x8880, RZ ;  /* 0x0000888010037816 */ /* 0x001fca00000000ff */
[----:B------:R-:W-:-:S07]  /*18870*/  IMAD R2, R3, R18, RZ ;  /* 0x0000001203027224 */ /* 0x000fce00078e02ff */
.L_x_318:
[----:B------:R-:W-:Y:S05]  /*18880*/  BSYNC B1 ;  /* 0x0000000000017941 */ /* 0x000fea0003800000 */
.L_x_317:
[----:B------:R-:W-:Y:S01]  /*18890*/  ISETP.LT.OR P4, PT, R0, 0x12, !P0 ;  /* 0x000000120000780c */ /* 0x000fe20004781670 */
[----:B0-----:R-:W-:Y:S01]  /*188a0*/  @!P1 IMAD R3, R34, R17, R2 ;  /* 0x0000001122039224 */ /* 0x001fe200078e0202 */
        /* <DEDUP_REMOVED lines=10> */
.L_x_320:
[----:B------:R-:W-:Y:S05]  /*18950*/  BSYNC B1 ;  /* 0x0000000000017941 */ /* 0x000fea0003800000 */
.L_x_319:
[----:B------:R-:W-:Y:S01]  /*18960*/  @!P4 IMAD R35, R35, R17, R2 ;  /* 0x000000112323c224 */ /* 0x000fe200078e0202 */
[----:B------:R-:W-:Y:S04]  /*18970*/  BSSY B1, `(.L_x_321) ;  /* 0x0000006000017945 */ /* 0x000fe80003800000 */
[----:B------:R0:W-:Y:S01]  /*18980*/  @!P4 STG.E.U8 desc[UR36][R8.64+0x11], R35 ;  /* 0x000011230800c986 */ /* 0x0001e2000c101124 */
[----:B------:R-:W-:Y:S05]  /*18990*/  @P3 BRA `(.L_x_322) ;  /* 0x00000000000c3947 */ /* 0x000fea0003800000 */
[----:B------:R-:W0:Y:S02]  /*189a0*/  LDG.E.U8 R16, desc[UR36][R14.64+0x18] ;  /* 0x000018240e107981 */ /* 0x000e24000c1e1100 */
[----:B0-----:R-:W-:-:S05]  /*189b0*/  PRMT R3, R16, 0x8880, RZ ;  /* 0x0000888010037816 */ /* 0x001fca00000000ff */
[----:B------:R-:W-:-:S07]  /*189c0*/  IMAD R2, R3, R18, RZ ;  /* 0x0000001203027224 */ /* 0x000fce00078e02ff */
.L_x_322:
[----:B------:R-:W-:Y:S05]  /*189d0*/  BSYNC B1 ;  /* 0x0000000000017941 */ /* 0x000fea0003800000 */
.L_x_321:
[----:B0-----:R-:W-:Y:S01]  /*189e0*/  @!P3 IMAD R3, R36, R17, R2 ;  /* 0x000000112403b224 */ /* 0x001fe200078e0202 */
[----:B------:R-:W-:Y:S04]  /*189f0*/  BSSY B1, `(.L_x_323) ;  /* 0x0000006000017945 */ /* 0x000fe80003800000 */
[----:B------:R0:W-:Y:S01]  /*18a00*/  @!P3 STG.E.U8 desc[UR36][R6.64+0x18], R3 ;  /* 0x000018030600b986 */ /* 0x0001e2000c101124 */
[----:B------:R-:W-:Y:S05]  /*18a10*/  @P5 BRA `(.L_x_324) ;  /* 0x00000000000c5947 */ /* 0x000fea0003800000 */
[----:B------:R-:W0:Y:S02]  /*18a20*/  LDG.E.U8 R16, desc[UR36][R14.64+0x19] ;  /* 0x000019240e107981 */ /* 0x000e24000c1e1100 */
[----:B0-----:R-:W-:-:S05]  /*18a30*/  PRMT R3, R16, 0x8880, RZ ;  /* 0x0000888010037816 */ /* 0x001fca00000000ff */
[----:B------:R-:W-:-:S07]  /*18a40*/  IMAD R2, R3, R18, RZ ;  /* 0x0000001203027224 */ /* 0x000fce00078e02ff */
.L_x_324:
[----:B------:R-:W-:Y:S05]  /*18a50*/  BSYNC B1 ;  /* 0x0000000000017941 */ /* 0x000fea0003800000 */
.L_x_323:
[----:B------:R-:W-:Y:S01]  /*18a60*/  @!P5 IMAD R37, R37, R17, R2 ;  /* 0x000000112525d224 */ /* 0x000fe200078e0202 */
[----:B------:R-:W-:Y:S04]  /*18a70*/  BSSY B1, `(.L_x_325) ;  /* 0x0000006000017945 */ /* 0x000fe80003800000 */
[----:B------:R0:W-:Y:S01]  /*18a80*/  @!P5 STG.E.U8 desc[UR36][R6.64+0x19], R37 ;  /* 0x000019250600d986 */ /* 0x0001e2000c101124 */
[----:B------:R-:W-:Y:S05]  /*18a90*/  @P6 BRA `(.L_x_326) ;  /* 0x00000000000c6947 */ /* 0x000fea0003800000 */
[----:B------:R-:W0:Y:S02]  /*18aa0*/  LDG.E.U8 R16, desc[UR36][R154.64+0x18] ;  /* 0x000018249a107981 */ /* 0x000e24000c1e1100 */
[----:B0-----:R-:W-:-:S05]  /*18ab0*/  PRMT R3, R16, 0x8880, RZ ;  /* 0x0000888010037816 */ /* 0x001fca00000000ff */
[----:B------:R-:W-:-:S07]  /*18ac0*/  IMAD R2, R3, R18, RZ ;  /* 0x0000001203027224 */ /* 0x000fce00078e02ff */
.L_x_326:
[----:B------:R-:W-:Y:S05]  /*18ad0*/  BSYNC B1 ;  /* 0x0000000000017941 */ /* 0x000fea0003800000 */
.L_x_325:
[----:B0-----:R-:W-:Y:S01]  /*18ae0*/  @!P6 IMAD R3, R38, R17, R2 ;  /* 0x000000112603e224 */ /* 0x001fe200078e0202 */
[----:B------:R-:W-:Y:S04]  /*18af0*/  BSSY B1, `(.L_x_327) ;  /* 0x0000006000017945 */ /* 0x000fe80003800000 */
[----:B------:R0:W-:Y:S01]  /*18b00*/  @!P6 STG.E.U8 desc[UR36][R8.64+0x18], R3 ;  /* 0x000018030800e986 */ /* 0x0001e2000c101124 */
[----:B------:R-:W-:Y:S05]  /*18b10*/  @P1 BRA `(.L_x_328) ;  /* 0x00000000000c1947 */ /* 0x000fea0003800000 */
[----:B------:R-:W0:Y:S02]  /*18b20*/  LDG.E.U8 R16, desc[UR36][R154.64+0x19] ;  /* 0x000019249a107981 */ /* 0x000e24000c1e1100 */
[----:B0-----:R-:W-:-:S05]  /*18b30*/  PRMT R3, R16, 0x8880, RZ ;  /* 0x0000888010037816 */ /* 0x001fca00000000ff */
[----:B------:R-:W-:-:S07]  /*18b40*/  IMAD R2, R3, R18, RZ ;  /* 0x0000001203027224 */ /* 0x000fce00078e02ff */
.L_x_328:
[----:B------:R-:W-:Y:S05]  /*18b50*/  BSYNC B1 ;  /* 0x0000000000017941 */ /* 0x000fea0003800000 */
.L_x_327:
        /* <DEDUP_REMOVED lines=12> */
.L_x_330:
[----:B------:R-:W-:Y:S05]  /*18c20*/  BSYNC B1 ;  /* 0x0000000000017941 */ /* 0x000fea0003800000 */
.L_x_329:
[----:B0-----:R-:W-:Y:S01]  /*18c30*/  @!P4 IMAD R3, R40, R17, R2 ;  /* 0x000000112803c224 */ /* 0x001fe200078e0202 */
[----:B------:R-:W-:Y:S04]  /*18c40*/  BSSY B1, `(.L_x_331) ;  /* 0x0000006000017945 */ /* 0x000fe80003800000 */
[----:B------:R0:W-:Y:S01]  /*18c50*/  @!P4 STG.E.U8 desc[UR36][R6.64+0x20], R3 ;  /* 0x000020030600c986 */ /* 0x0001e2000c101124 */
[----:B------:R-:W-:Y:S05]  /*18c60*/  @P3 BRA `(.L_x_332) ;  /* 0x00000000000c3947 */ /* 0x000fea0003800000 */
[----:B------:R-:W0:Y:S02]  /*18c70*/  LDG.E.U8 R16, desc[UR36][R14.64+0x21] ;  /* 0x000021240e107981 */ /* 0x000e24000c1e1100 */
[----:B0-----:R-:W-:-:S05]  /*18c80*/  PRMT R3, R16, 0x8880, RZ ;  /* 0x0000888010037816 */ /* 0x001fca00000000ff */
[----:B------:R-:W-:-:S07]  /*18c90*/  IMAD R2, R3, R18, RZ ;  /* 0x0000001203027224 */ /* 0x000fce00078e02ff */
.L_x_332:
[----:B------:R-:W-:Y:S05]  /*18ca0*/  BSYNC B1 ;  /* 0x0000000000017941 */ /* 0x000fea0003800000 */
.L_x_331:
[----:B------:R-:W-:Y:S01]  /*18cb0*/  @!P3 IMAD R41, R41, R17, R2 ;  /* 0x000000112929b224 */ /* 0x000fe200078e0202 */
[----:B------:R-:W-:Y:S04]  /*18cc0*/  BSSY B1, `(.L_x_333) ;  /* 0x0000006000017945 */ /* 0x000fe80003800000 */
[----:B------:R0:W-:Y:S01]  /*18cd0*/  @!P3 STG.E.U8 desc[UR36][R6.64+0x21], R41 ;  /* 0x000021290600b986 */ /* 0x0001e2000c101124 */
[----:B------:R-:W-:Y:S05]  /*18ce0*/  @P5 BRA `(.L_x_334) ;  /* 0x00000000000c5947 */ /* 0x000fea0003800000 */
[----:B------:R-:W0:Y:S02]  /*18cf0*/  LDG.E.U8 R16, desc[UR36][R154.64+0x20] ;  /* 0x000020249a107981 */ /* 0x000e24000c1e1100 */
[----:B0-----:R-:W-:-:S05]  /*18d00*/  PRMT R3, R16, 0x8880, RZ ;  /* 0x0000888010037816 */ /* 0x001fca00000000ff */
[----:B------:R-:W-:-:S07]  /*18d10*/  IMAD R2, R3, R18, RZ ;  /* 0x0000001203027224 */ /* 0x000fce00078e02ff */
.L_x_334:
[----:B------:R-:W-:Y:S05]  /*18d20*/  BSYNC B1 ;  /* 0x0000000000017941 */ /* 0x000fea0003800000 */
.L_x_333:
[----:B0-----:R-:W-:Y:S01]  /*18d30*/  @!P5 IMAD R3, R42, R17, R2 ;  /* 0x000000112a03d224 */ /* 0x001fe200078e0202 */
[----:B------:R-:W-:Y:S04]  /*18d40*/  BSSY B1, `(.L_x_335) ;  /* 0x0000006000017945 */ /* 0x000fe80003800000 */
[----:B------:R0:W-:Y:S01]  /*18d50*/  @!P5 STG.E.U8 desc[UR36][R8.64+0x20], R3 ;  /* 0x000020030800d986 */ /* 0x0001e2000c101124 */
[----:B------:R-:W-:Y:S05]  /*18d60*/  @P6 BRA `(.L_x_336) ;  /* 0x00000000000c6947 */ /* 0x000fea0003800000 */
[----:B------:R-:W0:Y:S02]  /*18d70*/  LDG.E.U8 R16, desc[UR36][R154.64+0x21] ;  /* 0x000021249a107981 */ /* 0x000e24000c1e1100 */
[----:B0-----:R-:W-:-:S05]  /*18d80*/  PRMT R3, R16, 0x8880, RZ ;  /* 0x0000888010037816 */ /* 0x001fca00000000ff */
[----:B------:R-:W-:-:S07]  /*18d90*/  IMAD R2, R3, R18, RZ ;  /* 0x0000001203027224 */ /* 0x000fce00078e02ff */
.L_x_336:
[----:B------:R-:W-:Y:S05]  /*18da0*/  BSYNC B1 ;  /* 0x0000000000017941 */ /* 0x000fea0003800000 */
.L_x_335:
[----:B------:R-:W-:Y:S01]  /*18db0*/  @!P6 IMAD R43, R43, R17, R2 ;  /* 0x000000112b2be224 */ /* 0x000fe200078e0202 */
[----:B------:R-:W-:Y:S04]  /*18dc0*/  BSSY B1, `(.L_x_337) ;  /* 0x0000006000017945 */ /* 0x000fe80003800000 */
[----:B------:R0:W-:Y:S01]  /*18dd0*/  @!P6 STG.E.U8 desc[UR36][R8.64+0x21], R43 ;  /* 0x0000212b0800e986 */ /* 0x0001e2000c101124 */
[----:B------:R-:W-:Y:S05]  /*18de0*/  @P1 BRA `(.L_x_338) ;  /* 0x00000000000c1947 */ /* 0x000fea0003800000 */
[----:B------:R-:W0:Y:S02]  /*18df0*/  LDG.E.U8 R16, desc[UR36][R14.64+0x28] ;  /* 0x000028240e107981 */ /* 0x000e24000c1e1100 */
[----:B0-----:R-:W-:-:S05]  /*18e00*/  PRMT R3, R16, 0x8880, RZ ;  /* 0x0000888010037816 */ /* 0x001fca00000000ff */
[----:B------:R-:W-:-:S07]  /*18e10*/  IMAD R2, R3, R18, RZ ;  /* 0x0000001203027224 */ /* 0x000fce00078e02ff */
.L_x_338:
[----:B------:R-:W-:Y:S05]  /*18e20*/  BSYNC B1 ;  /* 0x0000000000017941 */ /* 0x000fea0003800000 */
.L_x_337:
        /* <DEDUP_REMOVED lines=12> */
.L_x_340:
[----:B------:R-:W-:Y:S05]  /*18ef0*/  BSYNC B1 ;  /* 0x0000000000017941 */ /* 0x000fea0003800000 */
.L_x_339:
[----:B------:R-:W-:Y:S01]  /*18f00*/  @!P4 IMAD R45, R45, R17, R2 ;  /* 0x000000112d2dc224 */ /* 0x000fe200078e0202 */
[----:B------:R-:W-:Y:S04]  /*18f10*/  BSSY B1, `(.L_x_341) ;  /* 0x0000006000017945 */ /* 0x000fe80003800000 */
[----:B------:R0:W-:Y:S01]  /*18f20*/  @!P4 STG.E.U8 desc[UR36][R6.64+0x29], R45 ;  /* 0x0000292d0600c986 */ /* 0x0001e2000c101124 */
[----:B------:R-:W-:Y:S05]  /*18f30*/  @P3 BRA `(.L_x_342) ;  /* 0x00000000000c3947 */ /* 0x000fea0003800000 */
[----:B------:R-:W0:Y:S02]  /*18f40*/  LDG.E.U8 R16, desc[UR36][R154.64+0x28] ;  /* 0x000028249a107981 */ /* 0x000e24000c1e1100 */
[----:B0-----:R-:W-:-:S05]  /*18f50*/  PRMT R3, R16, 0x8880, RZ ;  /* 0x0000888010037816 */ /* 0x001fca00000000ff */
[----:B------:R-:W-:-:S07]  /*18f60*/  IMAD R2, R3, R18, RZ ;  /* 0x0000001203027224 */ /* 0x000fce00078e02ff */
.L_x_342:
[----:B------:R-:W-:Y:S05]  /*18f70*/  BSYNC B1 ;  /* 0x0000000000017941 */ /* 0x000fea0003800000 */
.L_x_341:
[----:B0-----:R-:W-:Y:S01]  /*18f80*/  @!P3 IMAD R3, R46, R17, R2 ;  /* 0x000000112e03b224 */ /* 0x001fe200078e0202 */
[----:B------:R-:W-:Y:S04]  /*18f90*/  BSSY B1, `(.L_x_343) ;  /* 0x0000006000017945 */ /* 0x000fe80003800000 */
[----:B------:R0:W-:Y:S01]  /*18fa0*/  @!P3 STG.E.U8 desc[UR36][R8.64+0x28], R3 ;  /* 0x000028030800b986 */ /* 0x0001e2000c101124 */
[----:B------:R-:W-:Y:S05]  /*18fb0*/  @P5 BRA `(.L_x_344) ;  /* 0x00000000000c5947 */ /* 0x000fea0003800000 */
[----:B------:R-:W0:Y:S02]  /*18fc0*/  LDG.E.U8 R16, desc[UR36][R154.64+0x29] ;  /* 0x000029249a107981 */ /* 0x000e24000c1e1100 */
[----:B0-----:R-:W-:-:S05]  /*18fd0*/  PRMT R3, R16, 0x8880, RZ ;  /* 0x0000888010037816 */ /* 0x001fca00000000ff */
[----:B------:R-:W-:-:S07]  /*18fe0*/  IMAD R2, R3, R18, RZ ;  /* 0x0000001203027224 */ /* 0x000fce00078e02ff */
.L_x_344:
[----:B------:R-:W-:Y:S05]  /*18ff0*/  BSYNC B1 ;  /* 0x0000000000017941 */ /* 0x000fea0003800000 */
.L_x_343:
[----:B------:R-:W-:Y:S01]  /*19000*/  @!P5 IMAD R47, R47, R17, R2 ;  /* 0x000000112f2fd224 */ /* 0x000fe200078e0202 */
[----:B------:R-:W-:Y:S04]  /*19010*/  BSSY B1, `(.L_x_345) ;  /* 0x0000006000017945 */ /* 0x000fe80003800000 */
[----:B------:R0:W-:Y:S01]  /*19020*/  @!P5 STG.E.U8 desc[UR36][R8.64+0x29], R47 ;  /* 0x0000292f0800d986 */ /* 0x0001e2000c101124 */
[----:B------:R-:W-:Y:S05]  /*19030*/  @P6 BRA `(.L_x_346) ;  /* 0x00000000000c6947 */ /* 0x000fea0003800000 */
[----:B------:R-:W0:Y:S02]  /*19040*/  LDG.E.U8 R16, desc[UR36][R14.64+0x30] ;  /* 0x000030240e107981 */ /* 0x000e24000c1e1100 */
[----:B0-----:R-:W-:-:S05]  /*19050*/  PRMT R3, R16, 0x8880, RZ ;  /* 0x0000888010037816 */ /* 0x001fca00000000ff */
[----:B------:R-:W-:-:S07]  /*19060*/  IMAD R2, R3, R18, RZ ;  /* 0x0000001203027224 */ /* 0x000fce00078e02ff */
.L_x_346:
[----:B------:R-:W-:Y:S05]  /*19070*/  BSYNC B1 ;  /* 0x0000000000017941 */ /* 0x000fea0003800000 */
.L_x_345:
[----:B0-----:R-:W-:Y:S01]  /*19080*/  @!P6 IMAD R3, R48, R17, R2 ;  /* 0x000000113003e224 */ /* 0x001fe200078e0202 */
[----:B------:R-:W-:Y:S04]  /*19090*/  BSSY B1, `(.L_x_347) ;  /* 0x0000006000017945 */ /* 0x000fe80003800000 */
[----:B------:R0:W-:Y:S01]  /*190a0*/  @!P6 STG.E.U8 desc[UR36][R6.64+0x30], R3 ;  /* 0x000030030600e986 */ /* 0x0001e2000c101124 */
[----:B------:R-:W-:Y:S05]  /*190b0*/  @P1 BRA `(.L_x_348) ;  /* 0x00000000000c1947 */ /* 0x000fea0003800000 */
[----:B------:R-:W0:Y:S02]  /*190c0*/  LDG.E.U8 R16, desc[UR36][R14.64+0x31] ;  /* 0x000031240e107981 */ /* 0x000e24000c1e1100 */
[----:B0-----:R-:W-:-:S05]  /*190d0*/  PRMT R3, R16, 0x8880, RZ ;  /* 0x0000888010037816 */ /* 0x001fca00000000ff */
[----:B------:R-:W-:-:S07]  /*190e0*/  IMAD R2, R3, R18, RZ ;  /* 0x0000001203027224 */ /* 0x000fce00078e02ff */
.L_x_348:
[----:B------:R-:W-:Y:S05]  /*190f0*/  BSYNC B1 ;  /* 0x0000000000017941 */ /* 0x000fea0003800000 */
.L_x_347:
        /* <DEDUP_REMOVED lines=12> */
.L_x_350:
[----:B------:R-:W-:Y:S05]  /*191c0*/  BSYNC B1 ;  /* 0x0000000000017941 */ /* 0x000fea0003800000 */
.L_x_349:
[----:B0-----:R-:W-:Y:S01]  /*191d0*/  @!P4 IMAD R3, R50, R17, R2 ;  /* 0x000000113203c224 */ /* 0x001fe200078e0202 */
[----:B------:R-:W-:Y:S04]  /*191e0*/  BSSY B1, `(.L_x_351) ;  /* 0x0000006000017945 */ /* 0x000fe80003800000 */
[----:B------:R0:W-:Y:S01]  /*191f0*/  @!P4 STG.E.U8 desc[UR36][R8.64+0x30], R3 ;  /* 0x000030030800c986 */ /* 0x0001e2000c101124 */
[----:B------:R-:W-:Y:S05]  /*19200*/  @P3 BRA `(.L_x_352) ;  /* 0x00000000000c3947 */ /* 0x000fea0003800000 */
[----:B------:R-:W0:Y:S02]  /*19210*/  LDG.E.U8 R16, desc[UR36][R154.64+0x31] ;  /* 0x000031249a107981 */ /* 0x000e24000c1e1100 */
[----:B0-----:R-:W-:-:S05]  /*19220*/  PRMT R3, R16, 0x8880, RZ ;  /* 0x0000888010037816 */ /* 0x001fca00000000ff */
[----:B------:R-:W-:-:S07]  /*19230*/  IMAD R2, R3, R18, RZ ;  /* 0x0000001203027224 */ /* 0x000fce00078e02ff */
.L_x_352:
[----:B------:R-:W-:Y:S05]  /*19240*/  BSYNC B1 ;  /* 0x0000000000017941 */ /* 0x000fea0003800000 */
.L_x_351:
[----:B------:R-:W-:Y:S01]  /*19250*/  @!P3 IMAD R51, R51, R17, R2 ;  /* 0x000000113333b224 */ /* 0x000fe200078e0202 */
[----:B------:R-:W-:Y:S04]  /*19260*/  BSSY B1, `(.L_x_353) ;  /* 0x0000006000017945 */ /* 0x000fe80003800000 */
[----:B------:R0:W-:Y:S01]  /*19270*/  @!P3 STG.E.U8 desc[UR36][R8.64+0x31], R51 ;  /* 0x000031330800b986 */ /* 0x0001e2000c101124 */
[----:B------:R-:W-:Y:S05]  /*19280*/  @P5 BRA `(.L_x_354) ;  /* 0x00000000000c5947 */ /* 0x000fea0003800000 */
[----:B------:R-:W0:Y:S02]  /*19290*/  LDG.E.U8 R16, desc[UR36][R14.64+0x38] ;  /* 0x000038240e107981 */ /* 0x000e24000c1e1100 */
[----:B0-----:R-:W-:-:S05]  /*192a0*/  PRMT R3, R16, 0x8880, RZ ;  /* 0x0000888010037816 */ /* 0x001fca00000000ff */
[----:B------:R-:W-:-:S07]  /*192b0*/  IMAD R2, R3, R18, RZ ;  /* 0x0000001203027224 */ /* 0x000fce00078e02ff */
.L_x_354:
[----:B------:R-:W-:Y:S05]  /*192c0*/  BSYNC B1 ;  /* 0x0000000000017941 */ /* 0x000fea0003800000 */
.L_x_353:
[----:B0-----:R-:W-:Y:S01]  /*192d0*/  @!P5 IMAD R3, R52, R17, R2 ;  /* 0x000000113403d224 */ /* 0x001fe200078e0202 */
[----:B------:R-:W-:Y:S04]  /*192e0*/  BSSY B1, `(.L_x_355) ;  /* 0x0000006000017945 */ /* 0x000fe80003800000 */
[----:B------:R0:W-:Y:S01]  /*192f0*/  @!P5 STG.E.U8 desc[UR36][R6.64+0x38], R3 ;  /* 0x000038030600d986 */ /* 0x0001e2000c101124 */
[----:B------:R-:W-:Y:S05]  /*19300*/  @P6 BRA `(.L_x_356) ;  /* 0x00000000000c6947 */ /* 0x000fea0003800000 */
[----:B------:R-:W0:Y:S02]  /*19310*/  LDG.E.U8 R16, desc[UR36][R14.64+0x39] ;  /* 0x000039240e107981 */ /* 0x000e24000c1e1100 */
[----:B0-----:R-:W-:-:S05]  /*19320*/  PRMT R3, R16, 0x8880, RZ ;  /* 0x0000888010037816 */ /* 0x001fca00000000ff */
[----:B------:R-:W-:-:S07]  /*19330*/  IMAD R2, R3, R18, RZ ;  /* 0x0000001203027224 */ /* 0x000fce00078e02ff */
.L_x_356:
[----:B------:R-:W-:Y:S05]  /*19340*/  BSYNC B1 ;  /* 0x0000000000017941 */ /* 0x000fea0003800000 */
.L_x_355:
[----:B------:R-:W-:Y:S01]  /*19350*/  @!P6 IMAD R53, R53, R17, R2 ;  /* 0x000000113535e224 */ /* 0x000fe200078e0202 */
[----:B------:R-:W-:Y:S04]  /*19360*/  BSSY B1, `(.L_x_357) ;  /* 0x0000006000017945 */ /* 0x000fe80003800000 */
[----:B------:R0:W-:Y:S01]  /*19370*/  @!P6 STG.E.U8 desc[UR36][R6.64+0x39], R53 ;  /* 0x000039350600e986 */ /* 0x0001e2000c101124 */
[----:B------:R-:W-:Y:S05]  /*19380*/  @P1 BRA `(.L_x_358) ;  /* 0x00000000000c1947 */ /* 0x000fea0003800000 */
[----:B------:R-:W0:Y:S02]  /*19390*/  LDG.E.U8 R16, desc[UR36][R154.64+0x38] ;  /* 0x000038249a107981 */ /* 0x000e24000c1e1100 */
[----:B0-----:R-:W-:-:S05]  /*193a0*/  PRMT R3, R16, 0x8880, RZ ;  /* 0x0000888010037816 */ /* 0x001fca00000000ff */
[----:B------:R-:W-:-:S07]  /*193b0*/  IMAD R2, R3, R18, RZ ;  /* 0x0000001203027224 */ /* 0x000fce00078e02ff */
.L_x_358:
[----:B------:R-:W-:Y:S05]  /*193c0*/  BSYNC B1 ;  /* 0x0000000000017941 */ /* 0x000fea0003800000 */
.L_x_357:
        /* <DEDUP_REMOVED lines=12> */
.L_x_360:
[----:B------:R-:W-:Y:S05]  /*19490*/  BSYNC B1 ;  /* 0x0000000000017941 */ /* 0x000fea0003800000 */
.L_x_359:
[----:B------:R-:W-:Y:S01]  /*194a0*/  @!P4 IMAD R55, R55, R17, R2 ;  /* 0x000000113737c224 */ /* 0x000fe200078e0202 */
[----:B------:R-:W-:Y:S04]  /*194b0*/  BSSY B1, `(.L_x_361) ;  /* 0x0000006000017945 */ /* 0x000fe80003800000 */
[----:B------:R0:W-:Y:S01]  /*194c0*/  @!P4 STG.E.U8 desc[UR36][R8.64+0x39], R55 ;  /* 0x000039370800c986 */ /* 0x0001e2000c101124 */
[----:B------:R-:W-:Y:S05]  /*194d0*/  @P3 BRA `(.L_x_362) ;  /* 0x00000000000c3947 */ /* 0x000fea0003800000 */
[----:B------:R-:W0:Y:S02]  /*194e0*/  LDG.E.U8 R16, desc[UR36][R14.64+0x40] ;  /* 0x000040240e107981 */ /* 0x000e24000c1e1100 */
[----:B0-----:R-:W-:-:S05]  /*194f0*/  PRMT R3, R16, 0x8880, RZ ;  /* 0x0000888010037816 */ /* 0x001fca00000000ff */
[----:B------:R-:W-:-:S07]  /*19500*/  IMAD R2, R3, R18, RZ ;  /* 0x0000001203027224 */ /* 0x000fce00078e02ff */
.L_x_362:
[----:B------:R-:W-:Y:S05]  /*19510*/  BSYNC B1 ;  /* 0x0000000000017941 */ /* 0x000fea0003800000 */
.L_x_361:
[----:B0-----:R-:W-:Y:S01]  /*19520*/  @!P3 IMAD R3, R56, R17, R2 ;  /* 0x000000113803b224 */ /* 0x001fe200078e0202 */
[----:B------:R-:W-:Y:S04]  /*19530*/  BSSY B1, `(.L_x_363) ;  /* 0x0000006000017945 */ /* 0x000fe80003800000 */
[----:B------:R0:W-:Y:S01]  /*19540*/  @!P3 STG.E.U8 desc[UR36][R6.64+0x40], R3 ;  /* 0x000040030600b986 */ /* 0x0001e2000c101124 */
[----:B------:R-:W-:Y:S05]  /*19550*/  @P5 BRA `(.L_x_364) ;  /* 0x00000000000c5947 */ /* 0x000fea0003800000 */
[----:B------:R-:W0:Y:S02]  /*19560*/  LDG.E.U8 R16, desc[UR36][R14.64+0x41] ;  /* 0x000041240e107981 */ /* 0x000e24000c1e1100 */
[----:B0-----:R-:W-:-:S05]  /*19570*/  PRMT R3, R16, 0x8880, RZ ;  /* 0x0000888010037816 */ /* 0x001fca00000000ff */
[----:B------:R-:W-:-:S07]  /*19580*/  IMAD R2, R3, R18, RZ ;  /* 0x0000001203027224 */ /* 0x000fce00078e02ff */
.L_x_364:
[----:B------:R-:W-:Y:S05]  /*19590*/  BSYNC B1 ;  /* 0x0000000000017941 */ /* 0x000fea0003800000 */
.L_x_363:
[----:B------:R-:W-:Y:S01]  /*195a0*/  @!P5 IMAD R57, R57, R17, R2 ;  /* 0x000000113939d224 */ /* 0x000fe200078e0202 */
[----:B------:R-:W-:Y:S04]  /*195b0*/  BSSY B1, `(.L_x_365) ;  /* 0x0000006000017945 */ /* 0x000fe80003800000 */
[----:B------:R0:W-:Y:S01]  /*195c0*/  @!P5 STG.E.U8 desc[UR36][R6.64+0x41], R57 ;  /* 0x000041390600d986 */ /* 0x0001e2000c101124 */
[----:B------:R-:W-:Y:S05]  /*195d0*/  @P6 BRA `(.L_x_366) ;  /* 0x00000000000c6947 */ /* 0x000fea0003800000 */
[----:B------:R-:W0:Y:S02]  /*195e0*/  LDG.E.U8 R16, desc[UR36][R154.64+0x40] ;  /* 0x000040249a107981 */ /* 0x000e24000c1e1100 */
[----:B0-----:R-:W-:-:S05]  /*195f0*/  PRMT R3, R16, 0x8880, RZ ;  /* 0x0000888010037816 */ /* 0x001fca00000000ff */
[----:B------:R-:W-:-:S07]  /*19600*/  IMAD R2, R3, R18, RZ ;  /* 0x0000001203027224 */ /* 0x000fce00078e02ff */
.L_x_366:
[----:B------:R-:W-:Y:S05]  /*19610*/  BSYNC B1 ;  /* 0x0000000000017941 */ /* 0x000fea0003800000 */
.L_x_365:
[----:B0-----:R-:W-:Y:S01]  /*19620*/  @!P6 IMAD R3, R58, R17, R2 ;  /* 0x000000113a03e224 */ /* 0x001fe200078e0202 */
[----:B------:R-:W-:Y:S04]  /*19630*/  BSSY B1, `(.L_x_367) ;  /* 0x0000006000017945 */ /* 0x000fe80003800000 */
[----:B------:R0:W-:Y:S01]  /*19640*/  @!P6 STG.E.U8 desc[UR36][R8.64+0x40], R3 ;  /* 0x000040030800e986 */ /* 0x0001e2000c101124 */
[----:B------:R-:W-:Y:S05]  /*19650*/  @P1 BRA `(.L_x_368) ;  /* 0x00000000000c1947 */ /* 0x000fea0003800000 */
[----:B------:R-:W0:Y:S02]  /*19660*/  LDG.E.U8 R16, desc[UR36][R154.64+0x41] ;  /* 0x000041249a107981 */ /* 0x000e24000c1e1100 */
[----:B0-----:R-:W-:-:S05]  /*19670*/  PRMT R3, R16, 0x8880, RZ ;  /* 0x0000888010037816 */ /* 0x001fca00000000ff */
[----:B------:R-:W-:-:S07]  /*19680*/  IMAD R2, R3, R18, RZ ;  /* 0x0000001203027224 */ /* 0x000fce00078e02ff */
.L_x_368:
[----:B------:R-:W-:Y:S05]  /*19690*/  BSYNC B1 ;  /* 0x0000000000017941 */ /* 0x000fea0003800000 */
.L_x_367:
        /* <DEDUP_REMOVED lines=12> */
.L_x_370:
[----:B------:R-:W-:Y:S05]  /*19760*/  BSYNC B1 ;  /* 0x0000000000017941 */ /* 0x000fea0003800000 */
.L_x_369:
[----:B0-----:R-:W-:Y:S01]  /*19770*/  @!P4 IMAD R3, R60, R17, R2 ;  /* 0x000000113c03c224 */ /* 0x001fe200078e0202 */
[----:B------:R-:W-:Y:S04]  /*19780*/  BSSY B1, `(.L_x_371) ;  /* 0x0000006000017945 */ /* 0x000fe80003800000 */
[----:B------:R0:W-:Y:S01]  /*19790*/  @!P4 STG.E.U8 desc[UR36][R6.64+0x48], R3 ;  /* 0x000048030600c986 */ /* 0x0001e2000c101124 */
[----:B------:R-:W-:Y:S05]  /*197a0*/  @P3 BRA `(.L_x_372) ;  /* 0x00000000000c3947 */ /* 0x000fea0003800000 */
[----:B------:R-:W0:Y:S02]  /*197b0*/  LDG.E.U8 R16, desc[UR36][R14.64+0x49] ;  /* 0x000049240e107981 */ /* 0x000e24000c1e1100 */
[----:B0-----:R-:W-:-:S05]  /*197c0*/  PRMT R3, R16, 0x8880, RZ ;  /* 0x0000888010037816 */ /* 0x001fca00000000ff */
[----:B------:R-:W-:-:S07]  /*197d0*/  IMAD R2, R3, R18, RZ ;  /* 0x0000001203027224 */ /* 0x000fce00078e02ff */
.L_x_372:
[----:B------:R-:W-:Y:S05]  /*197e0*/  BSYNC B1 ;  /* 0x0000000000017941 */ /* 0x000fea0003800000 */
.L_x_371:
[----:B------:R-:W-:Y:S01]  /*197f0*/  @!P3 IMAD R61, R61, R17, R2 ;  /* 0x000000113d3db224 */ /* 0x000fe200078e0202 */
[----:B------:R-:W-:Y:S04]  /*19800*/  BSSY B1, `(.L_x_373) ;  /* 0x0000006000017945 */ /* 0x000fe80003800000 */
[----:B------:R0:W-:Y:S01]  /*19810*/  @!P3 STG.E.U8 desc[UR36][R6.64+0x49], R61 ;  /* 0x0000493d0600b986 */ /* 0x0001e2000c101124 */
[----:B------:R-:W-:Y:S05]  /*19820*/  @P5 BRA `(.L_x_374) ;  /* 0x00000000000c5947 */ /* 0x000fea0003800000 */
[----:B------:R-:W0:Y:S02]  /*19830*/  LDG.E.U8 R16, desc[UR36][R154.64+0x48] ;  /* 0x000048249a107981 */ /* 0x000e24000c1e1100 */
[----:B0-----:R-:W-:-:S05]  /*19840*/  PRMT R3, R16, 0x8880, RZ ;  /* 0x0000888010037816 */ /* 0x001fca00000000ff */
[----:B------:R-:W-:-:S07]  /*19850*/  IMAD R2, R3, R18, RZ ;  /* 0x0000001203027224 */ /* 0x000fce00078e02ff */
.L_x_374:
[----:B------:R-:W-:Y:S05]  /*19860*/  BSYNC B1 ;  /* 0x0000000000017941 */ /* 0x000fea0003800000 */
.L_x_373:
[----:B0-----:R-:W-:Y:S01]  /*19870*/  @!P5 IMAD R3, R62, R17, R2 ;  /* 0x000000113e03d224 */ /* 0x001fe200078e0202 */
[----:B------:R-:W-:Y:S04]  /*19880*/  BSSY B1, `(.L_x_375) ;  /* 0x0000006000017945 */ /* 0x000fe80003800000 */
[----:B------:R0:W-:Y:S01]  /*19890*/  @!P5 STG.E.U8 desc[UR36][R8.64+0x48], R3 ;  /* 0x000048030800d986 */ /* 0x0001e2000c101124 */
[----:B------:R-:W-:Y:S05]  /*198a0*/  @P6 BRA `(.L_x_376) ;  /* 0x00000000000c6947 */ /* 0x000fea0003800000 */
[----:B------:R-:W0:Y:S02]  /*198b0*/  LDG.E.U8 R16, desc[UR36][R154.64+0x49] ;  /* 0x000049249a107981 */ /* 0x000e24000c1e1100 */
[----:B0-----:R-:W-:-:S05]  /*198c0*/  PRMT R3, R16, 0x8880, RZ ;  /* 0x0000888010037816 */ /* 0x001fca00000000ff */
[----:B------:R-:W-:-:S07]  /*198d0*/  IMAD R2, R3, R18, RZ ;  /* 0x0000001203027224 */ /* 0x000fce00078e02ff */
.L_x_376:
[----:B------:R-:W-:Y:S05]  /*198e0*/  BSYNC B1 ;  /* 0x0000000000017941 */ /* 0x000fea0003800000 */
.L_x_375:
[----:B------:R-:W-:Y:S01]  /*198f0*/  @!P6 IMAD R63, R63, R17, R2 ;  /* 0x000000113f3fe224 */ /* 0x000fe200078e0202 */
[----:B------:R-:W-:Y:S04]  /*19900*/  BSSY B1, `(.L_x_377) ;  /* 0x0000006000017945 */ /* 0x000fe80003800000 */
[----:B------:R0:W-:Y:S01]  /*19910*/  @!P6 STG.E.U8 desc[UR36][R8.64+0x49], R63 ;  /* 0x0000493f0800e986 */ /* 0x0001e2000c101124 */
[----:B------:R-:W-:Y:S05]  /*19920*/  @P1 BRA `(.L_x_378) ;  /* 0x00000000000c1947 */ /* 0x000fea0003800000 */
[----:B------:R-:W0:Y:S02]  /*19930*/  LDG.E.U8 R16, desc[UR36][R14.64+0x50] ;  /* 0x000050240e107981 */ /* 0x000e24000c1e1100 */
[----:B0-----:R-:W-:-:S05]  /*19940*/  PRMT R3, R16, 0x8880, RZ ;  /* 0x0000888010037816 */ /* 0x001fca00000000ff */
[----:B------:R-:W-:-:S07]  /*19950*/  IMAD R2, R3, R18, RZ ;  /* 0x0000001203027224 */ /* 0x000fce00078e02ff */
.L_x_378:
[----:B------:R-:W-:Y:S05]  /*19960*/  BSYNC B1 ;  /* 0x0000000000017941 */ /* 0x000fea0003800000 */
.L_x_377:
        /* <DEDUP_REMOVED lines=12> */
.L_x_380:
[----:B------:R-:W-:Y:S05]  /*19a30*/  BSYNC B1 ;  /* 0x0000000000017941 */ /* 0x000fea0003800000 */
.L_x_379:
[----:B------:R-:W-:Y:S01]  /*19a40*/  @!P4 IMAD R65, R65, R17, R2 ;  /* 0x000000114141c224 */ /* 0x000fe200078e0202 */
[----:B------:R-:W-:Y:S04]  /*19a50*/  BSSY B1, `(.L_x_381) ;  /* 0x0000006000017945 */ /* 0x000fe80003800000 */
[----:B------:R0:W-:Y:S01]  /*19a60*/  @!P4 STG.E.U8 desc[UR36][R6.64+0x51], R65 ;  /* 0x000051410600c986 */ /* 0x0001e2000c101124 */
[----:B------:R-:W-:Y:S05]  /*19a70*/  @P3 BRA `(.L_x_382) ;  /* 0x00000000000c3947 */ /* 0x000fea0003800000 */
[----:B------:R-:W0:Y:S02]  /*19a80*/  LDG.E.U8 R16, desc[UR36][R154.64+0x50] ;  /* 0x000050249a107981 */ /* 0x000e24000c1e1100 */
[----:B0-----:R-:W-:-:S05]  /*19a90*/  PRMT R3, R16, 0x8880, RZ ;  /* 0x0000888010037816 */ /* 0x001fca00000000ff */
[----:B------:R-:W-:-:S07]  /*19aa0*/  IMAD R2, R3, R18, RZ ;  /* 0x0000001203027224 */ /* 0x000fce00078e02ff */
.L_x_382:
[----:B------:R-:W-:Y:S05]  /*19ab0*/  BSYNC B1 ;  /* 0x0000000000017941 */ /* 0x000fea0003800000 */
.L_x_381:
[----:B0-----:R-:W-:Y:S01]  /*19ac0*/  @!P3 IMAD R3, R66, R17, R2 ;  /* 0x000000114203b224 */ /* 0x001fe200078e0202 */
[----:B------:R-:W-:Y:S04]  /*19ad0*/  BSSY B1, `(.L_x_383) ;  /* 0x0000006000017945 */ /* 0x000fe80003800000 */
[----:B------:R0:W-:Y:S01]  /*19ae0*/  @!P3 STG.E.U8 desc[UR36][R8.64+0x50], R3 ;  /* 0x000050030800b986 */ /* 0x0001e2000c101124 */
[----:B------:R-:W-:Y:S05]  /*19af0*/  @P5 BRA `(.L_x_384) ;  /* 0x00000000000c5947 */ /* 0x000fea0003800000 */
[----:B------:R-:W0:Y:S02]  /*19b00*/  LDG.E.U8 R16, desc[UR36][R154.64+0x51] ;  /* 0x000051249a107981 */ /* 0x000e24000c1e1100 */
[----:B0-----:R-:W-:-:S05]  /*19b10*/  PRMT R3, R16, 0x8880, RZ ;  /* 0x0000888010037816 */ /* 0x001fca00000000ff */
[----:B------:R-:W-:-:S07]  /*19b20*/  IMAD R2, R3, R18, RZ ;  /* 0x0000001203027224 */ /* 0x000fce00078e02ff */
.L_x_384:
[----:B------:R-:W-:Y:S05]  /*19b30*/  BSYNC B1 ;  /* 0x0000000000017941 */ /* 0x000fea0003800000 */
.L_x_383:
[----:B------:R-:W-:Y:S01]  /*19b40*/  @!P5 IMAD R67, R67, R17, R2 ;  /* 0x000000114343d224 */ /* 0x000fe200078e0202 */
[----:B------:R-:W-:Y:S04]  /*19b50*/  BSSY B1, `(.L_x_385) ;  /* 0x0000006000017945 */ /* 0x000fe80003800000 */
[----:B------:R0:W-:Y:S01]  /*19b60*/  @!P5 STG.E.U8 desc[UR36][R8.64+0x51], R67 ;  /* 0x000051430800d986 */ /* 0x0001e2000c101124 */
[----:B------:R-:W-:Y:S05]  /*19b70*/  @P6 BRA `(.L_x_386) ;  /* 0x00000000000c6947 */ /* 0x000fea0003800000 */
[----:B------:R-:W0:Y:S02]  /*19b80*/  LDG.E.U8 R16, desc[UR36][R14.64+0x58] ;  /* 0x000058240e107981 */ /* 0x000e24000c1e1100 */
[----:B0-----:R-:W-:-:S05]  /*19b90*/  PRMT R3, R16, 0x8880, RZ ;  /* 0x0000888010037816 */ /* 0x001fca00000000ff */
[----:B------:R-:W-:-:S07]  /*19ba0*/  IMAD R2, R3, R18, RZ ;  /* 0x0000001203027224 */ /* 0x000fce00078e02ff */
.L_x_386:
[----:B------:R-:W-:Y:S05]  /*19bb0*/  BSYNC B1 ;  /* 0x0000000000017941 */ /* 0x000fea0003800000 */
.L_x_385:
[----:B0-----:R-:W-:Y:S01]  /*19bc0*/  @!P6 IMAD R3, R68, R17, R2 ;  /* 0x000000114403e224 */ /* 0x001fe200078e0202 */
[----:B------:R-:W-:Y:S04]  /*19bd0*/  BSSY B1, `(.L_x_387) ;  /* 0x0000006000017945 */ /* 0x000fe80003800000 */
[----:B------:R0:W-:Y:S01]  /*19be0*/  @!P6 STG.E.U8 desc[UR36][R6.64+0x58], R3 ;  /* 0x000058030600e986 */ /* 0x0001e2000c101124 */
[----:B------:R-:W-:Y:S05]  /*19bf0*/  @P1 BRA `(.L_x_388) ;  /* 0x00000000000c1947 */ /* 0x000fea0003800000 */
[----:B------:R-:W0:Y:S02]  /*19c00*/  LDG.E.U8 R16, desc[UR36][R14.64+0x59] ;  /* 0x000059240e107981 */ /* 0x000e24000c1e1100 */
[----:B0-----:R-:W-:-:S05]  /*19c10*/  PRMT R3, R16, 0x8880, RZ ;  /* 0x0000888010037816 */ /* 0x001fca00000000ff */
[----:B------:R-:W-:-:S07]  /*19c20*/  IMAD R2, R3, R18, RZ ;  /* 0x0000001203027224 */ /* 0x000fce00078e02ff */
.L_x_388:
[----:B------:R-:W-:Y:S05]  /*19c30*/  BSYNC B1 ;  /* 0x0000000000017941 */ /* 0x000fea0003800000 */
.L_x_387:
        /* <DEDUP_REMOVED lines=12> */
.L_x_390:
[----:B------:R-:W-:Y:S05]  /*19d00*/  BSYNC B1 ;  /* 0x0000000000017941 */ /* 0x000fea0003800000 */
.L_x_389:
[----:B0-----:R-:W-:Y:S01]  /*19d10*/  @!P4 IMAD R3, R70, R17, R2 ;  /* 0x000000114603c224 */ /* 0x001fe200078e0202 */
[----:B------:R-:W-:Y:S04]  /*19d20*/  BSSY B1, `(.L_x_391) ;  /* 0x0000006000017945 */ /* 0x000fe80003800000 */
[----:B------:R0:W-:Y:S01]  /*19d30*/  @!P4 STG.E.U8 desc[UR36][R8.64+0x58], R3 ;  /* 0x000058030800c986 */ /* 0x0001e2000c101124 */
[----:B------:R-:W-:Y:S05]  /*19d40*/  @P3 BRA `(.L_x_392) ;  /* 0x00000000000c3947 */ /* 0x000fea0003800000 */
[----:B------:R-:W0:Y:S02]  /*19d50*/  LDG.E.U8 R16, desc[UR36][R154.64+0x59] ;  /* 0x000059249a107981 */ /* 0x000e24000c1e1100 */
[----:B0-----:R-:W-:-:S05]  /*19d60*/  PRMT R3, R16, 0x8880, RZ ;  /* 0x0000888010037816 */ /* 0x001fca00000000ff */
[----:B------:R-:W-:-:S07]  /*19d70*/  IMAD R2, R3, R18, RZ ;  /* 0x0000001203027224 */ /* 0x000fce00078e02ff */
.L_x_392:
[----:B------:R-:W-:Y:S05]  /*19d80*/  BSYNC B1 ;  /* 0x0000000000017941 */ /* 0x000fea0003800000 */
.L_x_391:
[----:B------:R-:W-:Y:S01]  /*19d90*/  @!P3 IMAD R71, R71, R17, R2 ;  /* 0x000000114747b224 */ /* 0x000fe200078e0202 */
[----:B------:R-:W-:Y:S04]  /*19da0*/  BSSY B1, `(.L_x_393) ;  /* 0x0000006000017945 */ /* 0x000fe80003800000 */
[----:B------:R0:W-:Y:S01]  /*19db0*/  @!P3 STG.E.U8 desc[UR36][R8.64+0x59], R71 ;  /* 0x000059470800b986 */ /* 0x0001e2000c101124 */
[----:B------:R-:W-:Y:S05]  /*19dc0*/  @P5 BRA `(.L_x_394) ;  /* 0x00000000000c5947 */ /* 0x000fea0003800000 */
[----:B------:R-:W0:Y:S02]  /*19dd0*/  LDG.E.U8 R16, desc[UR36][R14.64+0x60] ;  /* 0x000060240e107981 */ /* 0x000e24000c1e1100 */
[----:B0-----:R-:W-:-:S05]  /*19de0*/  PRMT R3, R16, 0x8880, RZ ;  /* 0x0000888010037816 */ /* 0x001fca00000000ff */
[----:B------:R-:W-:-:S07]  /*19df0*/  IMAD R2, R3, R18, RZ ;  /* 0x0000001203027224 */ /* 0x000fce00078e02ff */
.L_x_394:
[----:B------:R-:W-:Y:S05]  /*19e00*/  BSYNC B1 ;  /* 0x0000000000017941 */ /* 0x000fea0003800000 */
.L_x_393:
[----:B0-----:R-:W-:Y:S01]  /*19e10*/  @!P5 IMAD R3, R72, R17, R2 ;  /* 0x000000114803d224 */ /* 0x001fe200078e0202 */
[----:B------:R-:W-:Y:S04]  /*19e20*/  BSSY B1, `(.L_x_395) ;  /* 0x0000006000017945 */ /* 0x000fe80003800000 */
[----:B------:R0:W-:Y:S01]  /*19e30*/  @!P5 STG.E.U8 desc[UR36][R6.64+0x60], R3 ;  /* 0x000060030600d986 */ /* 0x0001e2000c101124 */
[----:B------:R-:W-:Y:S05]  /*19e40*/  @P6 BRA `(.L_x_396) ;  /* 0x00000000000c6947 */ /* 0x000fea0003800000 */
[----:B------:R-:W0:Y:S02]  /*19e50*/  LDG.E.U8 R16, desc[UR36][R14.64+0x61] ;  /* 0x000061240e107981 */ /* 0x000e24000c1e1100 */
[----:B0-----:R-:W-:-:S05]  /*19e60*/  PRMT R3, R16, 0x8880, RZ ;  /* 0x0000888010037816 */ /* 0x001fca00000000ff */
[----:B------:R-:W-:-:S07]  /*19e70*/  IMAD R2, R3, R18, RZ ;  /* 0x0000001203027224 */ /* 0x000fce00078e02ff */
.L_x_396:
[----:B------:R-:W-:Y:S05]  /*19e80*/  BSYNC B1 ;  /* 0x0000000000017941 */ /* 0x000fea0003800000 */
.L_x_395:
[----:B------:R-:W-:Y:S01]  /*19e90*/  @!P6 IMAD R73, R73, R17, R2 ;  /* 0x000000114949e224 */ /* 0x000fe200078e0202 */
[----:B------:R-:W-:Y:S04]  /*19ea0*/  BSSY B1, `(.L_x_397) ;  /* 0x0000006000017945 */ /* 0x000fe80003800000 */
[----:B------:R0:W-:Y:S01]  /*19eb0*/  @!P6 STG.E.U8 desc[UR36][R6.64+0x61], R73 ;  /* 0x000061490600e986 */ /* 0x0001e2000c101124 */
[----:B------:R-:W-:Y:S05]  /*19ec0*/  @P1 BRA `(.L_x_398) ;  /* 0x00000000000c1947 */ /* 0x000fea0003800000 */
[----:B------:R-:W0:Y:S02]  /*19ed0*/  LDG.E.U8 R16, desc[UR36][R154.64+0x60] ;  /* 0x000060249a107981 */ /* 0x000e24000c1e1100 */
[----:B0-----:R-:W-:-:S05]  /*19ee0*/  PRMT R3, R16, 0x8880, RZ ;  /* 0x0000888010037816 */ /* 0x001fca00000000ff */
[----:B------:R-:W-:-:S07]  /*19ef0*/  IMAD R2, R3, R18, RZ ;  /* 0x0000001203027224 */ /* 0x000fce00078e02ff */
.L_x_398:
[----:B------:R-:W-:Y:S05]  /*19f00*/  BSYNC B1 ;  /* 0x0000000000017941 */ /* 0x000fea0003800000 */
.L_x_397:
        /* <DEDUP_REMOVED lines=12> */
.L_x_400:
[----:B------:R-:W-:Y:S05]  /*19fd0*/  BSYNC B1 ;  /* 0x0000000000017941 */ /* 0x000fea0003800000 */
.L_x_399:
[----:B------:R-:W-:Y:S01]  /*19fe0*/  @!P4 IMAD R75, R75, R17, R2 ;  /* 0x000000114b4bc224 */ /* 0x000fe200078e0202 */
[----:B------:R-:W-:Y:S04]  /*19ff0*/  BSSY B1, `(.L_x_401) ;  /* 0x0000006000017945 */ /* 0x000fe80003800000 */
[----:B------:R0:W-:Y:S01]  /*1a000*/  @!P4 STG.E.U8 desc[UR36][R8.64+0x61], R75 ;  /* 0x0000614b0800c986 */ /* 0x0001e2000c101124 */
[----:B------:R-:W-:Y:S05]  /*1a010*/  @P3 BRA `(.L_x_402) ;  /* 0x00000000000c3947 */ /* 0x000fea0003800000 */
[----:B------:R-:W0:Y:S02]  /*1a020*/  LDG.E.U8 R16, desc[UR36][R14.64+0x68] ;  /* 0x000068240e107981 */ /* 0x000e24000c1e1100 */
[----:B0-----:R-:W-:-:S05]  /*1a030*/  PRMT R3, R16, 0x8880, RZ ;  /* 0x0000888010037816 */ /* 0x001fca00000000ff */
[----:B------:R-:W-:-:S07]  /*1a040*/  IMAD R2, R3, R18, RZ ;  /* 0x0000001203027224 */ /* 0x000fce00078e02ff */
.L_x_402:
[----:B------:R-:W-:Y:S05]  /*1a050*/  BSYNC B1 ;  /* 0x0000000000017941 */ /* 0x000fea0003800000 */
.L_x_401:
[----:B0-----:R-:W-:Y:S01]  /*1a060*/  @!P3 IMAD R3, R76, R17, R2 ;  /* 0x000000114c03b224 */ /* 0x001fe200078e0202 */
[----:B------:R-:W-:Y:S04]  /*1a070*/  BSSY B1, `(.L_x_403) ;  /* 0x0000006000017945 */ /* 0x000fe80003800000 */
[----:B------:R0:W-:Y:S01]  /*1a080*/  @!P3 STG.E.U8 desc[UR36][R6.64+0x68], R3 ;  /* 0x000068030600b986 */ /* 0x0001e2000c101124 */
[----:B------:R-:W-:Y:S05]  /*1a090*/  @P5 BRA `(.L_x_404) ;  /* 0x00000000000c5947 */ /* 0x000fea0003800000 */
[----:B------:R-:W0:Y:S02]  /*1a0a0*/  LDG.E.U8 R16, desc[UR36][R14.64+0x69] ;  /* 0x000069240e107981 */ /* 0x000e24000c1e1100 */
[----:B0-----:R-:W-:-:S05]  /*1a0b0*/  PRMT R3, R16, 0x8880, RZ ;  /* 0x0000888010037816 */ /* 0x001fca00000000ff */
[----:B------:R-:W-:-:S07]  /*1a0c0*/  IMAD R2, R3, R18, RZ ;  /* 0x0000001203027224 */ /* 0x000fce00078e02ff */
.L_x_404:
[----:B------:R-:W-:Y:S05]  /*1a0d0*/  BSYNC B1 ;  /* 0x0000000000017941 */ /* 0x000fea0003800000 */
.L_x_403:
[----:B------:R-:W-:Y:S01]  /*1a0e0*/  @!P5 IMAD R77, R77, R17, R2 ;  /* 0x000000114d4dd224 */ /* 0x000fe200078e0202 */
[----:B------:R-:W-:Y:S04]  /*1a0f0*/  BSSY B1, `(.L_x_405) ;  /* 0x0000006000017945 */ /* 0x000fe80003800000 */
[----:B------:R0:W-:Y:S01]  /*1a100*/  @!P5 STG.E.U8 desc[UR36][R6.64+0x69], R77 ;  /* 0x0000694d0600d986 */ /* 0x0001e2000c101124 */
[----:B------:R-:W-:Y:S05]  /*1a110*/  @P6 BRA `(.L_x_406) ;  /* 0x00000000000c6947 */ /* 0x000fea0003800000 */
[----:B------:R-:W0:Y:S02]  /*1a120*/  LDG.E.U8 R16, desc[UR36][R154.64+0x68] ;  /* 0x000068249a107981 */ /* 0x000e24000c1e1100 */
[----:B0-----:R-:W-:-:S05]  /*1a130*/  PRMT R3, R16, 0x8880, RZ ;  /* 0x0000888010037816 */ /* 0x001fca00000000ff */
[----:B------:R-:W-:-:S07]  /*1a140*/  IMAD R2, R3, R18, RZ ;  /* 0x0000001203027224 */ /* 0x000fce00078e02ff */
.L_x_406:
[----:B------:R-:W-:Y:S05]  /*1a150*/  BSYNC B1 ;  /* 0x0000000000017941 */ /* 0x000fea0003800000 */
.L_x_405:
[----:B0-----:R-:W-:Y:S01]  /*1a160*/  @!P6 IMAD R3, R78, R17, R2 ;  /* 0x000000114e03e224 */ /* 0x001fe200078e0202 */
[----:B------:R-:W-:Y:S04]  /*1a170*/  BSSY B1, `(.L_x_407) ;  /* 0x0000006000017945 */ /* 0x000fe80003800000 */
[----:B------:R0:W-:Y:S01]  /*1a180*/  @!P6 STG.E.U8 desc[UR36][R8.64+0x68], R3 ;  /* 0x000068030800e986 */ /* 0x0001e2000c101124 */
[----:B------:R-:W-:Y:S05]  /*1a190*/  @P1 BRA `(.L_x_408) ;  /* 0x00000000000c1947 */ /* 0x000fea0003800000 */
[----:B------:R-:W0:Y:S02]  /*1a1a0*/  LDG.E.U8 R16, desc[UR36][R154.64+0x69] ;  /* 0x000069249a107981 */ /* 0x000e24000c1e1100 */
[----:B0-----:R-:W-:-:S05]  /*1a1b0*/  PRMT R3, R16, 0x8880, RZ ;  /* 0x0000888010037816 */ /* 0x001fca00000000ff */
[----:B------:R-:W-:-:S07]  /*1a1c0*/  IMAD R2, R3, R18, RZ ;  /* 0x0000001203027224 */ /* 0x000fce00078e02ff */
.L_x_408:
[----:B------:R-:W-:Y:S05]  /*1a1d0*/  BSYNC B1 ;  /* 0x0000000000017941 */ /* 0x000fea0003800000 */
.L_x_407:
        /* <DEDUP_REMOVED lines=12> */
.L_x_410:
[----:B------:R-:W-:Y:S05]  /*1a2a0*/  BSYNC B1 ;  /* 0x0000000000017941 */ /* 0x000fea0003800000 */
.L_x_409:
[----:B0-----:R-:W-:Y:S01]  /*1a2b0*/  @!P4 IMAD R3, R80, R17, R2 ;  /* 0x000000115003c224 */ /* 0x001fe200078e0202 */
[----:B------:R-:W-:Y:S04]  /*1a2c0*/  BSSY B1, `(.L_x_411) ;  /* 0x0000006000017945 */ /* 0x000fe80003800000 */
[----:B------:R0:W-:Y:S01]  /*1a2d0*/  @!P4 STG.E.U8 desc[UR36][R6.64+0x70], R3 ;  /* 0x000070030600c986 */ /* 0x0001e2000c101124 */
[----:B------:R-:W-:Y:S05]  /*1a2e0*/  @P3 BRA `(.L_x_412) ;  /* 0x00000000000c3947 */ /* 0x000fea0003800000 */
[----:B------:R-:W0:Y:S02]  /*1a2f0*/  LDG.E.U8 R16, desc[UR36][R14.64+0x71] ;  /* 0x000071240e107981 */ /* 0x000e24000c1e1100 */
[----:B0-----:R-:W-:-:S05]  /*1a300*/  PRMT R3, R16, 0x8880, RZ ;  /* 0x0000888010037816 */ /* 0x001fca00000000ff */
[----:B------:R-:W-:-:S07]  /*1a310*/  IMAD R2, R3, R18, RZ ;  /* 0x0000001203027224 */ /* 0x000fce00078e02ff */
.L_x_412:
[----:B------:R-:W-:Y:S05]  /*1a320*/  BSYNC B1 ;  /* 0x0000000000017941 */ /* 0x000fea0003800000 */
.L_x_411:
[----:B------:R-:W-:Y:S01]  /*1a330*/  @!P3 IMAD R81, R81, R17, R2 ;  /* 0x000000115151b224 */ /* 0x000fe200078e0202 */
[----:B------:R-:W-:Y:S04]  /*1a340*/  BSSY B1, `(.L_x_413) ;  /* 0x0000006000017945 */ /* 0x000fe80003800000 */
[----:B------:R0:W-:Y:S01]  /*1a350*/  @!P3 STG.E.U8 desc[UR36][R6.64+0x71], R81 ;  /* 0x000071510600b986 */ /* 0x0001e2000c101124 */
[----:B------:R-:W-:Y:S05]  /*1a360*/  @P5 BRA `(.L_x_414) ;  /* 0x00000000000c5947 */ /* 0x000fea0003800000 */
[----:B------:R-:W0:Y:S02]  /*1a370*/  LDG.E.U8 R16, desc[UR36][R154.64+0x70] ;  /* 0x000070249a107981 */ /* 0x000e24000c1e1100 */
[----:B0-----:R-:W-:-:S05]  /*1a380*/  PRMT R3, R16, 0x8880, RZ ;  /* 0x0000888010037816 */ /* 0x001fca00000000ff */
[----:B------:R-:W-:-:S07]  /*1a390*/  IMAD R2, R3, R18, RZ ;  /* 0x0000001203027224 */ /* 0x000fce00078e02ff */
.L_x_414:
[----:B------:R-:W-:Y:S05]  /*1a3a0*/  BSYNC B1 ;  /* 0x0000000000017941 */ /* 0x000fea0003800000 */
.L_x_413:
[----:B0-----:R-:W-:Y:S01]  /*1a3b0*/  @!P5 IMAD R3, R82, R17, R2 ;  /* 0x000000115203d224 */ /* 0x001fe200078e0202 */
[----:B------:R-:W-:Y:S04]  /*1a3c0*/  BSSY B1, `(.L_x_415) ;  /* 0x0000006000017945 */ /* 0x000fe80003800000 */
[----:B------:R0:W-:Y:S01]  /*1a3d0*/  @!P5 STG.E.U8 desc[UR36][R8.64+0x70], R3 ;  /* 0x000070030800d986 */ /* 0x0001e2000c101124 */
[----:B------:R-:W-:Y:S05]  /*1a3e0*/  @P6 BRA `(.L_x_416) ;  /* 0x00000000000c6947 */ /* 0x000fea0003800000 */
[----:B------:R-:W0:Y:S02]  /*1a3f0*/  LDG.E.U8 R16, desc[UR36][R154.64+0x71] ;  /* 0x000071249a107981 */ /* 0x000e24000c1e1100 */
[----:B0-----:R-:W-:-:S05]  /*1a400*/  PRMT R3, R16, 0x8880, RZ ;  /* 0x0000888010037816 */ /* 0x001fca00000000ff */
[----:B------:R-:W-:-:S07]  /*1a410*/  IMAD R2, R3, R18, RZ ;  /* 0x0000001203027224 */ /* 0x000fce00078e02ff */
.L_x_416:
[----:B------:R-:W-:Y:S05]  /*1a420*/  BSYNC B1 ;  /* 0x0000000000017941 */ /* 0x000fea0003800000 */
.L_x_415:
[----:B------:R-:W-:Y:S01]  /*1a430*/  @!P6 IMAD R83, R83, R17, R2 ;  /* 0x000000115353e224 */ /* 0x000fe200078e0202 */
[----:B------:R-:W-:Y:S04]  /*1a440*/  BSSY B1, `(.L_x_417) ;  /* 0x0000006000017945 */ /* 0x000fe80003800000 */
[----:B------:R0:W-:Y:S01]  /*1a450*/  @!P6 STG.E.U8 desc[UR36][R8.64+0x71], R83 ;  /* 0x000071530800e986 */ /* 0x0001e2000c101124 */
[----:B------:R-:W-:Y:S05]  /*1a460*/  @P1 BRA `(.L_x_418) ;  /* 0x00000000000c1947 */ /* 0x000fea0003800000 */
[----:B------:R-:W0:Y:S02]  /*1a470*/  LDG.E.U8 R16, desc[UR36][R14.64+0x78] ;  /* 0x000078240e107981 */ /* 0x000e24000c1e1100 */
[----:B0-----:R-:W-:-:S05]  /*1a480*/  PRMT R3, R16, 0x8880, RZ ;  /* 0x0000888010037816 */ /* 0x001fca00000000ff */
[----:B------:R-:W-:-:S07]  /*1a490*/  IMAD R2, R3, R18, RZ ;  /* 0x0000001203027224 */ /* 0x000fce00078e02ff */
.L_x_418:
[----:B------:R-:W-:Y:S05]  /*1a4a0*/  BSYNC B1 ;  /* 0x0000000000017941 */ /* 0x000fea0003800000 */
.L_x_417:
        /* <DEDUP_REMOVED lines=12> */
.L_x_420:
[----:B------:R-:W-:Y:S05]  /*1a570*/  BSYNC B1 ;  /* 0x0000000000017941 */ /* 0x000fea0003800000 */
.L_x_419:
[----:B------:R-:W-:Y:S01]  /*1a580*/  @!P4 IMAD R85, R85, R17, R2 ;  /* 0x000000115555c224 */ /* 0x000fe200078e0202 */
[----:B------:R-:W-:Y:S04]  /*1a590*/  BSSY B1, `(.L_x_421) ;  /* 0x0000006000017945 */ /* 0x000fe80003800000 */
[----:B------:R0:W-:Y:S01]  /*1a5a0*/  @!P4 STG.E.U8 desc[UR36][R6.64+0x79], R85 ;  /* 0x000079550600c986 */ /* 0x0001e2000c101124 */
[----:B------:R-:W-:Y:S05]  /*1a5b0*/  @P3 BRA `(.L_x_422) ;  /* 0x00000000000c3947 */ /* 0x000fea0003800000 */
[----:B------:R-:W0:Y:S02]  /*1a5c0*/  LDG.E.U8 R16, desc[UR36][R154.64+0x78] ;  /* 0x000078249a107981 */ /* 0x000e24000c1e1100 */
[----:B0-----:R-:W-:-:S05]  /*1a5d0*/  PRMT R3, R16, 0x8880, RZ ;  /* 0x0000888010037816 */ /* 0x001fca00000000ff */
[----:B------:R-:W-:-:S07]  /*1a5e0*/  IMAD R2, R3, R18, RZ ;  /* 0x0000001203027224 */ /* 0x000fce00078e02ff */
.L_x_422:
[----:B------:R-:W-:Y:S05]  /*1a5f0*/  BSYNC B1 ;  /* 0x0000000000017941 */ /* 0x000fea0003800000 */
.L_x_421:
[----:B0-----:R-:W-:Y:S01]  /*1a600*/  @!P3 IMAD R3, R86, R17, R2 ;  /* 0x000000115603b224 */ /* 0x001fe200078e0202 */
[----:B------:R-:W-:Y:S04]  /*1a610*/  BSSY B1, `(.L_x_423) ;  /* 0x0000006000017945 */ /* 0x000fe80003800000 */
[----:B------:R0:W-:Y:S01]  /*1a620*/  @!P3 STG.E.U8 desc[UR36][R8.64+0x78], R3 ;  /* 0x000078030800b986 */ /* 0x0001e2000c101124 */
[----:B------:R-:W-:Y:S05]  /*1a630*/  @P5 BRA `(.L_x_424) ;  /* 0x00000000000c5947 */ /* 0x000fea0003800000 */
[----:B------:R-:W0:Y:S02]  /*1a640*/  LDG.E.U8 R16, desc[UR36][R154.64+0x79] ;  /* 0x000079249a107981 */ /* 0x000e24000c1e1100 */
[----:B0-----:R-:W-:-:S05]  /*1a650*/  PRMT R3, R16, 0x8880, RZ ;  /* 0x0000888010037816 */ /* 0x001fca00000000ff */
[----:B------:R-:W-:-:S07]  /*1a660*/  IMAD R2, R3, R18, RZ ;  /* 0x0000001203027224 */ /* 0x000fce00078e02ff */
.L_x_424:
[----:B------:R-:W-:Y:S05]  /*1a670*/  BSYNC B1 ;  /* 0x0000000000017941 */ /* 0x000fea0003800000 */
.L_x_423:
[----:B------:R-:W-:Y:S01]  /*1a680*/  @!P5 IMAD R87, R87, R17, R2 ;  /* 0x000000115757d224 */ /* 0x000fe200078e0202 */
[----:B------:R-:W-:Y:S04]  /*1a690*/  BSSY B1, `(.L_x_425) ;  /* 0x0000006000017945 */ /* 0x000fe80003800000 */
[----:B------:R0:W-:Y:S01]  /*1a6a0*/  @!P5 STG.E.U8 desc[UR36][R8.64+0x79], R87 ;  /* 0x000079570800d986 */ /* 0x0001e2000c101124 */
[----:B------:R-:W-:Y:S05]  /*1a6b0*/  @P6 BRA `(.L_x_426) ;  /* 0x00000000000c6947 */ /* 0x000fea0003800000 */
[----:B------:R-:W0:Y:S02]  /*1a6c0*/  LDG.E.U8 R16, desc[UR36][R14.64+0x80] ;  /* 0x000080240e107981 */ /* 0x000e24000c1e1100 */
[----:B0-----:R-:W-:-:S05]  /*1a6d0*/  PRMT R3, R16, 0x8880, RZ ;  /* 0x0000888010037816 */ /* 0x001fca00000000ff */
[----:B------:R-:W-:-:S07]  /*1a6e0*/  IMAD R2, R3, R18, RZ ;  /* 0x0000001203027224 */ /* 0x000fce00078e02ff */
.L_x_426:
[----:B------:R-:W-:Y:S05]  /*1a6f0*/  BSYNC B1 ;  /* 0x0000000000017941 */ /* 0x000fea0003800000 */
.L_x_425:
[----:B0-----:R-:W-:Y:S01]  /*1a700*/  @!P6 IMAD R3, R88, R17, R2 ;  /* 0x000000115803e224 */ /* 0x001fe200078e0202 */
[----:B------:R-:W-:Y:S04]  /*1a710*/  BSSY B1, `(.L_x_427) ;  /* 0x0000006000017945 */ /* 0x000fe80003800000 */
[----:B------:R0:W-:Y:S01]  /*1a720*/  @!P6 STG.E.U8 desc[UR36][R6.64+0x80], R3 ;  /* 0x000080030600e986 */ /* 0x0001e2000c101124 */
[----:B------:R-:W-:Y:S05]  /*1a730*/  @P1 BRA `(.L_x_428) ;  /* 0x00000000000c1947 */ /* 0x000fea0003800000 */
[----:B------:R-:W0:Y:S02]  /*1a740*/  LDG.E.U8 R16, desc[UR36][R14.64+0x81] ;  /* 0x000081240e107981 */ /* 0x000e24000c1e1100 */
[----:B0-----:R-:W-:-:S05]  /*1a750*/  PRMT R3, R16, 0x8880, RZ ;  /* 0x0000888010037816 */ /* 0x001fca00000000ff */
[----:B------:R-:W-:-:S07]  /*1a760*/  IMAD R2, R3, R18, RZ ;  /* 0x0000001203027224 */ /* 0x000fce00078e02ff */
.L_x_428:
[----:B------:R-:W-:Y:S05]  /*1a770*/  BSYNC B1 ;  /* 0x0000000000017941 */ /* 0x000fea0003800000 */
.L_x_427:
        /* <DEDUP_REMOVED lines=12> */
.L_x_430:
[----:B------:R-:W-:Y:S05]  /*1a840*/  BSYNC B1 ;  /* 0x0000000000017941 */ /* 0x000fea0003800000 */
.L_x_429:
[----:B0-----:R-:W-:Y:S01]  /*1a850*/  @!P4 IMAD R3, R90, R17, R2 ;  /* 0x000000115a03c224 */ /* 0x001fe200078e0202 */
[----:B------:R-:W-:Y:S04]  /*1a860*/  BSSY B1, `(.L_x_431) ;  /* 0x0000006000017945 */ /* 0x000fe80003800000 */
[----:B------:R0:W-:Y:S01]  /*1a870*/  @!P4 STG.E.U8 desc[UR36][R8.64+0x80], R3 ;  /* 0x000080030800c986 */ /* 0x0001e2000c101124 */
[----:B------:R-:W-:Y:S05]  /*1a880*/  @P3 BRA `(.L_x_432) ;  /* 0x00000000000c3947 */ /* 0x000fea0003800000 */
[----:B------:R-:W0:Y:S02]  /*1a890*/  LDG.E.U8 R16, desc[UR36][R154.64+0x81] ;  /* 0x000081249a107981 */ /* 0x000e24000c1e1100 */
[----:B0-----:R-:W-:-:S05]  /*1a8a0*/  PRMT R3, R16, 0x8880, RZ ;  /* 0x0000888010037816 */ /* 0x001fca00000000ff */
[----:B------:R-:W-:-:S07]  /*1a8b0*/  IMAD R2, R3, R18, RZ ;  /* 0x0000001203027224 */ /* 0x000fce00078e02ff */
.L_x_432:
[----:B------:R-:W-:Y:S05]  /*1a8c0*/  BSYNC B1 ;  /* 0x0000000000017941 */ /* 0x000fea0003800000 */
.L_x_431:
[----:B------:R-:W-:Y:S01]  /*1a8d0*/  @!P3 IMAD R91, R91, R17, R2 ;  /* 0x000000115b5bb224 */ /* 0x000fe200078e0202 */
[----:B------:R-:W-:Y:S04]  /*1a8e0*/  BSSY B1, `(.L_x_433) ;  /* 0x0000006000017945 */ /* 0x000fe80003800000 */
[----:B------:R0:W-:Y:S01]  /*1a8f0*/  @!P3 STG.E.U8 desc[UR36][R8.64+0x81], R91 ;  /* 0x0000815b0800b986 */ /* 0x0001e2000c101124 */
[----:B------:R-:W-:Y:S05]  /*1a900*/  @P5 BRA `(.L_x_434) ;  /* 0x00000000000c5947 */ /* 0x000fea0003800000 */
[----:B------:R-:W0:Y:S02]  /*1a910*/  LDG.E.U8 R16, desc[UR36][R14.64+0x88] ;  /* 0x000088240e107981 */ /* 0x000e24000c1e1100 */
[----:B0-----:R-:W-:-:S05]  /*1a920*/  PRMT R3, R16, 0x8880, RZ ;  /* 0x0000888010037816 */ /* 0x001fca00000000ff */
[----:B------:R-:W-:-:S07]  /*1a930*/  IMAD R2, R3, R18, RZ ;  /* 0x0000001203027224 */ /* 0x000fce00078e02ff */
.L_x_434:
[----:B------:R-:W-:Y:S05]  /*1a940*/  BSYNC B1 ;  /* 0x0000000000017941 */ /* 0x000fea0003800000 */
.L_x_433:
[----:B0-----:R-:W-:Y:S01]  /*1a950*/  @!P5 IMAD R3, R92, R17, R2 ;  /* 0x000000115c03d224 */ /* 0x001fe200078e0202 */
[----:B------:R-:W-:Y:S04]  /*1a960*/  BSSY B1, `(.L_x_435) ;  /* 0x0000006000017945 */ /* 0x000fe80003800000 */
[----:B------:R0:W-:Y:S01]  /*1a970*/  @!P5 STG.E.U8 desc[UR36][R6.64+0x88], R3 ;  /* 0x000088030600d986 */ /* 0x0001e2000c101124 */
[----:B------:R-:W-:Y:S05]  /*1a980*/  @P6 BRA `(.L_x_436) ;  /* 0x00000000000c6947 */ /* 0x000fea0003800000 */
[----:B------:R-:W0:Y:S02]  /*1a990*/  LDG.E.U8 R16, desc[UR36][R14.64+0x89] ;  /* 0x000089240e107981 */ /* 0x000e24000c1e1100 */
[----:B0-----:R-:W-:-:S05]  /*1a9a0*/  PRMT R3, R16, 0x8880, RZ ;  /* 0x0000888010037816 */ /* 0x001fca00000000ff */
[----:B------:R-:W-:-:S07]  /*1a9b0*/  IMAD R2, R3, R18, RZ ;  /* 0x0000001203027224 */ /* 0x000fce00078e02ff */
.L_x_436:
[----:B------:R-:W-:Y:S05]  /*1a9c0*/  BSYNC B1 ;  /* 0x0000000000017941 */ /* 0x000fea0003800000 */
.L_x_435:
[----:B------:R-:W-:Y:S01]  /*1a9d0*/  @!P6 IMAD R93, R93, R17, R2 ;  /* 0x000000115d5de224 */ /* 0x000fe200078e0202 */
[----:B------:R-:W-:Y:S04]  /*1a9e0*/  BSSY B1, `(.L_x_437) ;  /* 0x0000006000017945 */ /* 0x000fe80003800000 */
[----:B------:R0:W-:Y:S01]  /*1a9f0*/  @!P6 STG.E.U8 desc[UR36][R6.64+0x89], R93 ;  /* 0x0000895d0600e986 */ /* 0x0001e2000c101124 */
[----:B------:R-:W-:Y:S05]  /*1aa00*/  @P1 BRA `(.L_x_438) ;  /* 0x00000000000c1947 */ /* 0x000fea0003800000 */
[----:B------:R-:W0:Y:S02]  /*1aa10*/  LDG.E.U8 R16, desc[UR36][R154.64+0x88] ;  /* 0x000088249a107981 */ /* 0x000e24000c1e1100 */
[----:B0-----:R-:W-:-:S05]  /*1aa20*/  PRMT R3, R16, 0x8880, RZ ;  /* 0x0000888010037816 */ /* 0x001fca00000000ff */
[----:B------:R-:W-:-:S07]  /*1aa30*/  IMAD R2, R3, R18, RZ ;  /* 0x0000001203027224 */ /* 0x000fce00078e02ff */
.L_x_438:
[----:B------:R-:W-:Y:S05]  /*1aa40*/  BSYNC B1 ;  /* 0x0000000000017941 */ /* 0x000fea0003800000 */
.L_x_437:
        /* <DEDUP_REMOVED lines=12> */
.L_x_440:
[----:B------:R-:W-:Y:S05]  /*1ab10*/  BSYNC B1 ;  /* 0x0000000000017941 */ /* 0x000fea0003800000 */
.L_x_439:
[----:B------:R-:W-:Y:S01]  /*1ab20*/  @!P4 IMAD R95, R95, R17, R2 ;  /* 0x000000115f5fc224 */ /* 0x000fe200078e0202 */
[----:B------:R-:W-:Y:S04]  /*1ab30*/  BSSY B1, `(.L_x_441) ;  /* 0x0000006000017945 */ /* 0x000fe80003800000 */
[----:B------:R0:W-:Y:S01]  /*1ab40*/  @!P4 STG.E.U8 desc[UR36][R8.64+0x89], R95 ;  /* 0x0000895f0800c986 */ /* 0x0001e2000c101124 */
[----:B------:R-:W-:Y:S05]  /*1ab50*/  @P3 BRA `(.L_x_442) ;  /* 0x00000000000c3947 */ /* 0x000fea0003800000 */
[----:B------:R-:W0:Y:S02]  /*1ab60*/  LDG.E.U8 R16, desc[UR36][R14.64+0x90] ;  /* 0x000090240e107981 */ /* 0x000e24000c1e1100 */
[----:B0-----:R-:W-:-:S05]  /*1ab70*/  PRMT R3, R16, 0x8880, RZ ;  /* 0x0000888010037816 */ /* 0x001fca00000000ff */
[----:B------:R-:W-:-:S07]  /*1ab80*/  IMAD R2, R3, R18, RZ ;  /* 0x0000001203027224 */ /* 0x000fce00078e02ff */
.L_x_442:
[----:B------:R-:W-:Y:S05]  /*1ab90*/  BSYNC B1 ;  /* 0x0000000000017941 */ /* 0x000fea0003800000 */
.L_x_441:
[----:B0-----:R-:W-:Y:S01]  /*1aba0*/  @!P3 IMAD R3, R96, R17, R2 ;  /* 0x000000116003b224 */ /* 0x001fe200078e0202 */
[----:B------:R-:W-:Y:S04]  /*1abb0*/  BSSY B1, `(.L_x_443) ;  /* 0x0000006000017945 */ /* 0x000fe80003800000 */
[----:B------:R0:W-:Y:S01]  /*1abc0*/  @!P3 STG.E.U8 desc[UR36][R6.64+0x90], R3 ;  /* 0x000090030600b986 */ /* 0x0001e2000c101124 */
[----:B------:R-:W-:Y:S05]  /*1abd0*/  @P5 BRA `(.L_x_444) ;  /* 0x00000000000c5947 */ /* 0x000fea0003800000 */
[----:B------:R-:W0:Y:S02]  /*1abe0*/  LDG.E.U8 R16, desc[UR36][R14.64+0x91] ;  /* 0x000091240e107981 */ /* 0x000e24000c1e1100 */
[----:B0-----:R-:W-:-:S05]  /*1abf0*/  PRMT R3, R16, 0x8880, RZ ;  /* 0x0000888010037816 */ /* 0x001fca00000000ff */
[----:B------:R-:W-:-:S07]  /*1ac00*/  IMAD R2, R3, R18, RZ ;  /* 0x0000001203027224 */ /* 0x000fce00078e02ff */
.L_x_444:
[----:B------:R-:W-:Y:S05]  /*1ac10*/  BSYNC B1 ;  /* 0x0000000000017941 */ /* 0x000fea0003800000 */
.L_x_443:
[----:B------:R-:W-:Y:S01]  /*1ac20*/  @!P5 IMAD R97, R97, R17, R2 ;  /* 0x000000116161d224 */ /* 0x000fe200078e0202 */
[----:B------:R-:W-:Y:S04]  /*1ac30*/  BSSY B1, `(.L_x_445) ;  /* 0x0000006000017945 */ /* 0x000fe80003800000 */
[----:B------:R0:W-:Y:S01]  /*1ac40*/  @!P5 STG.E.U8 desc[UR36][R6.64+0x91], R97 ;  /* 0x000091610600d986 */ /* 0x0001e2000c101124 */
[----:B------:R-:W-:Y:S05]  /*1ac50*/  @P6 BRA `(.L_x_446) ;  /* 0x00000000000c6947 */ /* 0x000fea0003800000 */
[----:B------:R-:W0:Y:S02]  /*1ac60*/  LDG.E.U8 R16, desc[UR36][R154.64+0x90] ;  /* 0x000090249a107981 */ /* 0x000e24000c1e1100 */
[----:B0-----:R-:W-:-:S05]  /*1ac70*/  PRMT R3, R16, 0x8880, RZ ;  /* 0x0000888010037816 */ /* 0x001fca00000000ff */
[----:B------:R-:W-:-:S07]  /*1ac80*/  IMAD R2, R3, R18, RZ ;  /* 0x0000001203027224 */ /* 0x000fce00078e02ff */
.L_x_446:
[----:B------:R-:W-:Y:S05]  /*1ac90*/  BSYNC B1 ;  /* 0x0000000000017941 */ /* 0x000fea0003800000 */
.L_x_445:
[----:B0-----:R-:W-:Y:S01]  /*1aca0*/  @!P6 IMAD R3, R98, R17, R2 ;  /* 0x000000116203e224 */ /* 0x001fe200078e0202 */
[----:B------:R-:W-:Y:S04]  /*1acb0*/  BSSY B1, `(.L_x_447) ;  /* 0x0000006000017945 */ /* 0x000fe80003800000 */
[----:B------:R0:W-:Y:S01]  /*1acc0*/  @!P6 STG.E.U8 desc[UR36][R8.64+0x90], R3 ;  /* 0x000090030800e986 */ /* 0x0001e2000c101124 */
[----:B------:R-:W-:Y:S05]  /*1acd0*/  @P1 BRA `(.L_x_448) ;  /* 0x00000000000c1947 */ /* 0x000fea0003800000 */
[----:B------:R-:W0:Y:S02]  /*1ace0*/  LDG.E.U8 R16, desc[UR36][R154.64+0x91] ;  /* 0x000091249a107981 */ /* 0x000e24000c1e1100 */
[----:B0-----:R-:W-:-:S05]  /*1acf0*/  PRMT R3, R16, 0x8880, RZ ;  /* 0x0000888010037816 */ /* 0x001fca00000000ff */
[----:B------:R-:W-:-:S07]  /*1ad00*/  IMAD R2, R3, R18, RZ ;  /* 0x0000001203027224 */ /* 0x000fce00078e02ff */
.L_x_448:
[----:B------:R-:W-:Y:S05]  /*1ad10*/  BSYNC B1 ;  /* 0x0000000000017941 */ /* 0x000fea0003800000 */
.L_x_447:
        /* <DEDUP_REMOVED lines=12> */
.L_x_450:
[----:B------:R-:W-:Y:S05]  /*1ade0*/  BSYNC B1 ;  /* 0x0000000000017941 */ /* 0x000fea0003800000 */
.L_x_449:
[----:B0-----:R-:W-:Y:S01]  /*1adf0*/  @!P4 IMAD R3, R100, R17, R2 ;  /* 0x000000116403c224 */ /* 0x001fe200078e0202 */
[----:B------:R-:W-:Y:S04]  /*1ae00*/  BSSY B1, `(.L_x_451) ;  /* 0x0000006000017945 */ /* 0x000fe80003800000 */
[----:B------:R0:W-:Y:S01]  /*1ae10*/  @!P4 STG.E.U8 desc[UR36][R6.64+0x98], R3 ;  /* 0x000098030600c986 */ /* 0x0001e2000c101124 */
[----:B------:R-:W-:Y:S05]  /*1ae20*/  @P3 BRA `(.L_x_452) ;  /* 0x00000000000c3947 */ /* 0x000fea0003800000 */
[----:B------:R-:W0:Y:S02]  /*1ae30*/  LDG.E.U8 R16, desc[UR36][R14.64+0x99] ;  /* 0x000099240e107981 */ /* 0x000e24000c1e1100 */
[----:B0-----:R-:W-:-:S05]  /*1ae40*/  PRMT R3, R16, 0x8880, RZ ;  /* 0x0000888010037816 */ /* 0x001fca00000000ff */
[----:B------:R-:W-:-:S07]  /*1ae50*/  IMAD R2, R3, R18, RZ ;  /* 0x0000001203027224 */ /* 0x000fce00078e02ff */
.L_x_452:
[----:B------:R-:W-:Y:S05]  /*1ae60*/  BSYNC B1 ;  /* 0x0000000000017941 */ /* 0x000fea0003800000 */
.L_x_451:
[----:B------:R-:W-:Y:S01]  /*1ae70*/  @!P3 IMAD R101, R101, R17, R2 ;  /* 0x000000116565b224 */ /* 0x000fe200078e0202 */
[----:B------:R-:W-:Y:S04]  /*1ae80*/  BSSY B1, `(.L_x_453) ;  /* 0x0000006000017945 */ /* 0x000fe80003800000 */
[----:B------:R0:W-:Y:S01]  /*1ae90*/  @!P3 STG.E.U8 desc[UR36][R6.64+0x99], R101 ;  /* 0x000099650600b986 */ /* 0x0001e2000c101124 */
[----:B------:R-:W-:Y:S05]  /*1aea0*/  @P5 BRA `(.L_x_454) ;  /* 0x00000000000c5947 */ /* 0x000fea0003800000 */
[----:B------:R-:W0:Y:S02]  /*1aeb0*/  LDG.E.U8 R16, desc[UR36][R154.64+0x98] ;  /* 0x000098249a107981 */ /* 0x000e24000c1e1100 */
[----:B0-----:R-:W-:-:S05]  /*1aec0*/  PRMT R3, R16, 0x8880, RZ ;  /* 0x0000888010037816 */ /* 0x001fca00000000ff */
[----:B------:R-:W-:-:S07]  /*1aed0*/  IMAD R2, R3, R18, RZ ;  /* 0x0000001203027224 */ /* 0x000fce00078e02ff */
.L_x_454:
[----:B------:R-:W-:Y:S05]  /*1aee0*/  BSYNC B1 ;  /* 0x0000000000017941 */ /* 0x000fea0003800000 */
.L_x_453:
[----:B0-----:R-:W-:Y:S01]  /*1aef0*/  @!P5 IMAD R3, R102, R17, R2 ;  /* 0x000000116603d224 */ /* 0x001fe200078e0202 */
[----:B------:R-:W-:Y:S04]  /*1af00*/  BSSY B1, `(.L_x_455) ;  /* 0x0000006000017945 */ /* 0x000fe80003800000 */
[----:B------:R0:W-:Y:S01]  /*1af10*/  @!P5 STG.E.U8 desc[UR36][R8.64+0x98], R3 ;  /* 0x000098030800d986 */ /* 0x0001e2000c101124 */
[----:B------:R-:W-:Y:S05]  /*1af20*/  @P6 BRA `(.L_x_456) ;  /* 0x00000000000c6947 */ /* 0x000fea0003800000 */
[----:B------:R-:W0:Y:S02]  /*1af30*/  LDG.E.U8 R16, desc[UR36][R154.64+0x99] ;  /* 0x000099249a107981 */ /* 0x000e24000c1e1100 */
[----:B0-----:R-:W-:-:S05]  /*1af40*/  PRMT R3, R16, 0x8880, RZ ;  /* 0x0000888010037816 */ /* 0x001fca00000000ff */
[----:B------:R-:W-:-:S07]  /*1af50*/  IMAD R2, R3, R18, RZ ;  /* 0x0000001203027224 */ /* 0x000fce00078e02ff */
.L_x_456:
[----:B------:R-:W-:Y:S05]  /*1af60*/  BSYNC B1 ;  /* 0x0000000000017941 */ /* 0x000fea0003800000 */
.L_x_455:
[----:B------:R-:W-:Y:S01]  /*1af70*/  @!P6 IMAD R103, R103, R17, R2 ;  /* 0x000000116767e224 */ /* 0x000fe200078e0202 */
[----:B------:R-:W-:Y:S04]  /*1af80*/  BSSY B1, `(.L_x_457) ;  /* 0x0000006000017945 */ /* 0x000fe80003800000 */
[----:B------:R0:W-:Y:S01]  /*1af90*/  @!P6 STG.E.U8 desc[UR36][R8.64+0x99], R103 ;  /* 0x000099670800e986 */ /* 0x0001e2000c101124 */
[----:B------:R-:W-:Y:S05]  /*1afa0*/  @P1 BRA `(.L_x_458) ;  /* 0x00000000000c1947 */ /* 0x000fea0003800000 */
[----:B------:R-:W0:Y:S02]  /*1afb0*/  LDG.E.U8 R16, desc[UR36][R14.64+0xa0] ;  /* 0x0000a0240e107981 */ /* 0x000e24000c1e1100 */
[----:B0-----:R-:W-:-:S05]  /*1afc0*/  PRMT R3, R16, 0x8880, RZ ;  /* 0x0000888010037816 */ /* 0x001fca00000000ff */
[----:B------:R-:W-:-:S07]  /*1afd0*/  IMAD R2, R3, R18, RZ ;  /* 0x0000001203027224 */ /* 0x000fce00078e02ff */
.L_x_458:
[----:B------:R-:W-:Y:S05]  /*1afe0*/  BSYNC B1 ;  /* 0x0000000000017941 */ /* 0x000fea0003800000 */
.L_x_457:
        /* <DEDUP_REMOVED lines=12> */
.L_x_460:
[----:B------:R-:W-:Y:S05]  /*1b0b0*/  BSYNC B1 ;  /* 0x0000000000017941 */ /* 0x000fea0003800000 */
.L_x_459:
[----:B------:R-:W-:Y:S01]  /*1b0c0*/  @!P4 IMAD R105, R105, R17, R2 ;  /* 0x000000116969c224 */ /* 0x000fe200078e0202 */
[----:B------:R-:W-:Y:S04]  /*1b0d0*/  BSSY B1, `(.L_x_461) ;  /* 0x0000006000017945 */ /* 0x000fe80003800000 */
[----:B------:R0:W-:Y:S01]  /*1b0e0*/  @!P4 STG.E.U8 desc[UR36][R6.64+0xa1], R105 ;  /* 0x0000a1690600c986 */ /* 0x0001e2000c101124 */
[----:B------:R-:W-:Y:S05]  /*1b0f0*/  @P3 BRA `(.L_x_462) ;  /* 0x00000000000c3947 */ /* 0x000fea0003800000 */
[----:B------:R-:W0:Y:S02]  /*1b100*/  LDG.E.U8 R16, desc[UR36][R154.64+0xa0] ;  /* 0x0000a0249a107981 */ /* 0x000e24000c1e1100 */
[----:B0-----:R-:W-:-:S05]  /*1b110*/  PRMT R3, R16, 0x8880, RZ ;  /* 0x0000888010037816 */ /* 0x001fca00000000ff */
[----:B------:R-:W-:-:S07]  /*1b120*/  IMAD R2, R3, R18, RZ ;  /* 0x0000001203027224 */ /* 0x000fce00078e02ff */
.L_x_462:
[----:B------:R-:W-:Y:S05]  /*1b130*/  BSYNC B1 ;  /* 0x0000000000017941 */ /* 0x000fea0003800000 */
.L_x_461:
[----:B0-----:R-:W-:Y:S01]  /*1b140*/  @!P3 IMAD R3, R106, R17, R2 ;  /* 0x000000116a03b224 */ /* 0x001fe200078e0202 */
[----:B------:R-:W-:Y:S04]  /*1b150*/  BSSY B1, `(.L_x_463) ;  /* 0x0000006000017945 */ /* 0x000fe80003800000 */
[----:B------:R0:W-:Y:S01]  /*1b160*/  @!P3 STG.E.U8 desc[UR36][R8.64+0xa0], R3 ;  /* 0x0000a0030800b986 */ /* 0x0001e2000c101124 */
[----:B------:R-:W-:Y:S05]  /*1b170*/  @P5 BRA `(.L_x_464) ;  /* 0x00000000000c5947 */ /* 0x000fea0003800000 */
[----:B------:R-:W0:Y:S02]  /*1b180*/  LDG.E.U8 R16, desc[UR36][R154.64+0xa1] ;  /* 0x0000a1249a107981 */ /* 0x000e24000c1e1100 */
[----:B0-----:R-:W-:-:S05]  /*1b190*/  PRMT R3, R16, 0x8880, RZ ;  /* 0x0000888010037816 */ /* 0x001fca00000000ff */
[----:B------:R-:W-:-:S07]  /*1b1a0*/  IMAD R2, R3, R18, RZ ;  /* 0x0000001203027224 */ /* 0x000fce00078e02ff */
.L_x_464:
[----:B------:R-:W-:Y:S05]  /*1b1b0*/  BSYNC B1 ;  /* 0x0000000000017941 */ /* 0x000fea0003800000 */
.L_x_463:
[----:B------:R-:W-:Y:S01]  /*1b1c0*/  @!P5 IMAD R107, R107, R17, R2 ;  /* 0x000000116b6bd224 */ /* 0x000fe200078e0202 */
[----:B------:R-:W-:Y:S04]  /*1b1d0*/  BSSY B1, `(.L_x_465) ;  /* 0x0000006000017945 */ /* 0x000fe80003800000 */
[----:B------:R0:W-:Y:S01]  /*1b1e0*/  @!P5 STG.E.U8 desc[UR36][R8.64+0xa1], R107 ;  /* 0x0000a16b0800d986 */ /* 0x0001e2000c101124 */
[----:B------:R-:W-:Y:S05]  /*1b1f0*/  @P6 BRA `(.L_x_466) ;  /* 0x00000000000c6947 */ /* 0x000fea0003800000 */
[----:B------:R-:W0:Y:S02]  /*1b200*/  LDG.E.U8 R16, desc[UR36][R14.64+0xa8] ;  /* 0x0000a8240e107981 */ /* 0x000e24000c1e1100 */
[----:B0-----:R-:W-:-:S05]  /*1b210*/  PRMT R3, R16, 0x8880, RZ ;  /* 0x0000888010037816 */ /* 0x001fca00000000ff */
[----:B------:R-:W-:-:S07]  /*1b220*/  IMAD R2, R3, R18, RZ ;  /* 0x0000001203027224 */ /* 0x000fce00078e02ff */
.L_x_466:
[----:B------:R-:W-:Y:S05]  /*1b230*/  BSYNC B1 ;  /* 0x0000000000017941 */ /* 0x000fea0003800000 */
.L_x_465:
[----:B0-----:R-:W-:Y:S01]  /*1b240*/  @!P6 IMAD R3, R108, R17, R2 ;  /* 0x000000116c03e224 */ /* 0x001fe200078e0202 */
[----:B------:R-:W-:Y:S04]  /*1b250*/  BSSY B1, `(.L_x_467) ;  /* 0x0000006000017945 */ /* 0x000fe80003800000 */
[----:B------:R0:W-:Y:S01]  /*1b260*/  @!P6 STG.E.U8 desc[UR36][R6.64+0xa8], R3 ;  /* 0x0000a8030600e986 */ /* 0x0001e2000c101124 */
[----:B------:R-:W-:Y:S05]  /*1b270*/  @P1 BRA `(.L_x_468) ;  /* 0x00000000000c1947 */ /* 0x000fea0003800000 */
[----:B------:R-:W0:Y:S02]  /*1b280*/  LDG.E.U8 R16, desc[UR36][R14.64+0xa9] ;  /* 0x0000a9240e107981 */ /* 0x000e24000c1e1100 */
[----:B0-----:R-:W-:-:S05]  /*1b290*/  PRMT R3, R16, 0x8880, RZ ;  /* 0x0000888010037816 */ /* 0x001fca00000000ff */
[----:B------:R-:W-:-:S07]  /*1b2a0*/  IMAD R2, R3, R18, RZ ;  /* 0x0000001203027224 */ /* 0x000fce00078e02ff */
.L_x_468:
[----:B------:R-:W-:Y:S05]  /*1b2b0*/  BSYNC B1 ;  /* 0x0000000000017941 */ /* 0x000fea0003800000 */
.L_x_467:
        /* <DEDUP_REMOVED lines=12> */
.L_x_470:
[----:B------:R-:W-:Y:S05]  /*1b380*/  BSYNC B1 ;  /* 0x0000000000017941 */ /* 0x000fea0003800000 */
.L_x_469:
[----:B0-----:R-:W-:Y:S01]  /*1b390*/  @!P4 IMAD R3, R110, R17, R2 ;  /* 0x000000116e03c224 */ /* 0x001fe200078e0202 */
[----:B------:R-:W-:Y:S04]  /*1b3a0*/  BSSY B1, `(.L_x_471) ;  /* 0x0000006000017945 */ /* 0x000fe80003800000 */
[----:B------:R0:W-:Y:S01]  /*1b3b0*/  @!P4 STG.E.U8 desc[UR36][R8.64+0xa8], R3 ;  /* 0x0000a8030800c986 */ /* 0x0001e2000c101124 */
[----:B------:R-:W-:Y:S05]  /*1b3c0*/  @P3 BRA `(.L_x_472) ;  /* 0x00000000000c3947 */ /* 0x000fea0003800000 */
[----:B------:R-:W0:Y:S02]  /*1b3d0*/  LDG.E.U8 R16, desc[UR36][R154.64+0xa9] ;  /* 0x0000a9249a107981 */ /* 0x000e24000c1e1100 */
[----:B0-----:R-:W-:-:S05]  /*1b3e0*/  PRMT R3, R16, 0x8880, RZ ;  /* 0x0000888010037816 */ /* 0x001fca00000000ff */
[----:B------:R-:W-:-:S07]  /*1b3f0*/  IMAD R2, R3, R18, RZ ;  /* 0x0000001203027224 */ /* 0x000fce00078e02ff */
.L_x_472:
[----:B------:R-:W-:Y:S05]  /*1b400*/  BSYNC B1 ;  /* 0x0000000000017941 */ /* 0x000fea0003800000 */
.L_x_471:
[----:B------:R-:W-:Y:S01]  /*1b410*/  @!P3 IMAD R111, R111, R17, R2 ;  /* 0x000000116f6fb224 */ /* 0x000fe200078e0202 */
[----:B------:R-:W-:Y:S04]  /*1b420*/  BSSY B1, `(.L_x_473) ;  /* 0x0000006000017945 */ /* 0x000fe80003800000 */
[----:B------:R0:W-:Y:S01]  /*1b430*/  @!P3 STG.E.U8 desc[UR36][R8.64+0xa9], R111 ;  /* 0x0000a96f0800b986 */ /* 0x0001e2000c101124 */
[----:B------:R-:W-:Y:S05]  /*1b440*/  @P5 BRA `(.L_x_474) ;  /* 0x00000000000c5947 */ /* 0x000fea0003800000 */
[----:B------:R-:W0:Y:S02]  /*1b450*/  LDG.E.U8 R16, desc[UR36][R14.64+0xb0] ;  /* 0x0000b0240e107981 */ /* 0x000e24000c1e1100 */
[----:B0-----:R-:W-:-:S05]  /*1b460*/  PRMT R3, R16, 0x8880, RZ ;  /* 0x0000888010037816 */ /* 0x001fca00000000ff */
[----:B------:R-:W-:-:S07]  /*1b470*/  IMAD R2, R3, R18, RZ ;  /* 0x0000001203027224 */ /* 0x000fce00078e02ff */
.L_x_474:
[----:B------:R-:W-:Y:S05]  /*1b480*/  BSYNC B1 ;  /* 0x0000000000017941 */ /* 0x000fea0003800000 */
.L_x_473:
[----:B0-----:R-:W-:Y:S01]  /*1b490*/  @!P5 IMAD R3, R112, R17, R2 ;  /* 0x000000117003d224 */ /* 0x001fe200078e0202 */
[----:B------:R-:W-:Y:S04]  /*1b4a0*/  BSSY B1, `(.L_x_475) ;  /* 0x0000006000017945 */ /* 0x000fe80003800000 */
[----:B------:R0:W-:Y:S01]  /*1b4b0*/  @!P5 STG.E.U8 desc[UR36][R6.64+0xb0], R3 ;  /* 0x0000b0030600d986 */ /* 0x0001e2000c101124 */
[----:B------:R-:W-:Y:S05]  /*1b4c0*/  @P6 BRA `(.L_x_476) ;  /* 0x00000000000c6947 */ /* 0x000fea0003800000 */
[----:B------:R-:W0:Y:S02]  /*1b4d0*/  LDG.E.U8 R16, desc[UR36][R14.64+0xb1] ;  /* 0x0000b1240e107981 */ /* 0x000e24000c1e1100 */
[----:B0-----:R-:W-:-:S05]  /*1b4e0*/  PRMT R3, R16, 0x8880, RZ ;  /* 0x0000888010037816 */ /* 0x001fca00000000ff */
[----:B------:R-:W-:-:S07]  /*1b4f0*/  IMAD R2, R3, R18, RZ ;  /* 0x0000001203027224 */ /* 0x000fce00078e02ff */
.L_x_476:
[----:B------:R-:W-:Y:S05]  /*1b500*/  BSYNC B1 ;  /* 0x0000000000017941 */ /* 0x000fea0003800000 */
.L_x_475:
[----:B------:R-:W-:Y:S01]  /*1b510*/  @!P6 IMAD R113, R113, R17, R2 ;  /* 0x000000117171e224 */ /* 0x000fe200078e0202 */
[----:B------:R-:W-:Y:S04]  /*1b520*/  BSSY B1, `(.L_x_477) ;  /* 0x0000006000017945 */ /* 0x000fe80003800000 */
[----:B------:R0:W-:Y:S01]  /*1b530*/  @!P6 STG.E.U8 desc[UR36][R6.64+0xb1], R113 ;  /* 0x0000b1710600e986 */ /* 0x0001e2000c101124 */
[----:B------:R-:W-:Y:S05]  /*1b540*/  @P1 BRA `(.L_x_478) ;  /* 0x00000000000c1947 */ /* 0x000fea0003800000 */
[----:B------:R-:W0:Y:S02]  /*1b550*/  LDG.E.U8 R16, desc[UR36][R154.64+0xb0] ;  /* 0x0000b0249a107981 */ /* 0x000e24000c1e1100 */
[----:B0-----:R-:W-:-:S05]  /*1b560*/  PRMT R3, R16, 0x8880, RZ ;  /* 0x0000888010037816 */ /* 0x001fca00000000ff */
[----:B------:R-:W-:-:S07]  /*1b570*/  IMAD R2, R3, R18, RZ ;  /* 0x0000001203027224 */ /* 0x000fce00078e02ff */
.L_x_478:
[----:B------:R-:W-:Y:S05]  /*1b580*/  BSYNC B1 ;  /* 0x0000000000017941 */ /* 0x000fea0003800000 */
.L_x_477:
        /* <DEDUP_REMOVED lines=12> */
.L_x_480:
[----:B------:R-:W-:Y:S05]  /*1b650*/  BSYNC B1 ;  /* 0x0000000000017941 */ /* 0x000fea0003800000 */
.L_x_479:
[----:B------:R-:W-:Y:S01]  /*1b660*/  @!P4 IMAD R115, R115, R17, R2 ;  /* 0x000000117373c224 */ /* 0x000fe200078e0202 */
[----:B------:R-:W-:Y:S04]  /*1b670*/  BSSY B1, `(.L_x_481) ;  /* 0x0000006000017945 */ /* 0x000fe80003800000 */
[----:B------:R0:W-:Y:S01]  /*1b680*/  @!P4 STG.E.U8 desc[UR36][R8.64+0xb1], R115 ;  /* 0x0000b1730800c986 */ /* 0x0001e2000c101124 */
[----:B------:R-:W-:Y:S05]  /*1b690*/  @P3 BRA `(.L_x_482) ;  /* 0x00000000000c3947 */ /* 0x000fea0003800000 */
[----:B------:R-:W0:Y:S02]  /*1b6a0*/  LDG.E.U8 R16, desc[UR36][R14.64+0xb8] ;  /* 0x0000b8240e107981 */ /* 0x000e24000c1e1100 */
[----:B0-----:R-:W-:-:S05]  /*1b6b0*/  PRMT R3, R16, 0x8880, RZ ;  /* 0x0000888010037816 */ /* 0x001fca00000000ff */
[----:B------:R-:W-:-:S07]  /*1b6c0*/  IMAD R2, R3, R18, RZ ;  /* 0x0000001203027224 */ /* 0x000fce00078e02ff */
.L_x_482:
[----:B------:R-:W-:Y:S05]  /*1b6d0*/  BSYNC B1 ;  /* 0x0000000000017941 */ /* 0x000fea0003800000 */
.L_x_481:
[----:B0-----:R-:W-:Y:S01]  /*1b6e0*/  @!P3 IMAD R3, R116, R17, R2 ;  /* 0x000000117403b224 */ /* 0x001fe200078e0202 */
[----:B------:R-:W-:Y:S04]  /*1b6f0*/  BSSY B1, `(.L_x_483) ;  /* 0x0000006000017945 */ /* 0x000fe80003800000 */
[----:B------:R0:W-:Y:S01]  /*1b700*/  @!P3 STG.E.U8 desc[UR36][R6.64+0xb8], R3 ;  /* 0x0000b8030600b986 */ /* 0x0001e2000c101124 */
[----:B------:R-:W-:Y:S05]  /*1b710*/  @P5 BRA `(.L_x_484) ;  /* 0x00000000000c5947 */ /* 0x000fea0003800000 */
[----:B------:R-:W0:Y:S02]  /*1b720*/  LDG.E.U8 R16, desc[UR36][R14.64+0xb9] ;  /* 0x0000b9240e107981 */ /* 0x000e24000c1e1100 */
[----:B0-----:R-:W-:-:S05]  /*1b730*/  PRMT R3, R16, 0x8880, RZ ;  /* 0x0000888010037816 */ /* 0x001fca00000000ff */
[----:B------:R-:W-:-:S07]  /*1b740*/  IMAD R2, R3, R18, RZ ;  /* 0x0000001203027224 */ /* 0x000fce00078e02ff */
.L_x_484:
[----:B------:R-:W-:Y:S05]  /*1b750*/  BSYNC B1 ;  /* 0x0000000000017941 */ /* 0x000fea0003800000 */
.L_x_483:
[----:B------:R-:W-:Y:S01]  /*1b760*/  @!P5 IMAD R117, R117, R17, R2 ;  /* 0x000000117575d224 */ /* 0x000fe200078e0202 */
[----:B------:R-:W-:Y:S04]  /*1b770*/  BSSY B1, `(.L_x_485) ;  /* 0x0000006000017945 */ /* 0x000fe80003800000 */
[----:B------:R0:W-:Y:S01]  /*1b780*/  @!P5 STG.E.U8 desc[UR36][R6.64+0xb9], R117 ;  /* 0x0000b9750600d986 */ /* 0x0001e2000c101124 */
[----:B------:R-:W-:Y:S05]  /*1b790*/  @P6 BRA `(.L_x_486) ;  /* 0x00000000000c6947 */ /* 0x000fea0003800000 */
[----:B------:R-:W0:Y:S02]  /*1b7a0*/  LDG.E.U8 R16, desc[UR36][R154.64+0xb8] ;  /* 0x0000b8249a107981 */ /* 0x000e24000c1e1100 */
[----:B0-----:R-:W-:-:S05]  /*1b7b0*/  PRMT R3, R16, 0x8880, RZ ;  /* 0x0000888010037816 */ /* 0x001fca00000000ff */
[----:B------:R-:W-:-:S07]  /*1b7c0*/  IMAD R2, R3, R18, RZ ;  /* 0x0000001203027224 */ /* 0x000fce00078e02ff */
.L_x_486:
[----:B------:R-:W-:Y:S05]  /*1b7d0*/  BSYNC B1 ;  /* 0x0000000000017941 */ /* 0x000fea0003800000 */
.L_x_485:
[----:B0-----:R-:W-:Y:S01]  /*1b7e0*/  @!P6 IMAD R3, R118, R17, R2 ;  /* 0x000000117603e224 */ /* 0x001fe200078e0202 */
[----:B------:R-:W-:Y:S04]  /*1b7f0*/  BSSY B1, `(.L_x_487) ;  /* 0x0000006000017945 */ /* 0x000fe80003800000 */
[----:B------:R0:W-:Y:S01]  /*1b800*/  @!P6 STG.E.U8 desc[UR36][R8.64+0xb8], R3 ;  /* 0x0000b8030800e986 */ /* 0x0001e2000c101124 */
[----:B------:R-:W-:Y:S05]  /*1b810*/  @P1 BRA `(.L_x_488) ;  /* 0x00000000000c1947 */ /* 0x000fea0003800000 */
[----:B------:R-:W0:Y:S02]  /*1b820*/  LDG.E.U8 R16, desc[UR36][R154.64+0xb9] ;  /* 0x0000b9249a107981 */ /* 0x000e24000c1e1100 */
[----:B0-----:R-:W-:-:S05]  /*1b830*/  PRMT R3, R16, 0x8880, RZ ;  /* 0x0000888010037816 */ /* 0x001fca00000000ff */
[----:B------:R-:W-:-:S07]  /*1b840*/  IMAD R2, R3, R18, RZ ;  /* 0x0000001203027224 */ /* 0x000fce00078e02ff */
.L_x_488:
[----:B------:R-:W-:Y:S05]  /*1b850*/  BSYNC B1 ;  /* 0x0000000000017941 */ /* 0x000fea0003800000 */
.L_x_487:
        /* <DEDUP_REMOVED lines=12> */
.L_x_490:
[----:B------:R-:W-:Y:S05]  /*1b920*/  BSYNC B1 ;  /* 0x0000000000017941 */ /* 0x000fea0003800000 */
.L_x_489:
[----:B0-----:R-:W-:Y:S01]  /*1b930*/  @!P4 IMAD R3, R120, R17, R2 ;  /* 0x000000117803c224 */ /* 0x001fe200078e0202 */
[----:B------:R-:W-:Y:S04]  /*1b940*/  BSSY B1, `(.L_x_491) ;  /* 0x0000006000017945 */ /* 0x000fe80003800000 */
[----:B------:R0:W-:Y:S01]  /*1b950*/  @!P4 STG.E.U8 desc[UR36][R6.64+0xc0], R3 ;  /* 0x0000c0030600c986 */ /* 0x0001e2000c101124 */
[----:B------:R-:W-:Y:S05]  /*1b960*/  @P3 BRA `(.L_x_492) ;  /* 0x00000000000c3947 */ /* 0x000fea0003800000 */
[----:B------:R-:W0:Y:S02]  /*1b970*/  LDG.E.U8 R16, desc[UR36][R14.64+0xc1] ;  /* 0x0000c1240e107981 */ /* 0x000e24000c1e1100 */
[----:B0-----:R-:W-:-:S05]  /*1b980*/  PRMT R3, R16, 0x8880, RZ ;  /* 0x0000888010037816 */ /* 0x001fca00000000ff */
[----:B------:R-:W-:-:S07]  /*1b990*/  IMAD R2, R3, R18, RZ ;  /* 0x0000001203027224 */ /* 0x000fce00078e02ff */
.L_x_492:
[----:B------:R-:W-:Y:S05]  /*1b9a0*/  BSYNC B1 ;  /* 0x0000000000017941 */ /* 0x000fea0003800000 */
.L_x_491:
[----:B------:R-:W-:Y:S01]  /*1b9b0*/  @!P3 IMAD R121, R121, R17, R2 ;  /* 0x000000117979b224 */ /* 0x000fe200078e0202 */
[----:B------:R-:W-:Y:S04]  /*1b9c0*/  BSSY B1, `(.L_x_493) ;  /* 0x0000006000017945 */ /* 0x000fe80003800000 */
[----:B------:R0:W-:Y:S01]  /*1b9d0*/  @!P3 STG.E.U8 desc[UR36][R6.64+0xc1], R121 ;  /* 0x0000c1790600b986 */ /* 0x0001e2000c101124 */
[----:B------:R-:W-:Y:S05]  /*1b9e0*/  @P5 BRA `(.L_x_494) ;  /* 0x00000000000c5947 */ /* 0x000fea0003800000 */
[----:B------:R-:W0:Y:S02]  /*1b9f0*/  LDG.E.U8 R16, desc[UR36][R154.64+0xc0] ;  /* 0x0000c0249a107981 */ /* 0x000e24000c1e1100 */
[----:B0-----:R-:W-:-:S05]  /*1ba00*/  PRMT R3, R16, 0x8880, RZ ;  /* 0x0000888010037816 */ /* 0x001fca00000000ff */
[----:B------:R-:W-:-:S07]  /*1ba10*/  IMAD R2, R3, R18, RZ ;  /* 0x0000001203027224 */ /* 0x000fce00078e02ff */
.L_x_494:
[----:B------:R-:W-:Y:S05]  /*1ba20*/  BSYNC B1 ;  /* 0x0000000000017941 */ /* 0x000fea0003800000 */
.L_x_493:
[----:B0-----:R-:W-:Y:S01]  /*1ba30*/  @!P5 IMAD R3, R122, R17, R2 ;  /* 0x000000117a03d224 */ /* 0x001fe200078e0202 */
[----:B------:R-:W-:Y:S04]  /*1ba40*/  BSSY B1, `(.L_x_495) ;  /* 0x0000006000017945 */ /* 0x000fe80003800000 */
[----:B------:R0:W-:Y:S01]  /*1ba50*/  @!P5 STG.E.U8 desc[UR36][R8.64+0xc0], R3 ;  /* 0x0000c0030800d986 */ /* 0x0001e2000c101124 */
[----:B------:R-:W-:Y:S05]  /*1ba60*/  @P6 BRA `(.L_x_496) ;  /* 0x00000000000c6947 */ /* 0x000fea0003800000 */
[----:B------:R-:W0:Y:S02]  /*1ba70*/  LDG.E.U8 R16, desc[UR36][R154.64+0xc1] ;  /* 0x0000c1249a107981 */ /* 0x000e24000c1e1100 */
[----:B0-----:R-:W-:-:S05]  /*1ba80*/  PRMT R3, R16, 0x8880, RZ ;  /* 0x0000888010037816 */ /* 0x001fca00000000ff */
[----:B------:R-:W-:-:S07]  /*1ba90*/  IMAD R2, R3, R18, RZ ;  /* 0x0000001203027224 */ /* 0x000fce00078e02ff */
.L_x_496:
[----:B------:R-:W-:Y:S05]  /*1baa0*/  BSYNC B1 ;  /* 0x0000000000017941 */ /* 0x000fea0003800000 */
.L_x_495:
[----:B------:R-:W-:Y:S01]  /*1bab0*/  @!P6 IMAD R123, R123, R17, R2 ;  /* 0x000000117b7be224 */ /* 0x000fe200078e0202 */
[----:B------:R-:W-:Y:S04]  /*1bac0*/  BSSY B1, `(.L_x_497) ;  /* 0x0000006000017945 */ /* 0x000fe80003800000 */
[----:B------:R0:W-:Y:S01]  /*1bad0*/  @!P6 STG.E.U8 desc[UR36][R8.64+0xc1], R123 ;  /* 0x0000c17b0800e986 */ /* 0x0001e2000c101124 */
[----:B------:R-:W-:Y:S05]  /*1bae0*/  @P1 BRA `(.L_x_498) ;  /* 0x00000000000c1947 */ /* 0x000fea0003800000 */
[----:B------:R-:W0:Y:S02]  /*1baf0*/  LDG.E.U8 R16, desc[UR36][R14.64+0xc8] ;  /* 0x0000c8240e107981 */ /* 0x000e24000c1e1100 */
[----:B0-----:R-:W-:-:S05]  /*1bb00*/  PRMT R3, R16, 0x8880, RZ ;  /* 0x0000888010037816 */ /* 0x001fca00000000ff */
[----:B------:R-:W-:-:S07]  /*1bb10*/  IMAD R2, R3, R18, RZ ;  /* 0x0000001203027224 */ /* 0x000fce00078e02ff */
.L_x_498:
[----:B------:R-:W-:Y:S05]  /*1bb20*/  BSYNC B1 ;  /* 0x0000000000017941 */ /* 0x000fea0003800000 */
.L_x_497:
        /* <DEDUP_REMOVED lines=12> */
.L_x_500:
[----:B------:R-:W-:Y:S05]  /*1bbf0*/  BSYNC B1 ;  /* 0x0000000000017941 */ /* 0x000fea0003800000 */
.L_x_499:
[----:B------:R-:W-:Y:S01]  /*1bc00*/  @!P4 IMAD R125, R125, R17, R2 ;  /* 0x000000117d7dc224 */ /* 0x000fe200078e0202 */
[----:B------:R-:W-:Y:S04]  /*1bc10*/  BSSY B1, `(.L_x_501) ;  /* 0x0000006000017945 */ /* 0x000fe80003800000 */
[----:B------:R0:W-:Y:S01]  /*1bc20*/  @!P4 STG.E.U8 desc[UR36][R6.64+0xc9], R125 ;  /* 0x0000c97d0600c986 */ /* 0x0001e2000c101124 */
[----:B------:R-:W-:Y:S05]  /*1bc30*/  @P3 BRA `(.L_x_502) ;  /* 0x00000000000c3947 */ /* 0x000fea0003800000 */
[----:B------:R-:W0:Y:S02]  /*1bc40*/  LDG.E.U8 R16, desc[UR36][R154.64+0xc8] ;  /* 0x0000c8249a107981 */ /* 0x000e24000c1e1100 */
[----:B0-----:R-:W-:-:S05]  /*1bc50*/  PRMT R3, R16, 0x8880, RZ ;  /* 0x0000888010037816 */ /* 0x001fca00000000ff */
[----:B------:R-:W-:-:S07]  /*1bc60*/  IMAD R2, R3, R18, RZ ;  /* 0x0000001203027224 */ /* 0x000fce00078e02ff */
.L_x_502:
[----:B------:R-:W-:Y:S05]  /*1bc70*/  BSYNC B1 ;  /* 0x0000000000017941 */ /* 0x000fea0003800000 */
.L_x_501:
[----:B0-----:R-:W-:Y:S01]  /*1bc80*/  @!P3 IMAD R3, R126, R17, R2 ;  /* 0x000000117e03b224 */ /* 0x001fe200078e0202 */
[----:B------:R-:W-:Y:S04]  /*1bc90*/  BSSY B1, `(.L_x_503) ;  /* 0x0000006000017945 */ /* 0x000fe80003800000 */
[----:B------:R0:W-:Y:S01]  /*1bca0*/  @!P3 STG.E.U8 desc[UR36][R8.64+0xc8], R3 ;  /* 0x0000c8030800b986 */ /* 0x0001e2000c101124 */
[----:B------:R-:W-:Y:S05]  /*1bcb0*/  @P5 BRA `(.L_x_504) ;  /* 0x00000000000c5947 */ /* 0x000fea0003800000 */
[----:B------:R-:W0:Y:S02]  /*1bcc0*/  LDG.E.U8 R16, desc[UR36][R154.64+0xc9] ;  /* 0x0000c9249a107981 */ /* 0x000e24000c1e1100 */
[----:B0-----:R-:W-:-:S05]  /*1bcd0*/  PRMT R3, R16, 0x8880, RZ ;  /* 0x0000888010037816 */ /* 0x001fca00000000ff */
[----:B------:R-:W-:-:S07]  /*1bce0*/  IMAD R2, R3, R18, RZ ;  /* 0x0000001203027224 */ /* 0x000fce00078e02ff */
.L_x_504:
[----:B------:R-:W-:Y:S05]  /*1bcf0*/  BSYNC B1 ;  /* 0x0000000000017941 */ /* 0x000fea0003800000 */
.L_x_503:
[----:B------:R-:W-:Y:S01]  /*1bd00*/  @!P5 IMAD R127, R127, R17, R2 ;  /* 0x000000117f7fd224 */ /* 0x000fe200078e0202 */
[----:B------:R-:W-:Y:S04]  /*1bd10*/  BSSY B1, `(.L_x_505) ;  /* 0x0000006000017945 */ /* 0x000fe80003800000 */
[----:B------:R0:W-:Y:S01]  /*1bd20*/  @!P5 STG.E.U8 desc[UR36][R8.64+0xc9], R127 ;  /* 0x0000c97f0800d986 */ /* 0x0001e2000c101124 */
[----:B------:R-:W-:Y:S05]  /*1bd30*/  @P6 BRA `(.L_x_506) ;  /* 0x00000000000c6947 */ /* 0x000fea0003800000 */
[----:B------:R-:W0:Y:S02]  /*1bd40*/  LDG.E.U8 R16, desc[UR36][R14.64+0xd0] ;  /* 0x0000d0240e107981 */ /* 0x000e24000c1e1100 */
[----:B0-----:R-:W-:-:S05]  /*1bd50*/  PRMT R3, R16, 0x8880, RZ ;  /* 0x0000888010037816 */ /* 0x001fca00000000ff */
[----:B------:R-:W-:-:S07]  /*1bd60*/  IMAD R2, R3, R18, RZ ;  /* 0x0000001203027224 */ /* 0x000fce00078e02ff */
.L_x_506:
[----:B------:R-:W-:Y:S05]  /*1bd70*/  BSYNC B1 ;  /* 0x0000000000017941 */ /* 0x000fea0003800000 */
.L_x_505:
[----:B0-----:R-:W-:Y:S01]  /*1bd80*/  @!P6 IMAD R3, R128, R17, R2 ;  /* 0x000000118003e224 */ /* 0x001fe200078e0202 */
[----:B------:R-:W-:Y:S04]  /*1bd90*/  BSSY B1, `(.L_x_507) ;  /* 0x0000006000017945 */ /* 0x000fe80003800000 */
[----:B------:R0:W-:Y:S01]  /*1bda0*/  @!P6 STG.E.U8 desc[UR36][R6.64+0xd0], R3 ;  /* 0x0000d0030600e986 */ /* 0x0001e2000c101124 */
[----:B------:R-:W-:Y:S05]  /*1bdb0*/  @P1 BRA `(.L_x_508) ;  /* 0x00000000000c1947 */ /* 0x000fea0003800000 */
[----:B------:R-:W0:Y:S02]  /*1bdc0*/  LDG.E.U8 R16, desc[UR36][R14.64+0xd1] ;  /* 0x0000d1240e107981 */ /* 0x000e24000c1e1100 */
[----:B0-----:R-:W-:-:S05]  /*1bdd0*/  PRMT R3, R16, 0x8880, RZ ;  /* 0x0000888010037816 */ /* 0x001fca00000000ff */
[----:B------:R-:W-:-:S07]  /*1bde0*/  IMAD R2, R3, R18, RZ ;  /* 0x0000001203027224 */ /* 0x000fce00078e02ff */
.L_x_508:
[----:B------:R-:W-:Y:S05]  /*1bdf0*/  BSYNC B1 ;  /* 0x0000000000017941 */ /* 0x000fea0003800000 */
.L_x_507:
        /* <DEDUP_REMOVED lines=12> */
.L_x_510:
[----:B------:R-:W-:Y:S05]  /*1bec0*/  BSYNC B1 ;  /* 0x0000000000017941 */ /* 0x000fea0003800000 */
.L_x_509:
[----:B0-----:R-:W-:Y:S01]  /*1bed0*/  @!P4 IMAD R3, R130, R17, R2 ;  /* 0x000000118203c224 */ /* 0x001fe200078e0202 */
[----:B------:R-:W-:Y:S04]  /*1bee0*/  BSSY B1, `(.L_x_511) ;  /* 0x0000006000017945 */ /* 0x000fe80003800000 */
[----:B------:R0:W-:Y:S01]  /*1bef0*/  @!P4 STG.E.U8 desc[UR36][R8.64+0xd0], R3 ;  /* 0x0000d0030800c986 */ /* 0x0001e2000c101124 */
[----:B------:R-:W-:Y:S05]  /*1bf00*/  @P3 BRA `(.L_x_512) ;  /* 0x00000000000c3947 */ /* 0x000fea0003800000 */
[----:B------:R-:W0:Y:S02]  /*1bf10*/  LDG.E.U8 R16, desc[UR36][R154.64+0xd1] ;  /* 0x0000d1249a107981 */ /* 0x000e24000c1e1100 */
[----:B0-----:R-:W-:-:S05]  /*1bf20*/  PRMT R3, R16, 0x8880, RZ ;  /* 0x0000888010037816 */ /* 0x001fca00000000ff */
[----:B------:R-:W-:-:S07]  /*1bf30*/  IMAD R2, R3, R18, RZ ;  /* 0x0000001203027224 */ /* 0x000fce00078e02ff */
.L_x_512:
[----:B------:R-:W-:Y:S05]  /*1bf40*/  BSYNC B1 ;  /* 0x0000000000017941 */ /* 0x000fea0003800000 */
.L_x_511:
[----:B------:R-:W-:Y:S01]  /*1bf50*/  @!P3 IMAD R131, R131, R17, R2 ;  /* 0x000000118383b224 */ /* 0x000fe200078e0202 */
[----:B------:R-:W-:Y:S04]  /*1bf60*/  BSSY B1, `(.L_x_513) ;  /* 0x0000006000017945 */ /* 0x000fe80003800000 */
[----:B------:R0:W-:Y:S01]  /*1bf70*/  @!P3 STG.E.U8 desc[UR36][R8.64+0xd1], R131 ;  /* 0x0000d1830800b986 */ /* 0x0001e2000c101124 */
[----:B------:R-:W-:Y:S05]  /*1bf80*/  @P5 BRA `(.L_x_514) ;  /* 0x00000000000c5947 */ /* 0x000fea0003800000 */
[----:B------:R-:W0:Y:S02]  /*1bf90*/  LDG.E.U8 R16, desc[UR36][R14.64+0xd8] ;  /* 0x0000d8240e107981 */ /* 0x000e24000c1e1100 */
[----:B0-----:R-:W-:-:S05]  /*1bfa0*/  PRMT R3, R16, 0x8880, RZ ;  /* 0x0000888010037816 */ /* 0x001fca00000000ff */
[----:B------:R-:W-:-:S07]  /*1bfb0*/  IMAD R2, R3, R18, RZ ;  /* 0x0000001203027224 */ /* 0x000fce00078e02ff */
.L_x_514:
[----:B------:R-:W-:Y:S05]  /*1bfc0*/  BSYNC B1 ;  /* 0x0000000000017941 */ /* 0x000fea0003800000 */
.L_x_513:
[----:B0-----:R-:W-:Y:S01]  /*1bfd0*/  @!P5 IMAD R3, R132, R17, R2 ;  /* 0x000000118403d224 */ /* 0x001fe200078e0202 */
[----:B------:R-:W-:Y:S04]  /*1bfe0*/  BSSY B1, `(.L_x_515) ;  /* 0x0000006000017945 */ /* 0x000fe80003800000 */
[----:B------:R0:W-:Y:S01]  /*1bff0*/  @!P5 STG.E.U8 desc[UR36][R6.64+0xd8], R3 ;  /* 0x0000d8030600d986 */ /* 0x0001e2000c101124 */
[----:B------:R-:W-:Y:S05]  /*1c000*/  @P6 BRA `(.L_x_516) ;  /* 0x00000000000c6947 */ /* 0x000fea0003800000 */
[----:B------:R-:W0:Y:S02]  /*1c010*/  LDG.E.U8 R16, desc[UR36][R14.64+0xd9] ;  /* 0x0000d9240e107981 */ /* 0x000e24000c1e1100 */
[----:B0-----:R-:W-:-:S05]  /*1c020*/  PRMT R3, R16, 0x8880, RZ ;  /* 0x0000888010037816 */ /* 0x001fca00000000ff */
[----:B------:R-:W-:-:S07]  /*1c030*/  IMAD R2, R3, R18, RZ ;  /* 0x0000001203027224 */ /* 0x000fce00078e02ff */
.L_x_516:
[----:B------:R-:W-:Y:S05]  /*1c040*/  BSYNC B1 ;  /* 0x0000000000017941 */ /* 0x000fea0003800000 */
.L_x_515:
[----:B------:R-:W-:Y:S01]  /*1c050*/  @!P6 IMAD R133, R133, R17, R2 ;  /* 0x000000118585e224 */ /* 0x000fe200078e0202 */
[----:B------:R-:W-:Y:S04]  /*1c060*/  BSSY B1, `(.L_x_517) ;  /* 0x0000006000017945 */ /* 0x000fe80003800000 */
[----:B------:R0:W-:Y:S01]  /*1c070*/  @!P6 STG.E.U8 desc[UR36][R6.64+0xd9], R133 ;  /* 0x0000d9850600e986 */ /* 0x0001e2000c101124 */
[----:B------:R-:W-:Y:S05]  /*1c080*/  @P1 BRA `(.L_x_518) ;  /* 0x00000000000c1947 */ /* 0x000fea0003800000 */
[----:B------:R-:W0:Y:S02]  /*1c090*/  LDG.E.U8 R16, desc[UR36][R154.64+0xd8] ;  /* 0x0000d8249a107981 */ /* 0x000e24000c1e1100 */
[----:B0-----:R-:W-:-:S05]  /*1c0a0*/  PRMT R3, R16, 0x8880, RZ ;  /* 0x0000888010037816 */ /* 0x001fca00000000ff */
[----:B------:R-:W-:-:S07]  /*1c0b0*/  IMAD R2, R3, R18, RZ ;  /* 0x0000001203027224 */ /* 0x000fce00078e02ff */
.L_x_518:
[----:B------:R-:W-:Y:S05]  /*1c0c0*/  BSYNC B1 ;  /* 0x0000000000017941 */ /* 0x000fea0003800000 */
.L_x_517:
        /* <DEDUP_REMOVED lines=12> */
.L_x_520:
[----:B------:R-:W-:Y:S05]  /*1c190*/  BSYNC B1 ;  /* 0x0000000000017941 */ /* 0x000fea0003800000 */
.L_x_519:
[----:B------:R-:W-:Y:S01]  /*1c1a0*/  @!P4 IMAD R135, R135, R17, R2 ;  /* 0x000000118787c224 */ /* 0x000fe200078e0202 */
[----:B------:R-:W-:Y:S04]  /*1c1b0*/  BSSY B1, `(.L_x_521) ;  /* 0x0000006000017945 */ /* 0x000fe80003800000 */
[----:B------:R0:W-:Y:S01]  /*1c1c0*/  @!P4 STG.E.U8 desc[UR36][R8.64+0xd9], R135 ;  /* 0x0000d9870800c986 */ /* 0x0001e2000c101124 */
[----:B------:R-:W-:Y:S05]  /*1c1d0*/  @P3 BRA `(.L_x_522) ;  /* 0x00000000000c3947 */ /* 0x000fea0003800000 */
[----:B------:R-:W0:Y:S02]  /*1c1e0*/  LDG.E.U8 R16, desc[UR36][R14.64+0xe0] ;  /* 0x0000e0240e107981 */ /* 0x000e24000c1e1100 */
[----:B0-----:R-:W-:-:S05]  /*1c1f0*/  PRMT R3, R16, 0x8880, RZ ;  /* 0x0000888010037816 */ /* 0x001fca00000000ff */
[----:B------:R-:W-:-:S07]  /*1c200*/  IMAD R2, R3, R18, RZ ;  /* 0x0000001203027224 */ /* 0x000fce00078e02ff */
.L_x_522:
[----:B------:R-:W-:Y:S05]  /*1c210*/  BSYNC B1 ;  /* 0x0000000000017941 */ /* 0x000fea0003800000 */
.L_x_521:
[----:B0-----:R-:W-:Y:S01]  /*1c220*/  @!P3 IMAD R3, R136, R17, R2 ;  /* 0x000000118803b224 */ /* 0x001fe200078e0202 */
[----:B------:R-:W-:Y:S04]  /*1c230*/  BSSY B1, `(.L_x_523) ;  /* 0x0000006000017945 */ /* 0x000fe80003800000 */
[----:B------:R0:W-:Y:S01]  /*1c240*/  @!P3 STG.E.U8 desc[UR36][R6.64+0xe0], R3 ;  /* 0x0000e0030600b986 */ /* 0x0001e2000c101124 */
[----:B------:R-:W-:Y:S05]  /*1c250*/  @P5 BRA `(.L_x_524) ;  /* 0x00000000000c5947 */ /* 0x000fea0003800000 */
[----:B------:R-:W0:Y:S02]  /*1c260*/  LDG.E.U8 R16, desc[UR36][R14.64+0xe1] ;  /* 0x0000e1240e107981 */ /* 0x000e24000c1e1100 */
[----:B0-----:R-:W-:-:S05]  /*1c270*/  PRMT R3, R16, 0x8880, RZ ;  /* 0x0000888010037816 */ /* 0x001fca00000000ff */
[----:B------:R-:W-:-:S07]  /*1c280*/  IMAD R2, R3, R18, RZ ;  /* 0x0000001203027224 */ /* 0x000fce00078e02ff */
.L_x_524:
[----:B------:R-:W-:Y:S05]  /*1c290*/  BSYNC B1 ;  /* 0x0000000000017941 */ /* 0x000fea0003800000 */
.L_x_523:
[----:B------:R-:W-:Y:S01]  /*1c2a0*/  @!P5 IMAD R137, R137, R17, R2 ;  /* 0x000000118989d224 */ /* 0x000fe200078e0202 */
[----:B------:R-:W-:Y:S04]  /*1c2b0*/  BSSY B1, `(.L_x_525) ;  /* 0x0000006000017945 */ /* 0x000fe80003800000 */
[----:B------:R0:W-:Y:S01]  /*1c2c0*/  @!P5 STG.E.U8 desc[UR36][R6.64+0xe1], R137 ;  /* 0x0000e1890600d986 */ /* 0x0001e2000c101124 */
[----:B------:R-:W-:Y:S05]  /*1c2d0*/  @P6 BRA `(.L_x_526) ;  /* 0x00000000000c6947 */ /* 0x000fea0003800000 */
[----:B------:R-:W0:Y:S02]  /*1c2e0*/  LDG.E.U8 R16, desc[UR36][R154.64+0xe0] ;  /* 0x0000e0249a107981 */ /* 0x000e24000c1e1100 */
[----:B0-----:R-:W-:-:S05]  /*1c2f0*/  PRMT R3, R16, 0x8880, RZ ;  /* 0x0000888010037816 */ /* 0x001fca00000000ff */
[----:B------:R-:W-:-:S07]  /*1c300*/  IMAD R2, R3, R18, RZ ;  /* 0x0000001203027224 */ /* 0x000fce00078e02ff */
.L_x_526:
[----:B------:R-:W-:Y:S05]  /*1c310*/  BSYNC B1 ;  /* 0x0000000000017941 */ /* 0x000fea0003800000 */
.L_x_525:
[----:B0-----:R-:W-:Y:S01]  /*1c320*/  @!P6 IMAD R3, R138, R17, R2 ;  /* 0x000000118a03e224 */ /* 0x001fe200078e0202 */
[----:B------:R-:W-:Y:S04]  /*1c330*/  BSSY B1, `(.L_x_527) ;  /* 0x0000006000017945 */ /* 0x000fe80003800000 */
[----:B------:R0:W-:Y:S01]  /*1c340*/  @!P6 STG.E.U8 desc[UR36][R8.64+0xe0], R3 ;  /* 0x0000e0030800e986 */ /* 0x0001e2000c101124 */
[----:B------:R-:W-:Y:S05]  /*1c350*/  @P1 BRA `(.L_x_528) ;  /* 0x00000000000c1947 */ /* 0x000fea0003800000 */
[----:B------:R-:W0:Y:S02]  /*1c360*/  LDG.E.U8 R16, desc[UR36][R154.64+0xe1] ;  /* 0x0000e1249a107981 */ /* 0x000e24000c1e1100 */
[----:B0-----:R-:W-:-:S05]  /*1c370*/  PRMT R3, R16, 0x8880, RZ ;  /* 0x0000888010037816 */ /* 0x001fca00000000ff */
[----:B------:R-:W-:-:S07]  /*1c380*/  IMAD R2, R3, R18, RZ ;  /* 0x0000001203027224 */ /* 0x000fce00078e02ff */
.L_x_528:
[----:B------:R-:W-:Y:S05]  /*1c390*/  BSYNC B1 ;  /* 0x0000000000017941 */ /* 0x000fea0003800000 */
.L_x_527:
        /* <DEDUP_REMOVED lines=12> */
.L_x_530:
[----:B------:R-:W-:Y:S05]  /*1c460*/  BSYNC B1 ;  /* 0x0000000000017941 */ /* 0x000fea0003800000 */
.L_x_529:
[----:B0-----:R-:W-:Y:S01]  /*1c470*/  @!P5 IMAD R3, R140, R17, R2 ;  /* 0x000000118c03d224 */ /* 0x001fe200078e0202 */
[----:B------:R-:W-:Y:S04]  /*1c480*/  BSSY B1, `(.L_x_531) ;  /* 0x0000006000017945 */ /* 0x000fe80003800000 */
[----:B------:R0:W-:Y:S01]  /*1c490*/  @!P5 STG.E.U8 desc[UR36][R6.64+0xe8], R3 ;  /* 0x0000e8030600d986 */ /* 0x0001e2000c101124 */
[----:B------:R-:W-:Y:S05]  /*1c4a0*/  @P3 BRA `(.L_x_532) ;  /* 0x00000000000c3947 */ /* 0x000fea0003800000 */
[----:B------:R-:W0:Y:S02]  /*1c4b0*/  LDG.E.U8 R16, desc[UR36][R14.64+0xe9] ;  /* 0x0000e9240e107981 */ /* 0x000e24000c1e1100 */
[----:B0-----:R-:W-:-:S05]  /*1c4c0*/  PRMT R3, R16, 0x8880, RZ ;  /* 0x0000888010037816 */ /* 0x001fca00000000ff */
[----:B------:R-:W-:-:S07]  /*1c4d0*/  IMAD R2, R3, R18, RZ ;  /* 0x0000001203027224 */ /* 0x000fce00078e02ff */
.L_x_532:
[----:B------:R-:W-:Y:S05]  /*1c4e0*/  BSYNC B1 ;  /* 0x0000000000017941 */ /* 0x000fea0003800000 */
.L_x_531:
[----:B------:R-:W-:Y:S01]  /*1c4f0*/  @!P3 IMAD R141, R141, R17, R2 ;  /* 0x000000118d8db224 */ /* 0x000fe200078e0202 */
[----:B------:R-:W-:Y:S04]  /*1c500*/  BSSY B1, `(.L_x_533) ;  /* 0x0000006000017945 */ /* 0x000fe80003800000 */
[----:B------:R0:W-:Y:S01]  /*1c510*/  @!P3 STG.E.U8 desc[UR36][R6.64+0xe9], R141 ;  /* 0x0000e98d0600b986 */ /* 0x0001e2000c101124 */
[----:B------:R-:W-:Y:S05]  /*1c520*/  @P1 BRA `(.L_x_534) ;  /* 0x00000000000c1947 */ /* 0x000fea0003800000 */
[----:B------:R-:W0:Y:S02]  /*1c530*/  LDG.E.U8 R16, desc[UR36][R154.64+0xe8] ;  /* 0x0000e8249a107981 */ /* 0x000e24000c1e1100 */
[----:B0-----:R-:W-:-:S05]  /*1c540*/  PRMT R3, R16, 0x8880, RZ ;  /* 0x0000888010037816 */ /* 0x001fca00000000ff */
[----:B------:R-:W-:-:S07]  /*1c550*/  IMAD R2, R3, R18, RZ ;  /* 0x0000001203027224 */ /* 0x000fce00078e02ff */
.L_x_534:
[----:B------:R-:W-:Y:S05]  /*1c560*/  BSYNC B1 ;  /* 0x0000000000017941 */ /* 0x000fea0003800000 */
.L_x_533:
[----:B0-----:R-:W-:Y:S01]  /*1c570*/  @!P1 IMAD R3, R142, R17, R2 ;  /* 0x000000118e039224 */ /* 0x001fe200078e0202 */
[----:B------:R-:W-:Y:S04]  /*1c580*/  BSSY B1, `(.L_x_535) ;  /* 0x0000006000017945 */ /* 0x000fe80003800000 */
[----:B------:R0:W-:Y:S01]  /*1c590*/  @!P1 STG.E.U8 desc[UR36][R8.64+0xe8], R3 ;  /* 0x0000e80308009986 */ /* 0x0001e2000c101124 */
[----:B------:R-:W-:Y:S05]  /*1c5a0*/  @P6 BRA `(.L_x_536) ;  /* 0x00000000000c6947 */ /* 0x000fea0003800000 */
[----:B------:R-:W0:Y:S02]  /*1c5b0*/  LDG.E.U8 R16, desc[UR36][R154.64+0xe9] ;  /* 0x0000e9249a107981 */ /* 0x000e24000c1e1100 */
[----:B0-----:R-:W-:-:S05]  /*1c5c0*/  PRMT R3, R16, 0x8880, RZ ;  /* 0x0000888010037816 */ /* 0x001fca00000000ff */
[----:B------:R-:W-:-:S07]  /*1c5d0*/  IMAD R2, R3, R18, RZ ;  /* 0x0000001203027224 */ /* 0x000fce00078e02ff */
.L_x_536:
[----:B------:R-:W-:Y:S05]  /*1c5e0*/  BSYNC B1 ;  /* 0x0000000000017941 */ /* 0x000fea0003800000 */
.L_x_535:
[----:B------:R-:W-:Y:S01]  /*1c5f0*/  @!P6 IMAD R143, R143, R17, R2 ;  /* 0x000000118f8fe224 */ /* 0x000fe200078e0202 */
[----:B------:R-:W-:Y:S04]  /*1c600*/  BSSY B1, `(.L_x_537) ;  /* 0x0000006000017945 */ /* 0x000fe80003800000 */
[----:B------:R0:W-:Y:S01]  /*1c610*/  @!P6 STG.E.U8 desc[UR36][R8.64+0xe9], R143 ;  /* 0x0000e98f0800e986 */ /* 0x0001e2000c101124 */
[----:B------:R-:W-:Y:S05]  /*1c620*/  @P4 BRA `(.L_x_538) ;  /* 0x00000000000c4947 */ /* 0x000fea0003800000 */
[----:B------:R-:W0:Y:S02]  /*1c630*/  LDG.E.U8 R16, desc[UR36][R14.64+0xf0] ;  /* 0x0000f0240e107981 */ /* 0x000e24000c1e1100 */
[----:B0-----:R-:W-:-:S05]  /*1c640*/  PRMT R3, R16, 0x8880, RZ ;  /* 0x0000888010037816 */ /* 0x001fca00000000ff */
[----:B------:R-:W-:-:S07]  /*1c650*/  IMAD R2, R3, R18, RZ ;  /* 0x0000001203027224 */ /* 0x000fce00078e02ff */
.L_x_538:
[----:B------:R-:W-:Y:S05]  /*1c660*/  BSYNC B1 ;  /* 0x0000000000017941 */ /* 0x000fea0003800000 */
.L_x_537:
[----:B------:R-:W-:Y:S01]  /*1c670*/  ISETP.LT.OR P3, PT, R0, 0xf2, !P2 ;  /* 0x000000f20000780c */ /* 0x000fe20005761670 */
[----:B0-----:R-:W-:Y:S01]  /*1c680*/  @!P4 IMAD R3, R144, R17, R2 ;  /* 0x000000119003c224 */ /* 0x001fe200078e0202 */
[----:B------:R-:W-:Y:S01]  /*1c690*/  BSSY B1, `(.L_x_539) ;  /* 0x000000b000017945 */ /* 0x000fe20003800000 */
[C---:B------:R-:W-:Y:S02]  /*1c6a0*/  ISETP.LT.OR P1, PT, R0.reuse, 0xf1, !P0 ;  /* 0x000000f10000780c */ /* 0x040fe40004721670 */
[C---:B------:R-:W-:Y:S01]  /*1c6b0*/  ISETP.LT.OR P5, PT, R0.reuse, 0xf2, !P0 ;  /* 0x000000f20000780c */ /* 0x040fe200047a1670 */
[----:B------:R0:W-:Y:S01]  /*1c6c0*/  @!P4 STG.E.U8 desc[UR36][R6.64+0xf0], R3 ;  /* 0x0000f0030600c986 */ /* 0x0001e2000c101124 */
[C---:B------:R-:W-:Y:S02]  /*1c6d0*/  ISETP.LT.OR P4, PT, R0.reuse, 0xf9, !P2 ;  /* 0x000000f90000780c */ /* 0x040fe40005781670 */
[C---:B------:R-:W-:Y:S02]  /*1c6e0*/  ISETP.LT.OR P2, PT, R0.reuse, 0xfa, !P2 ;  /* 0x000000fa0000780c */ /* 0x040fe40005741670 */
[----:B------:R-:W-:-:S02]  /*1c6f0*/  ISETP.LT.OR P6, PT, R0, 0xf9, !P0 ;  /* 0x000000f90000780c */ /* 0x000fc400047c1670 */
[----:B------:R-:W-:Y:S11]  /*1c700*/  @P3 BRA `(.L_x_540) ;  /* 0x00000000000c3947 */ /* 0x000ff60003800000 */
[----:B------:R-:W0:Y:S02]  /*1c710*/  LDG.E.U8 R16, desc[UR36][R14.64+0xf1] ;  /* 0x0000f1240e107981 */ /* 0x000e24000c1e1100 */
[----:B0-----:R-:W-:-:S05]  /*1c720*/  PRMT R3, R16, 0x8880, RZ ;  /* 0x0000888010037816 */ /* 0x001fca00000000ff */
[----:B------:R-:W-:-:S07]  /*1c730*/  IMAD R2, R3, R18, RZ ;  /* 0x0000001203027224 */ /* 0x000fce00078e02ff */
.L_x_540:
[----:B------:R-:W-:Y:S05]  /*1c740*/  BSYNC B1 ;  /* 0x0000000000017941 */ /* 0x000fea0003800000 */
.L_x_539:
[----:B------:R-:W-:Y:S01]  /*1c750*/  @!P3 IMAD R145, R145, R17, R2 ;  /* 0x000000119191b224 */ /* 0x000fe200078e0202 */
[----:B------:R-:W-:Y:S04]  /*1c760*/  BSSY B1, `(.L_x_541) ;  /* 0x0000006000017945 */ /* 0x000fe80003800000 */
[----:B------:R0:W-:Y:S01]  /*1c770*/  @!P3 STG.E.U8 desc[UR36][R6.64+0xf1], R145 ;  /* 0x0000f1910600b986 */ /* 0x0001e2000c101124 */
[----:B------:R-:W-:Y:S05]  /*1c780*/  @P1 BRA `(.L_x_542) ;  /* 0x00000000000c1947 */ /* 0x000fea0003800000 */
[----:B------:R-:W0:Y:S02]  /*1c790*/  LDG.E.U8 R16, desc[UR36][R154.64+0xf0] ;  /* 0x0000f0249a107981 */ /* 0x000e24000c1e1100 */
[----:B0-----:R-:W-:-:S05]  /*1c7a0*/  PRMT R3, R16, 0x8880, RZ ;  /* 0x0000888010037816 */ /* 0x001fca00000000ff */
[----:B------:R-:W-:-:S07]  /*1c7b0*/  IMAD R2, R3, R18, RZ ;  /* 0x0000001203027224 */ /* 0x000fce00078e02ff */
.L_x_542:
[----:B------:R-:W-:Y:S05]  /*1c7c0*/  BSYNC B1 ;  /* 0x0000000000017941 */ /* 0x000fea0003800000 */
.L_x_541:
[----:B0-----:R-:W-:Y:S01]  /*1c7d0*/  @!P1 IMAD R3, R146, R17, R2 ;  /* 0x0000001192039224 */ /* 0x001fe200078e0202 */
[----:B------:R-:W-:Y:S04]  /*1c7e0*/  BSSY B1, `(.L_x_543) ;  /* 0x0000006000017945 */ /* 0x000fe80003800000 */
[----:B------:R0:W-:Y:S01]  /*1c7f0*/  @!P1 STG.E.U8 desc[UR36][R8.64+0xf0], R3 ;  /* 0x0000f00308009986 */ /* 0x0001e2000c101124 */
[----:B------:R-:W-:Y:S05]  /*1c800*/  @P5 BRA `(.L_x_544) ;  /* 0x00000000000c5947 */ /* 0x000fea0003800000 */
[----:B------:R-:W0:Y:S02]  /*1c810*/  LDG.E.U8 R16, desc[UR36][R154.64+0xf1] ;  /* 0x0000f1249a107981 */ /* 0x000e24000c1e1100 */
[----:B0-----:R-:W-:-:S05]  /*1c820*/  PRMT R3, R16, 0x8880, RZ ;  /* 0x0000888010037816 */ /* 0x001fca00000000ff */
[----:B------:R-:W-:-:S07]  /*1c830*/  IMAD R2, R3, R18, RZ ;  /* 0x0000001203027224 */ /* 0x000fce00078e02ff */
.L_x_544:
[----:B------:R-:W-:Y:S05]  /*1c840*/  BSYNC B1 ;  /* 0x0000000000017941 */ /* 0x000fea0003800000 */
.L_x_543:
[----:B------:R-:W-:Y:S01]  /*1c850*/  @!P5 IMAD R147, R147, R17, R2 ;  /* 0x000000119393d224 */ /* 0x000fe200078e0202 */
[----:B------:R-:W-:Y:S04]  /*1c860*/  BSSY B1, `(.L_x_545) ;  /* 0x0000006000017945 */ /* 0x000fe80003800000 */
[----:B------:R0:W-:Y:S01]  /*1c870*/  @!P5 STG.E.U8 desc[UR36][R8.64+0xf1], R147 ;  /* 0x0000f1930800d986 */ /* 0x0001e2000c101124 */
[----:B------:R-:W-:Y:S05]  /*1c880*/  @P4 BRA `(.L_x_546) ;  /* 0x00000000000c4947 */ /* 0x000fea0003800000 */
[----:B------:R-:W0:Y:S02]  /*1c890*/  LDG.E.U8 R16, desc[UR36][R14.64+0xf8] ;  /* 0x0000f8240e107981 */ /* 0x000e24000c1e1100 */
[----:B0-----:R-:W-:-:S05]  /*1c8a0*/  PRMT R3, R16, 0x8880, RZ ;  /* 0x0000888010037816 */ /* 0x001fca00000000ff */
[----:B------:R-:W-:-:S07]  /*1c8b0*/  IMAD R2, R3, R18, RZ ;  /* 0x0000001203027224 */ /* 0x000fce00078e02ff */
.L_x_546:
[----:B------:R-:W-:Y:S05]  /*1c8c0*/  BSYNC B1 ;  /* 0x0000000000017941 */ /* 0x000fea0003800000 */
.L_x_545:
[----:B0-----:R-:W-:Y:S01]  /*1c8d0*/  @!P4 IMAD R3, R148, R17, R2 ;  /* 0x000000119403c224 */ /* 0x001fe200078e0202 */
[----:B------:R-:W-:Y:S04]  /*1c8e0*/  BSSY B1, `(.L_x_547) ;  /* 0x0000006000017945 */ /* 0x000fe80003800000 */
[----:B------:R0:W-:Y:S01]  /*1c8f0*/  @!P4 STG.E.U8 desc[UR36][R6.64+0xf8], R3 ;  /* 0x0000f8030600c986 */ /* 0x0001e2000c101124 */
[----:B------:R-:W-:Y:S05]  /*1c900*/  @P2 BRA `(.L_x_548) ;  /* 0x00000000000c2947 */ /* 0x000fea0003800000 */
[----:B------:R-:W0:Y:S02]  /*1c910*/  LDG.E.U8 R16, desc[UR36][R14.64+0xf9] ;  /* 0x0000f9240e107981 */ /* 0x000e24000c1e1100 */
[----:B0-----:R-:W-:-:S05]  /*1c920*/  PRMT R3, R16, 0x8880, RZ ;  /* 0x0000888010037816 */ /* 0x001fca00000000ff */
[----:B------:R-:W-:-:S07]  /*1c930*/  IMAD R2, R3, R18, RZ ;  /* 0x0000001203027224 */ /* 0x000fce00078e02ff */
.L_x_548:
[----:B------:R-:W-:Y:S05]  /*1c940*/  BSYNC B1 ;  /* 0x0000000000017941 */ /* 0x000fea0003800000 */
.L_x_547:
[----:B------:R-:W-:Y:S01]  /*1c950*/  @!P2 IMAD R149, R149, R17, R2 ;  /* 0x000000119595a224 */ /* 0x000fe200078e0202 */
[----:B------:R-:W-:Y:S04]  /*1c960*/  BSSY B1, `(.L_x_549) ;  /* 0x0000006000017945 */ /* 0x000fe80003800000 */
[----:B------:R0:W-:Y:S01]  /*1c970*/  @!P2 STG.E.U8 desc[UR36][R6.64+0xf9], R149 ;  /* 0x0000f9950600a986 */ /* 0x0001e2000c101124 */
[----:B------:R-:W-:Y:S05]  /*1c980*/  @P6 BRA `(.L_x_550) ;  /* 0x00000000000c6947 */ /* 0x000fea0003800000 */
[----:B------:R-:W0:Y:S02]  /*1c990*/  LDG.E.U8 R16, desc[UR36][R154.64+0xf8] ;  /* 0x0000f8249a107981 */ /* 0x000e24000c1e1100 */
[----:B0-----:R-:W-:-:S05]  /*1c9a0*/  PRMT R3, R16, 0x8880, RZ ;  /* 0x0000888010037816 */ /* 0x001fca00000000ff */
[----:B------:R-:W-:-:S07]  /*1c9b0*/  IMAD R2, R3, R18, RZ ;  /* 0x0000001203027224 */ /* 0x000fce00078e02ff */
.L_x_550:
[----:B------:R-:W-:Y:S05]  /*1c9c0*/  BSYNC B1 ;  /* 0x0000000000017941 */ /* 0x000fea0003800000 */
.L_x_549:
[----:B0-----:R-:W-:Y:S01]  /*1c9d0*/  @!P6 IMAD R3, R150, R17, R2 ;  /* 0x000000119603e224 */ /* 0x001fe200078e0202 */
[----:B------:R-:W-:Y:S01]  /*1c9e0*/  ISETP.LT.OR P0, PT, R0, 0xfa, !P0 ;  /* 0x000000fa0000780c */ /* 0x000fe20004701670 */
[----:B------:R-:W-:Y:S03]  /*1c9f0*/  BSSY B1, `(.L_x_551) ;  /* 0x0000006000017945 */ /* 0x000fe60003800000 */
[----:B------:R0:W-:Y:S09]  /*1ca00*/  @!P6 STG.E.U8 desc[UR36][R8.64+0xf8], R3 ;  /* 0x0000f8030800e986 */ /* 0x0001f2000c101124 */
[----:B------:R-:W-:Y:S05]  /*1ca10*/  @P0 BRA `(.L_x_552) ;  /* 0x00000000000c0947 */ /* 0x000fea0003800000 */
[----:B------:R-:W0:Y:S02]  /*1ca20*/  LDG.E.U8 R16, desc[UR36][R154.64+0xf9] ;  /* 0x0000f9249a107981 */ /* 0x000e24000c1e1100 */
[----:B0-----:R-:W-:-:S05]  /*1ca30*/  PRMT R3, R16, 0x8880, RZ ;  /* 0x0000888010037816 */ /* 0x001fca00000000ff */
[----:B------:R-:W-:-:S07]  /*1ca40*/  IMAD R2, R3, R18, RZ ;  /* 0x0000001203027224 */ /* 0x000fce00078e02ff */
.L_x_552:
[----:B------:R-:W-:Y:S05]  /*1ca50*/  BSYNC B1 ;  /* 0x0000000000017941 */ /* 0x000fea0003800000 */
.L_x_551:
[----:B------:R-:W-:Y:S01]  /*1ca60*/  IMAD R151, R151, R17, R2 ;  /* 0x0000001197977224 */ /* 0x000fe200078e0202 */
[----:B------:R-:W-:Y:S06]  /*1ca70*/  @P0 BRA `(.L_x_553) ;  /* 0x0000003800180947 */ /* 0x000fec0003800000 */
[----:B------:R0:W-:Y:S01]  /*1ca80*/  STG.E.U8 desc[UR36][R8.64+0xf9], R151 ;  /* 0x0000f99708007986 */ /* 0x0001e2000c101124 */
[----:B------:R-:W-:Y:S05]  /*1ca90*/  BRA `(.L_x_553) ;  /* 0x0000003800107947 */ /* 0x000fea0003800000 */
.L_x_40:
[----:B------:R-:W2:Y:S04]  /*1caa0*/  LDL.LU R2, [R1] ;  /* 0x0000000001027983 */ /* 0x000ea80000300800 */
[----:B------:R-:W3:Y:S04]  /*1cab0*/  LDL.LU R3, [R1+0xc] ;  /* 0x00000c0001037983 */ /* 0x000ee80000300800 */
[----:B------:R-:W4:Y:S04]  /*1cac0*/  LDL.LU R12, [R1+0x14] ;  /* 0x00001400010c7983 */ /* 0x000f280000300800 */
[----:B------:R-:W5:Y:S04]  /*1cad0*/  LDL.LU R13, [R1+0x8c] ;  /* 0x00008c00010d7983 */ /* 0x000f680000300800 */
        /* <DEDUP_REMOVED lines=63> */
[----:B------:R-:W5:Y:S01]  /*1ced0*/  LDL.LU R176, [R1+0x194] ;  /* 0x0001940001b07983 */ /* 0x000f620000300800 */
[----:B------:R-:W-:-:S03]  /*1cee0*/  ISETP.GE.AND P0, PT, R19, 0x1, PT ;  /* 0x000000011300780c */ /* 0x000fc60003f06270 */
[----:B------:R-:W5:Y:S04]  /*1cef0*/  LDL.LU R175, [R1+0x198] ;  /* 0x0001980001af7983 */ /* 0x000f680000300800 */
[----:B------:R-:W5:Y:S04]  /*1cf00*/  LDL.LU R174, [R1+0x19c] ;  /* 0x00019c0001ae7983 */ /* 0x000f680000300800 */
[----:B------:R-:W5:Y:S04]  /*1cf10*/  LDL.LU R173, [R1+0x1a0] ;  /* 0x0001a00001ad7983 */ /* 0x000f680000300800 */
[----:B------:R-:W5:Y:S01]  /*1cf20*/  LDL.LU R172, [R1+0x1a4] ;  /* 0x0001a40001ac7983 */ /* 0x000f620000300800 */
[----:B------:R-:W-:-:S03]  /*1cf30*/  ISETP.LT.OR P1, PT, R0, 0x1, !P0 ;  /* 0x000000010000780c */ /* 0x000fc60004721670 */
        /* <DEDUP_REMOVED lines=13> */
[----:B--2---:R-:W-:-:S03]  /*1d010*/  @!P1 IMAD R2, R2, R17, RZ ;  /* 0x0000001102029224 */ /* 0x004fc600078e02ff */
        /* <DEDUP_REMOVED lines=9> */
[----:B------:R0:W-:Y:S04]  /*1d0b0*/  @!P1 STG.E.U8 desc[UR36][R4.64], R2 ;  /* 0x0000000204009986 */ /* 0x0001e8000c101124 */
[----:B0-----:R-:W3:Y:S01]  /*1d0c0*/  LDL.LU R2, [R1+0x4] ;  /* 0x0000040001027983 */ /* 0x001ee20000300800 */
[----:B------:R-:W-:-:S02]  /*1d0d0*/  ISETP.LT.OR P1, PT, R0, 0x2, !P0 ;  /* 0x000000020000780c */ /* 0x000fc40004721670 */
[----:B------:R-:W-:-:S11]  /*1d0e0*/  ISETP.GE.AND P2, PT, R19, 0x9, PT ;  /* 0x000000091300780c */ /* 0x000fd60003f46270 */
[----:B---3--:R-:W-:-:S05]  /*1d0f0*/  @!P1 IMAD R2, R2, R17, RZ ;  /* 0x0000001102029224 */ /* 0x008fca00078e02ff */
[----:B------:R0:W-:Y:S04]  /*1d100*/  @!P1 STG.E.U8 desc[UR36][R4.64+0x1], R2 ;  /* 0x0000010204009986 */ /* 0x0001e8000c101124 */
[----:B0-----:R-:W3:Y:S01]  /*1d110*/  LDL.LU R2, [R1+0x8] ;  /* 0x0000080001027983 */ /* 0x001ee20000300800 */
[C---:B------:R-:W-:Y:S02]  /*1d120*/  ISETP.LT.OR P1, PT, R0.reuse, 0x1, !P2 ;  /* 0x000000010000780c */ /* 0x040fe40005721670 */
[C---:B------:R-:W-:Y:S02]  /*1d130*/  ISETP.LT.OR P3, PT, R0.reuse, 0x2, !P2 ;  /* 0x000000020000780c */ /* 0x040fe40005761670 */
[----:B------:R-:W-:-:S09]  /*1d140*/  ISETP.LT.OR P4, PT, R0, 0x9, !P0 ;  /* 0x000000090000780c */ /* 0x000fd20004781670 */
[----:B---3--:R-:W-:-:S05]  /*1d150*/  @!P1 IMAD R2, R2, R17, RZ ;  /* 0x0000001102029224 */ /* 0x008fca00078e02ff */
[----:B------:R0:W-:Y:S04]  /*1d160*/  @!P1 STG.E.U8 desc[UR36][R10.64], R2 ;  /* 0x000000020a009986 */ /* 0x0001e8000c101124 */
[----:B0-----:R-:W3:Y:S01]  /*1d170*/  LDL.LU R2, [R1+0x10] ;  /* 0x0000100001027983 */ /* 0x001ee20000300800 */
[----:B------:R-:W-:Y:S01]  /*1d180*/  @!P3 IMAD R3, R3, R17, RZ ;  /* 0x000000110303b224 */ /* 0x000fe200078e02ff */
[C---:B------:R-:W-:Y:S02]  /*1d190*/  ISETP.LT.OR P1, PT, R0.reuse, 0xa, !P0 ;  /* 0x0000000a0000780c */ /* 0x040fe40004721670 */
[C---:B------:R-:W-:Y:S02]  /*1d1a0*/  ISETP.LT.OR P5, PT, R0.reuse, 0x9, !P2 ;  /* 0x000000090000780c */ /* 0x040fe400057a1670 */
[----:B------:R0:W-:Y:S01]  /*1d1b0*/  @!P3 STG.E.U8 desc[UR36][R10.64+0x1], R3 ;  /* 0x000001030a00b986 */ /* 0x0001e2000c101124 */
[----:B------:R-:W-:-:S03]  /*1d1c0*/  ISETP.LT.OR P6, PT, R0, 0xa, !P2 ;  /* 0x0000000a0000780c */ /* 0x000fc600057c1670 */
[----:B0-----:R-:W5:Y:S01]  /*1d1d0*/  LDL.LU R3, [R1+0x18] ;  /* 0x0000180001037983 */ /* 0x001f620000300800 */
[----:B---3--:R-:W-:-:S05]  /*1d1e0*/  @!P4 IMAD R2, R2, R17, RZ ;  /* 0x000000110202c224 */ /* 0x008fca00078e02ff */
[----:B------:R0:W-:Y:S04]  /*1d1f0*/  @!P4 STG.E.U8 desc[UR36][R4.64+0x8], R2 ;  /* 0x000008020400c986 */ /* 0x0001e8000c101124 */
[----:B0-----:R-:W3:Y:S01]  /*1d200*/  LDL.LU R2, [R1+0x1c] ;  /* 0x00001c0001027983 */ /* 0x001ee20000300800 */
[-C--:B----4-:R-:W-:Y:S02]  /*1d210*/  @!P1 IMAD R12, R12, R17.reuse, RZ ;  /* 0x000000110c0c9224 */ /* 0x090fe400078e02ff */
[----:B-----5:R-:W-:-:S03]  /*1d220*/  @!P5 IMAD R3, R3, R17, RZ ;  /* 0x000000110303d224 */ /* 0x020fc600078e02ff */
[----:B------:R0:W-:Y:S04]  /*1d230*/  @!P1 STG.E.U8 desc[UR36][R4.64+0x9], R12 ;  /* 0x0000090c04009986 */ /* 0x0001e8000c101124 */
[----:B------:R1:W-:Y:S04]  /*1d240*/  @!P5 STG.E.U8 desc[UR36][R10.64+0x8], R3 ;  /* 0x000008030a00d986 */ /* 0x0003e8000c101124 */
[----:B0-----:R-:W4:Y:S04]  /*1d250*/  LDL.LU R12, [R1+0x28] ;  /* 0x00002800010c7983 */ /* 0x001f280000300800 */
[----:B-1----:R-:W5:Y:S01]  /*1d260*/  LDL.LU R3, [R1+0x20] ;  /* 0x0000200001037983 */ /* 0x002f620000300800 */
[----:B---3--:R-:W-:-:S05]  /*1d270*/  @!P6 IMAD R2, R2, R17, RZ ;  /* 0x000000110202e224 */ /* 0x008fca00078e02ff */
[----:B------:R0:W-:Y:S04]  /*1d280*/  @!P6 STG.E.U8 desc[UR36][R10.64+0x9], R2 ;  /* 0x000009020a00e986 */ /* 0x0001e8000c101124 */
[----:B0-----:R-:W3:Y:S01]  /*1d290*/  LDL.LU R2, [R1+0x24] ;  /* 0x0000240001027983 */ /* 0x001ee20000300800 */
[C---:B------:R-:W-:Y:S02]  /*1d2a0*/  ISETP.LT.OR P3, PT, R0.reuse, 0x11, !P0 ;  /* 0x000000110000780c */ /* 0x040fe40004761670 */
[----:B------:R-:W-:-:S11]  /*1d2b0*/  ISETP.LT.OR P4, PT, R0, 0x12, !P0 ;  /* 0x000000120000780c */ /* 0x000fd60004781670 */
[----:B-----5:R-:W-:-:S05]  /*1d2c0*/  @!P3 IMAD R3, R3, R17, RZ ;  /* 0x000000110303b224 */ /* 0x020fca00078e02ff */
[----:B------:R0:W-:Y:S04]  /*1d2d0*/  @!P3 STG.E.U8 desc[UR36][R4.64+0x10], R3 ;  /* 0x000010030400b986 */ /* 0x0001e8000c101124 */
[----:B0-----:R-:W5:Y:S01]  /*1d2e0*/  LDL.LU R3, [R1+0x2c] ;  /* 0x00002c0001037983 */ /* 0x001f620000300800 */
[----:B---3--:R-:W-:-:S05]  /*1d2f0*/  @!P4 IMAD R2, R2, R17, RZ ;  /* 0x000000110202c224 */ /* 0x008fca00078e02ff */
[----:B------:R0:W-:Y:S04]  /*1d300*/  @!P4 STG.E.U8 desc[UR36][R4.64+0x11], R2 ;  /* 0x000011020400c986 */ /* 0x0001e8000c101124 */
[----:B0-----:R-:W3:Y:S01]  /*1d310*/  LDL.LU R2, [R1+0x30] ;  /* 0x0000300001027983 */ /* 0x001ee20000300800 */
[C---:B------:R-:W-:Y:S02]  /*1d320*/  ISETP.LT.OR P1, PT, R0.reuse, 0x11, !P2 ;  /* 0x000000110000780c */ /* 0x040fe40005721670 */
[C---:B------:R-:W-:Y:S02]  /*1d330*/  ISETP.LT.OR P5, PT, R0.reuse, 0x12, !P2 ;  /* 0x000000120000780c */ /* 0x040fe400057a1670 */
[----:B------:R-:W-:-:S09]  /*1d340*/  ISETP.LT.OR P6, PT, R0, 0x19, !P0 ;  /* 0x000000190000780c */ /* 0x000fd200047c1670 */
        /* <DEDUP_REMOVED lines=38> */
[----:B------:R-:W-:-:S13]  /*1d5b0*/  ISETP.LT.OR P6, PT, R0, 0x2a, !P0 ;  /* 0x0000002a0000780c */ /* 0x000fda00047c1670 */
[----:B-----5:R-:W-:-:S05]  /*1d5c0*/  @!P6 IMAD R3, R3, R17, RZ ;  /* 0x000000110303e224 */ /* 0x020fca00078e02ff */
[----:B------:R-:W-:Y:S01]  /*1d5d0*/  @!P6 STG.E.U8 desc[UR36][R4.64+0x29], R3 ;  /* 0x000029030400e986 */ /* 0x000fe2000c101124 */
[----:B---3--:R-:W-:-:S05]  /*1d5e0*/  @!P5 IMAD R2, R2, R17, RZ ;  /* 0x000000110202d224 */ /* 0x008fca00078e02ff */
[----:B------:R0:W-:Y:S04]  /*1d5f0*/  @!P5 STG.E.U8 desc[UR36][R4.64+0x28], R2 ;  /* 0x000028020400d986 */ /* 0x0001e8000c101124 */
[----:B0-----:R-:W3:Y:S04]  /*1d600*/  LDL.LU R2, [R1+0x58] ;  /* 0x0000580001027983 */ /* 0x001ee80000300800 */
[----:B------:R-:W5:Y:S01]  /*1d610*/  LDL.LU R3, [R1+0x5c] ;  /* 0x00005c0001037983 */ /* 0x000f620000300800 */
[C---:B------:R-:W-:Y:S02]  /*1d620*/  ISETP.LT.OR P1, PT, R0.reuse, 0x29, !P2 ;  /* 0x000000290000780c */ /* 0x040fe40005721670 */
[----:B------:R-:W-:-:S11]  /*1d630*/  ISETP.LT.OR P3, PT, R0, 0x2a, !P2 ;  /* 0x0000002a0000780c */ /* 0x000fd60005761670 */
[----:B---3--:R-:W-:-:S05]  /*1d640*/  @!P1 IMAD R2, R2, R17, RZ ;  /* 0x0000001102029224 */ /* 0x008fca00078e02ff */
[----:B------:R0:W-:Y:S04]  /*1d650*/  @!P1 STG.E.U8 desc[UR36][R10.64+0x28], R2 ;  /* 0x000028020a009986 */ /* 0x0001e8000c101124 */
[----:B0-----:R-:W3:Y:S01]  /*1d660*/  LDL.LU R2, [R1+0x60] ;  /* 0x0000600001027983 */ /* 0x001ee20000300800 */
[----:B-----5:R-:W-:-:S05]  /*1d670*/  @!P3 IMAD R3, R3, R17, RZ ;  /* 0x000000110303b224 */ /* 0x020fca00078e02ff */
[----:B------:R0:W-:Y:S04]  /*1d680*/  @!P3 STG.E.U8 desc[UR36][R10.64+0x29], R3 ;  /* 0x000029030a00b986 */ /* 0x0001e8000c101124 */
[----:B0-----:R-:W5:Y:S01]  /*1d690*/  LDL.LU R3, [R1+0x68] ;  /* 0x0000680001037983 */ /* 0x001f620000300800 */
[C---:B------:R-:W-:Y:S02]  /*1d6a0*/  ISETP.LT.OR P4, PT, R0.reuse, 0x31, !P0 ;  /* 0x000000310000780c */ /* 0x040fe40004781670 */
[C---:B------:R-:W-:Y:S02]  /*1d6b0*/  ISETP.LT.OR P5, PT, R0.reuse, 0x32, !P0 ;  /* 0x000000320000780c */ /* 0x040fe400047a1670 */
[----:B------:R-:W-:-:S11]  /*1d6c0*/  ISETP.LT.OR P6, PT, R0, 0x31, !P2 ;  /* 0x000000310000780c */ /* 0x000fd600057c1670 */
[----:B----4-:R-:W-:-:S05]  /*1d6d0*/  @!P5 IMAD R12, R12, R17, RZ ;  /* 0x000000110c0cd224 */ /* 0x010fca00078e02ff */
[----:B------:R-:W-:Y:S01]  /*1d6e0*/  @!P5 STG.E.U8 desc[UR36][R4.64+0x31], R12 ;  /* 0x0000310c0400d986 */ /* 0x000fe2000c101124 */
[----:B---3--:R-:W-:-:S05]  /*1d6f0*/  @!P4 IMAD R2, R2, R17, RZ ;  /* 0x000000110202c224 */ /* 0x008fca00078e02ff */
[----:B------:R0:W-:Y:S04]  /*1d700*/  @!P4 STG.E.U8 desc[UR36][R4.64+0x30], R2 ;  /* 0x000030020400c986 */ /* 0x0001e8000c101124 */
[----:B0-----:R-:W3:Y:S01]  /*1d710*/  LDL.LU R2, [R1+0x6c] ;  /* 0x00006c0001027983 */ /* 0x001ee20000300800 */
[----:B-----5:R-:W-:-:S03]  /*1d720*/  @!P6 IMAD R3, R3, R17, RZ ;  /* 0x000000110303e224 */ /* 0x020fc600078e02ff */
[----:B------:R-:W4:Y:S04]  /*1d730*/  LDL.LU R12, [R1+0x78] ;  /* 0x00007800010c7983 */ /* 0x000f280000300800 */
[----:B------:R0:W-:Y:S04]  /*1d740*/  @!P6 STG.E.U8 desc[UR36][R10.64+0x30], R3 ;  /* 0x000030030a00e986 */ /* 0x0001e8000c101124 */
[----:B0-----:R-:W5:Y:S01]  /*1d750*/  LDL.LU R3, [R1+0x70] ;  /* 0x0000700001037983 */ /* 0x001f620000300800 */
        /* <DEDUP_REMOVED lines=11> */
[-C--:B----4-:R-:W-:Y:S02]  /*1d810*/  @!P5 IMAD R12, R12, R17.reuse, RZ ;  /* 0x000000110c0cd224 */ /* 0x090fe400078e02ff */
[----:B---3--:R-:W-:-:S05]  /*1d820*/  @!P4 IMAD R2, R2, R17, RZ ;  /* 0x000000110202c224 */ /* 0x008fca00078e02ff */
[----:B------:R0:W-:Y:S04]  /*1d830*/  @!P4 STG.E.U8 desc[UR36][R4.64+0x39], R2 ;  /* 0x000039020400c986 */ /* 0x0001e8000c101124 */
[----:B0-----:R-:W3:Y:S01]  /*1d840*/  LDL.LU R2, [R1+0x80] ;  /* 0x0000800001027983 */ /* 0x001ee20000300800 */
[----:B-----5:R-:W-:-:S03]  /*1d850*/  @!P6 IMAD R3, R3, R17, RZ ;  /* 0x000000110303e224 */ /* 0x020fc600078e02ff */
[----:B------:R0:W-:Y:S04]  /*1d860*/  @!P5 STG.E.U8 desc[UR36][R10.64+0x38], R12 ;  /* 0x0000380c0a00d986 */ /* 0x0001e8000c101124 */
[----:B------:R1:W-:Y:S04]  /*1d870*/  @!P6 STG.E.U8 desc[UR36][R10.64+0x39], R3 ;  /* 0x000039030a00e986 */ /* 0x0003e8000c101124 */
[----:B0-----:R-:W4:Y:S04]  /*1d880*/  LDL.LU R12, [R1+0xa0] ;  /* 0x0000a000010c7983 */ /* 0x001f280000300800 */
[----:B-1----:R-:W5:Y:S01]  /*1d890*/  LDL.LU R3, [R1+0x84] ;  /* 0x0000840001037983 */ /* 0x002f620000300800 */
[----:B------:R-:W-:-:S02]  /*1d8a0*/  ISETP.LT.OR P1, PT, R0, 0x41, !P0 ;  /* 0x000000410000780c */ /* 0x000fc40004721670 */
        /* <DEDUP_REMOVED lines=9> */
[C---:B------:R-:W-:Y:S02]  /*1d940*/  ISETP.LT.OR P6, PT, R0.reuse, 0x49, !P0 ;  /* 0x000000490000780c */ /* 0x040fe400047c1670 */
[----:B------:R-:W-:-:S02]  /*1d950*/  ISETP.LT.OR P1, PT, R0, 0x4a, !P0 ;  /* 0x0000004a0000780c */ /* 0x000fc40004721670 */
[----:B------:R-:W-:-:S07]  /*1d960*/  ISETP.LT.OR P3, PT, R0, 0x49, !P2 ;  /* 0x000000490000780c */ /* 0x000fce0005761670 */
[-C--:B------:R-:W-:Y:S02]  /*1d970*/  @!P5 IMAD R13, R13, R17.reuse, RZ ;  /* 0x000000110d0dd224 */ /* 0x080fe400078e02ff */
[-C--:B------:R-:W-:Y:S02]  /*1d980*/  @!P6 IMAD R15, R15, R17.reuse, RZ ;  /* 0x000000110f0fe224 */ /* 0x080fe400078e02ff */
[----:B------:R-:W-:Y:S01]  /*1d990*/  @!P1 IMAD R21, R21, R17, RZ ;  /* 0x0000001115159224 */ /* 0x000fe200078e02ff */
[----:B------:R4:W-:Y:S01]  /*1d9a0*/  @!P5 STG.E.U8 desc[UR36][R10.64+0x41], R13 ;  /* 0x0000410d0a00d986 */ /* 0x0009e2000c101124 */
[----:B------:R-:W-:-:S13]  /*1d9b0*/  ISETP.LT.OR P5, PT, R0, 0x51, !P0 ;  /* 0x000000510000780c */ /* 0x000fda00047a1670 */
[-C--:B----4-:R-:W-:Y:S02]  /*1d9c0*/  @!P5 IMAD R13, R12, R17.reuse, RZ ;  /* 0x000000110c0dd224 */ /* 0x090fe400078e02ff */
[----:B---3--:R-:W-:-:S05]  /*1d9d0*/  @!P4 IMAD R2, R2, R17, RZ ;  /* 0x000000110202c224 */ /* 0x008fca00078e02ff */
[----:B------:R-:W-:Y:S01]  /*1d9e0*/  @!P4 STG.E.U8 desc[UR36][R10.64+0x40], R2 ;  /* 0x000040020a00c986 */ /* 0x000fe2000c101124 */
[----:B------:R-:W-:-:S03]  /*1d9f0*/  ISETP.LT.OR P4, PT, R0, 0x4a, !P2 ;  /* 0x0000004a0000780c */ /* 0x000fc60005781670 */
[----:B------:R0:W-:Y:S01]  /*1da00*/  @!P6 STG.E.U8 desc[UR36][R4.64+0x48], R15 ;  /* 0x0000480f0400e986 */ /* 0x0001e2000c101124 */
[----:B------:R-:W-:-:S03]  /*1da10*/  ISETP.LT.OR P6, PT, R0, 0x52, !P0 ;  /* 0x000000520000780c */ /* 0x000fc600047c1670 */
[----:B------:R-:W-:Y:S01]  /*1da20*/  @!P1 STG.E.U8 desc[UR36][R4.64+0x49], R21 ;  /* 0x0000491504009986 */ /* 0x000fe2000c101124 */
[----:B------:R-:W-:-:S05]  /*1da30*/  ISETP.LT.OR P1, PT, R0, 0x51, !P2 ;  /* 0x000000510000780c */ /* 0x000fca0005721670 */
[-C--:B------:R-:W-:Y:S02]  /*1da40*/  @!P4 IMAD R23, R23, R17.reuse, RZ ;  /* 0x000000111717c224 */ /* 0x080fe400078e02ff */
[-C--:B-----5:R-:W-:Y:S02]  /*1da50*/  @!P3 IMAD R3, R3, R17.reuse, RZ ;  /* 0x000000110303b224 */ /* 0x0a0fe400078e02ff */
[-C--:B0-----:R-:W-:Y:S01]  /*1da60*/  @!P6 IMAD R15, R235, R17.reuse, RZ ;  /* 0x00000011eb0fe224 */ /* 0x081fe200078e02ff */
[----:B------:R-:W-:Y:S03]  /*1da70*/  @!P4 STG.E.U8 desc[UR36][R10.64+0x49], R23 ;  /* 0x000049170a00c986 */ /* 0x000fe6000c101124 */
[----:B------:R-:W-:Y:S01]  /*1da80*/  @!P1 IMAD R153, R153, R17, RZ ;  /* 0x0000001199999224 */ /* 0x000fe200078e02ff */
[----:B------:R0:W-:Y:S01]  /*1da90*/  @!P3 STG.E.U8 desc[UR36][R10.64+0x48], R3 ;  /* 0x000048030a00b986 */ /* 0x0001e2000c101124 */
[----:B------:R-:W-:-:S02]  /*1daa0*/  ISETP.LT.OR P3, PT, R0, 0x52, !P2 ;  /* 0x000000520000780c */ /* 0x000fc40005761670 */
[C---:B------:R-:W-:Y:S01]  /*1dab0*/  ISETP.LT.OR P4, PT, R0.reuse, 0x59, !P0 ;  /* 0x000000590000780c */ /* 0x040fe20004781670 */
[----:B------:R1:W-:Y:S01]  /*1dac0*/  @!P5 STG.E.U8 desc[UR36][R4.64+0x50], R13 ;  /* 0x0000500d0400d986 */ /* 0x0003e2000c101124 */
[----:B------:R-:W-:-:S03]  /*1dad0*/  ISETP.LT.OR P5, PT, R0, 0x5a, !P0 ;  /* 0x0000005a0000780c */ /* 0x000fc600047a1670 */
[----:B------:R3:W-:Y:S01]  /*1dae0*/  @!P6 STG.E.U8 desc[UR36][R4.64+0x51], R15 ;  /* 0x0000510f0400e986 */ /* 0x0007e2000c101124 */
[----:B------:R-:W-:-:S03]  /*1daf0*/  ISETP.LT.OR P6, PT, R0, 0x59, !P2 ;  /* 0x000000590000780c */ /* 0x000fc600057c1670 */
[----:B------:R-:W-:Y:S01]  /*1db00*/  @!P1 STG.E.U8 desc[UR36][R10.64+0x50], R153 ;  /* 0x000050990a009986 */ /* 0x000fe2000c101124 */
[----:B------:R-:W-:Y:S01]  /*1db10*/  ISETP.LT.OR P1, PT, R0, 0x5a, !P2 ;  /* 0x0000005a0000780c */ /* 0x000fe20005721670 */
[-C--:B0-----:R-:W-:Y:S02]  /*1db20*/  @!P3 IMAD R3, R234, R17.reuse, RZ ;  /* 0x00000011ea03b224 */ /* 0x081fe400078e02ff */
[-C--:B------:R-:W-:Y:S02]  /*1db30*/  @!P4 IMAD R21, R233, R17.reuse, RZ ;  /* 0x00000011e915c224 */ /* 0x080fe400078e02ff */
[-C--:B-1----:R-:W-:Y:S01]  /*1db40*/  @!P5 IMAD R13, R232, R17.reuse, RZ ;  /* 0x00000011e80dd224 */ /* 0x082fe200078e02ff */
[----:B------:R0:W-:Y:S03]  /*1db50*/  @!P3 STG.E.U8 desc[UR36][R10.64+0x51], R3 ;  /* 0x000051030a00b986 */ /* 0x0001e6000c101124 */
[----:B---3--:R-:W-:Y:S01]  /*1db60*/  @!P6 IMAD R15, R231, R17, RZ ;  /* 0x00000011e70fe224 */ /* 0x008fe200078e02ff */
[----:B------:R1:W-:Y:S01]  /*1db70*/  @!P4 STG.E.U8 desc[UR36][R4.64+0x58], R21 ;  /* 0x000058150400c986 */ /* 0x0003e2000c101124 */
[----:B------:R-:W-:-:S02]  /*1db80*/  ISETP.LT.OR P3, PT, R0, 0x61, !P0 ;  /* 0x000000610000780c */ /* 0x000fc40004761670 */
[----:B------:R-:W-:Y:S01]  /*1db90*/  @!P1 IMAD R23, R230, R17, RZ ;  /* 0x00000011e6179224 */ /* 0x000fe200078e02ff */
        /* <DEDUP_REMOVED lines=8> */
[-C--:B-1----:R-:W-:Y:S02]  /*1dc20*/  @!P4 IMAD R21, R228, R17.reuse, RZ ;  /* 0x00000011e415c224 */ /* 0x082fe400078e02ff */
[-C--:B---3--:R-:W-:Y:S01]  /*1dc30*/  @!P5 IMAD R13, R227, R17.reuse, RZ ;  /* 0x00000011e30dd224 */ /* 0x088fe200078e02ff */
[----:B------:R0:W-:Y:S03]  /*1dc40*/  @!P3 STG.E.U8 desc[UR36][R4.64+0x60], R3 ;  /* 0x000060030400b986 */ /* 0x0001e6000c101124 */
[----:B----4-:R-:W-:Y:S01]  /*1dc50*/  @!P6 IMAD R15, R226, R17, RZ ;  /* 0x00000011e20fe224 */ /* 0x010fe200078e02ff */
        /* <DEDUP_REMOVED lines=134> */
[-C--:B----4-:R-:W-:Y:S01]  /*1e4c0*/  @!P6 IMAD R15, R181, R17.reuse, RZ ;  /* 0x00000011b50fe224 */ /* 0x090fe200078e02ff */
[----:B------:R1:W-:Y:S03]  /*1e4d0*/  @!P4 STG.E.U8 desc[UR36][R10.64+0xb8], R21 ;  /* 0x0000b8150a00c986 */ /* 0x0003e6000c101124 */
[----:B------:R-:W-:Y:S01]  /*1e4e0*/  @!P1 IMAD R23, R180, R17, RZ ;  /* 0x00000011b4179224 */ /* 0x000fe200078e02ff */
[C---:B------:R-:W-:Y:S01]  /*1e4f0*/  ISETP.LT.OR P3, PT, R0.reuse, 0xc1, !P2 ;  /* 0x000000c10000780c */ /* 0x040fe20005761670 */
[----:B------:R3:W-:Y:S01]  /*1e500*/  @!P5 STG.E.U8 desc[UR36][R10.64+0xb9], R13 ;  /* 0x0000b90d0a00d986 */ /* 0x0007e2000c101124 */
[----:B------:R-:W-:-:S02]  /*1e510*/  ISETP.LT.OR P4, PT, R0, 0xc2, !P2 ;  /* 0x000000c20000780c */ /* 0x000fc40005781670 */
[C---:B------:R-:W-:Y:S01]  /*1e520*/  ISETP.LT.OR P5, PT, R0.reuse, 0xc9, !P0 ;  /* 0x000000c90000780c */ /* 0x040fe200047a1670 */
[----:B------:R4:W-:Y:S01]  /*1e530*/  @!P6 STG.E.U8 desc[UR36][R4.64+0xc0], R15 ;  /* 0x0000c00f0400e986 */ /* 0x0009e2000c101124 */
[----:B------:R-:W-:-:S03]  /*1e540*/  ISETP.LT.OR P6, PT, R0, 0xca, !P0 ;  /* 0x000000ca0000780c */ /* 0x000fc600047c1670 */
[----:B------:R-:W-:Y:S01]  /*1e550*/  @!P1 STG.E.U8 desc[UR36][R4.64+0xc1], R23 ;  /* 0x0000c11704009986 */ /* 0x000fe2000c101124 */
[----:B------:R-:W-:-:S03]  /*1e560*/  ISETP.LT.OR P1, PT, R0, 0xc9, !P2 ;  /* 0x000000c90000780c */ /* 0x000fc60005721670 */
[-C--:B0-----:R-:W-:Y:S02]  /*1e570*/  @!P3 IMAD R3, R179, R17.reuse, RZ ;  /* 0x00000011b303b224 */ /* 0x081fe400078e02ff */
[-C--:B-1----:R-:W-:Y:S02]  /*1e580*/  @!P4 IMAD R21, R178, R17.reuse, RZ ;  /* 0x00000011b215c224 */ /* 0x082fe400078e02ff */
[-C--:B---3--:R-:W-:Y:S02]  /*1e590*/  @!P5 IMAD R13, R177, R17.reuse, RZ ;  /* 0x00000011b10dd224 */ /* 0x088fe400078e02ff */
[-C--:B----4-:R-:W-:Y:S01]  /*1e5a0*/  @!P6 IMAD R15, R176, R17.reuse, RZ ;  /* 0x00000011b00fe224 */ /* 0x090fe200078e02ff */
[----:B------:R0:W-:Y:S03]  /*1e5b0*/  @!P3 STG.E.U8 desc[UR36][R10.64+0xc0], R3 ;  /* 0x0000c0030a00b986 */ /* 0x0001e6000c101124 */
        /* <DEDUP_REMOVED lines=36> */
[----:B------:R4:W-:Y:S04]  /*1e800*/  @!P6 STG.E.U8 desc[UR36][R10.64+0xd9], R15 ;  /* 0x0000d90f0a00e986 */ /* 0x0009e8000c101124 */
[----:B------:R-:W-:Y:S01]  /*1e810*/  @!P1 STG.E.U8 desc[UR36][R4.64+0xe0], R153 ;  /* 0x0000e09904009986 */ /* 0x000fe2000c101124 */
[C---:B------:R-:W-:Y:S02]  /*1e820*/  ISETP.LT.OR P1, PT, R0.reuse, 0xea, !P0 ;  /* 0x000000ea0000780c */ /* 0x040fe40004721670 */
[----:B------:R-:W-:Y:S01]  /*1e830*/  ISETP.LT.OR P6, PT, R0, 0xe9, !P0 ;  /* 0x000000e90000780c */ /* 0x000fe200047c1670 */
[-C--:B0-----:R-:W-:Y:S02]  /*1e840*/  @!P3 IMAD R3, R164, R17.reuse, RZ ;  /* 0x00000011a403b224 */ /* 0x081fe400078e02ff */
[----:B-1----:R-:W-:-:S02]  /*1e850*/  @!P4 IMAD R21, R163, R17, RZ ;  /* 0x00000011a315c224 */ /* 0x002fc400078e02ff */
[----:B---3--:R-:W-:Y:S01]  /*1e860*/  @!P5 IMAD R13, R162, R17, RZ ;  /* 0x00000011a20dd224 */ /* 0x008fe200078e02ff */
[----:B------:R0:W-:Y:S01]  /*1e870*/  @!P3 STG.E.U8 desc[UR36][R4.64+0xe1], R3 ;  /* 0x0000e1030400b986 */ /* 0x0001e2000c101124 */
[----:B------:R-:W-:-:S04]  /*1e880*/  ISETP.LT.OR P3, PT, R0, 0xe9, !P2 ;  /* 0x000000e90000780c */ /* 0x000fc80005761670 */
[-C--:B------:R-:W-:Y:S01]  /*1e890*/  @!P1 IMAD R23, R160, R17.reuse, RZ ;  /* 0x00000011a0179224 */ /* 0x080fe200078e02ff */
[----:B------:R2:W-:Y:S01]  /*1e8a0*/  @!P4 STG.E.U8 desc[UR36][R10.64+0xe0], R21 ;  /* 0x0000e0150a00c986 */ /* 0x0005e2000c101124 */
[----:B----4-:R-:W-:Y:S01]  /*1e8b0*/  @!P6 IMAD R15, R161, R17, RZ ;  /* 0x00000011a10fe224 */ /* 0x010fe200078e02ff */
[C---:B------:R-:W-:Y:S02]  /*1e8c0*/  ISETP.LT.OR P4, PT, R0.reuse, 0xea, !P2 ;  /* 0x000000ea0000780c */ /* 0x040fe40005781670 */
[----:B------:R1:W-:Y:S01]  /*1e8d0*/  @!P5 STG.E.U8 desc[UR36][R10.64+0xe1], R13 ;  /* 0x0000e10d0a00d986 */ /* 0x0003e2000c101124 */
[----:B------:R-:W-:-:S03]  /*1e8e0*/  ISETP.LT.OR P5, PT, R0, 0xf1, !P0 ;  /* 0x000000f10000780c */ /* 0x000fc600047a1670 */
[----:B------:R-:W-:Y:S01]  /*1e8f0*/  @!P1 STG.E.U8 desc[UR36][R4.64+0xe9], R23 ;  /* 0x0000e91704009986 */ /* 0x000fe2000c101124 */
[----:B------:R-:W-:-:S03]  /*1e900*/  ISETP.LT.OR P1, PT, R0, 0xf2, !P0 ;  /* 0x000000f20000780c */ /* 0x000fc60004721670 */
[----:B------:R3:W-:Y:S01]  /*1e910*/  @!P6 STG.E.U8 desc[UR36][R4.64+0xe8], R15 ;  /* 0x0000e80f0400e986 */ /* 0x0007e2000c101124 */
[----:B------:R-:W-:Y:S01]  /*1e920*/  ISETP.LT.OR P6, PT, R0, 0xf1, !P2 ;  /* 0x000000f10000780c */ /* 0x000fe200057c1670 */
[-C--:B0-----:R-:W-:Y:S02]  /*1e930*/  @!P3 IMAD R3, R159, R17.reuse, RZ ;  /* 0x000000119f03b224 */ /* 0x081fe400078e02ff */
[-C--:B--2---:R-:W-:Y:S02]  /*1e940*/  @!P4 IMAD R21, R158, R17.reuse, RZ ;  /* 0x000000119e15c224 */ /* 0x084fe400078e02ff */
[-C--:B-1----:R-:W-:Y:S01]  /*1e950*/  @!P5 IMAD R13, R157, R17.reuse, RZ ;  /* 0x000000119d0dd224 */ /* 0x082fe200078e02ff */
[----:B------:R0:W-:Y:S01]  /*1e960*/  @!P3 STG.E.U8 desc[UR36][R10.64+0xe8], R3 ;  /* 0x0000e8030a00b986 */ /* 0x0001e2000c101124 */
[----:B------:R-:W-:Y:S02]  /*1e970*/  ISETP.LT.OR P3, PT, R0, 0xf2, !P2 ;  /* 0x000000f20000780c */ /* 0x000fe40005761670 */
[-C--:B---3--:R-:W-:Y:S01]  /*1e980*/  @!P1 IMAD R15, R156, R17.reuse, RZ ;  /* 0x000000119c0f9224 */ /* 0x088fe200078e02ff */
[----:B------:R1:W-:Y:S03]  /*1e990*/  @!P4 STG.E.U8 desc[UR36][R10.64+0xe9], R21 ;  /* 0x0000e9150a00c986 */ /* 0x0003e6000c101124 */
[----:B------:R-:W-:Y:S01]  /*1e9a0*/  @!P6 IMAD R23, R155, R17, RZ ;  /* 0x000000119b17e224 */ /* 0x000fe200078e02ff */
[C---:B------:R-:W-:Y:S01]  /*1e9b0*/  ISETP.LT.OR P4, PT, R0.reuse, 0xf9, !P0 ;  /* 0x000000f90000780c */ /* 0x040fe20004781670 */
[----:B------:R-:W-:Y:S01]  /*1e9c0*/  @!P1 STG.E.U8 desc[UR36][R4.64+0xf1], R15 ;  /* 0x0000f10f04009986 */ /* 0x000fe2000c101124 */
[----:B------:R-:W-:-:S02]  /*1e9d0*/  ISETP.LT.OR P0, PT, R0, 0xfa, !P0 ;  /* 0x000000fa0000780c */ /* 0x000fc40004701670 */
[C---:B------:R-:W-:Y:S01]  /*1e9e0*/  ISETP.GE.AND P1, PT, R19.reuse, 0x81, PT ;  /* 0x000000811300780c */ /* 0x040fe20003f26270 */
[----:B------:R2:W-:Y:S01]  /*1e9f0*/  @!P5 STG.E.U8 desc[UR36][R4.64+0xf0], R13 ;  /* 0x0000f00d0400d986 */ /* 0x0005e2000c101124 */
[C---:B------:R-:W-:Y:S02]  /*1ea00*/  ISETP.LT.OR P5, PT, R0.reuse, 0xf9, !P2 ;  /* 0x000000f90000780c */ /* 0x040fe400057a1670 */
[C---:B------:R-:W-:Y:S01]  /*1ea10*/  ISETP.LT.OR P2, PT, R0.reuse, 0xfa, !P2 ;  /* 0x000000fa0000780c */ /* 0x040fe20005741670 */
[----:B------:R-:W-:Y:S01]  /*1ea20*/  @!P6 STG.E.U8 desc[UR36][R10.64+0xf0], R23 ;  /* 0x0000f0170a00e986 */ /* 0x000fe2000c101124 */
[----:B------:R-:W-:Y:S01]  /*1ea30*/  ISETP.LT.OR P6, PT, R0, 0x1, !P1 ;  /* 0x000000010000780c */ /* 0x000fe20004fc1670 */
[-C--:B0-----:R-:W-:Y:S02]  /*1ea40*/  @!P3 IMAD R3, R154, R17.reuse, RZ ;  /* 0x000000119a03b224 */ /* 0x081fe400078e02ff */
[-C--:B-1----:R-:W-:Y:S02]  /*1ea50*/  @!P4 IMAD R21, R152, R17.reuse, RZ ;  /* 0x000000119815c224 */ /* 0x082fe400078e02ff */
[----:B------:R-:W-:Y:S01]  /*1ea60*/  @!P0 IMAD R153, R22, R17, RZ ;  /* 0x0000001116998224 */ /* 0x000fe200078e02ff */
[----:B------:R0:W-:Y:S01]  /*1ea70*/  @!P3 STG.E.U8 desc[UR36][R10.64+0xf1], R3 ;  /* 0x0000f1030a00b986 */ /* 0x0001e2000c101124 */
[----:B------:R-:W-:-:S02]  /*1ea80*/  ISETP.GE.AND P3, PT, R19, 0x89, PT ;  /* 0x000000891300780c */ /* 0x000fc40003f66270 */
[-C--:B--2---:R-:W-:Y:S02]  /*1ea90*/  @!P5 IMAD R13, R20, R17.reuse, RZ ;  /* 0x00000011140dd224 */ /* 0x084fe400078e02ff */
[-C--:B------:R-:W-:Y:S01]  /*1eaa0*/  @!P2 IMAD R15, R14, R17.reuse, RZ ;  /* 0x000000110e0fa224 */ /* 0x080fe200078e02ff */
[----:B------:R-:W-:Y:S01]  /*1eab0*/  @!P0 STG.E.U8 desc[UR36][R4.64+0xf9], R153 ;  /* 0x0000f99904008986 */ /* 0x000fe2000c101124 */
[----:B------:R-:W-:Y:S01]  /*1eac0*/  @!P6 IMAD R19, R24, R17, RZ ;  /* 0x000000111813e224 */ /* 0x000fe200078e02ff */
[C---:B------:R-:W-:Y:S02]  /*1ead0*/  ISETP.LT.OR P0, PT, R0.reuse, 0x2, !P1 ;  /* 0x000000020000780c */ /* 0x040fe40004f01670 */
[----:B------:R1:W-:Y:S01]  /*1eae0*/  @!P4 STG.E.U8 desc[UR36][R4.64+0xf8], R21 ;  /* 0x0000f8150400c986 */ /* 0x0003e2000c101124 */
[----:B------:R-:W-:-:S03]  /*1eaf0*/  ISETP.LT.OR P4, PT, R0, 0x1, !P3 ;  /* 0x000000010000780c */ /* 0x000fc60005f81670 */
[----:B------:R-:W-:Y:S01]  /*1eb00*/  @!P5 STG.E.U8 desc[UR36][R10.64+0xf8], R13 ;  /* 0x0000f80d0a00d986 */ /* 0x000fe2000c101124 */
[----:B------:R-:W-:-:S03]  /*1eb10*/  ISETP.LT.OR P5, PT, R0, 0x2, !P3 ;  /* 0x000000020000780c */ /* 0x000fc60005fa1670 */
[----:B------:R-:W-:Y:S01]  /*1eb20*/  @!P2 STG.E.U8 desc[UR36][R10.64+0xf9], R15 ;  /* 0x0000f90f0a00a986 */ /* 0x000fe2000c101124 */
[----:B------:R-:W-:-:S03]  /*1eb30*/  ISETP.LT.OR P2, PT, R0, 0x9, !P1 ;  /* 0x000000090000780c */ /* 0x000fc60004f41670 */
[----:B------:R-:W-:Y:S01]  /*1eb40*/  @!P6 STG.E.U8 desc[UR36][R6.64], R19 ;  /* 0x000000130600e986 */ /* 0x000fe2000c101124 */
[----:B------:R-:W-:Y:S01]  /*1eb50*/  ISETP.LT.OR P6, PT, R0, 0xa, !P1 ;  /* 0x0000000a0000780c */ /* 0x000fe20004fc1670 */
[-C--:B------:R-:W-:Y:S02]  /*1eb60*/  @!P0 IMAD R25, R25, R17.reuse, RZ ;  /* 0x0000001119198224 */ /* 0x080fe400078e02ff */
[-C--:B0-----:R-:W-:Y:S02]  /*1eb70*/  @!P4 IMAD R3, R26, R17.reuse, RZ ;  /* 0x000000111a03c224 */ /* 0x081fe400078e02ff */
[-C--:B------:R-:W-:Y:S01]  /*1eb80*/  @!P5 IMAD R27, R27, R17.reuse, RZ ;  /* 0x000000111b1bd224 */ /* 0x080fe200078e02ff */
[----:B------:R-:W-:Y:S03]  /*1eb90*/  @!P0 STG.E.U8 desc[UR36][R6.64+0x1], R25 ;  /* 0x0000011906008986 */ /* 0x000fe6000c101124 */
[----:B-1----:R-:W-:Y:S01]  /*1eba0*/  @!P2 IMAD R5, R28, R17, RZ ;  /* 0x000000111c05a224 */ /* 0x002fe200078e02ff */
[----:B------:R0:W-:Y:S01]  /*1ebb0*/  @!P4 STG.E.U8 desc[UR36][R8.64], R3 ;  /* 0x000000030800c986 */ /* 0x0001e2000c101124 */
[----:B------:R-:W-:-:S02]  /*1ebc0*/  ISETP.LT.OR P0, PT, R0, 0xa, !P3 ;  /* 0x0000000a0000780c */ /* 0x000fc40005f01670 */
[----:B------:R-:W-:Y:S01]  /*1ebd0*/  @!P6 IMAD R29, R29, R17, RZ ;  /* 0x000000111d1de224 */ /* 0x000fe200078e02ff */
[C---:B------:R-:W-:Y:S01]  /*1ebe0*/  ISETP.LT.OR P4, PT, R0.reuse, 0x9, !P3 ;  /* 0x000000090000780c */ /* 0x040fe20005f81670 */
[----:B------:R-:W-:Y:S01]  /*1ebf0*/  @!P5 STG.E.U8 desc[UR36][R8.64+0x1], R27 ;  /* 0x0000011b0800d986 */ /* 0x000fe2000c101124 */
[----:B------:R-:W-:-:S03]  /*1ec00*/  ISETP.LT.OR P5, PT, R0, 0x11, !P1 ;  /* 0x000000110000780c */ /* 0x000fc60004fa1670 */
[----:B------:R1:W-:Y:S01]  /*1ec10*/  @!P2 STG.E.U8 desc[UR36][R6.64+0x8], R5 ;  /* 0x000008050600a986 */ /* 0x0003e2000c101124 */
[----:B------:R-:W-:-:S03]  /*1ec20*/  ISETP.LT.OR P2, PT, R0, 0x12, !P1 ;  /* 0x000000120000780c */ /* 0x000fc60004f41670 */
[----:B------:R-:W-:Y:S01]  /*1ec30*/  @!P6 STG.E.U8 desc[UR36][R6.64+0x9], R29 ;  /* 0x0000091d0600e986 */ /* 0x000fe2000c101124 */
[----:B------:R-:W-:Y:S01]  /*1ec40*/  ISETP.LT.OR P6, PT, R0, 0x11, !P3 ;  /* 0x000000110000780c */ /* 0x000fe20005fc1670 */
[-C--:B------:R-:W-:Y:S02]  /*1ec50*/  @!P0 IMAD R31, R31, R17.reuse, RZ ;  /* 0x000000111f1f8224 */ /* 0x080fe400078e02ff */
[-C--:B0-----:R-:W-:Y:S02]  /*1ec60*/  @!P4 IMAD R3, R30, R17.reuse, RZ ;  /* 0x000000111e03c224 */ /* 0x081fe400078e02ff */
[-C--:B------:R-:W-:Y:S01]  /*1ec70*/  @!P5 IMAD R11, R32, R17.reuse, RZ ;  /* 0x00000011200bd224 */ /* 0x080fe200078e02ff */
[----:B------:R-:W-:Y:S03]  /*1ec80*/  @!P0 STG.E.U8 desc[UR36][R8.64+0x9], R31 ;  /* 0x0000091f08008986 */ /* 0x000fe6000c101124 */
[----:B------:R-:W-:Y:S01]  /*1ec90*/  @!P2 IMAD R33, R33, R17, RZ ;  /* 0x000000112121a224 */ /* 0x000fe200078e02ff */
[----:B------:R0:W-:Y:S01]  /*1eca0*/  @!P4 STG.E.U8 desc[UR36][R8.64+0x8], R3 ;  /* 0x000008030800c986 */ /* 0x0001e2000c101124 */
[----:B------:R-:W-:-:S02]  /*1ecb0*/  ISETP.LT.OR P0, PT, R0, 0x12, !P3 ;  /* 0x000000120000780c */ /* 0x000fc40005f01670 */
[----:B-1----:R-:W-:Y:S01]  /*1ecc0*/  @!P6 IMAD R5, R34, R17, RZ ;  /* 0x000000112205e224 */ /* 0x002fe200078e02ff */
[C---:B------:R-:W-:Y:S01]  /*1ecd0*/  ISETP.LT.OR P4, PT, R0.reuse, 0x19, !P1 ;  /* 0x000000190000780c */ /* 0x040fe20004f81670 */
[----:B------:R-:W-:Y:S01]  /*1ece0*/  @!P5 STG.E.U8 desc[UR36][R6.64+0x10], R11 ;  /* 0x0000100b0600d986 */ /* 0x000fe2000c101124 */
[----:B------:R-:W-:-:S03]  /*1ecf0*/  ISETP.LT.OR P5, PT, R0, 0x1a, !P1 ;  /* 0x0000001a0000780c */ /* 0x000fc60004fa1670 */
[----:B------:R-:W-:Y:S01]  /*1ed00*/  @!P2 STG.E.U8 desc[UR36][R6.64+0x11], R33 ;  /* 0x000011210600a986 */ /* 0x000fe2000c101124 */
[----:B------:R-:W-:-:S03]  /*1ed10*/  ISETP.LT.OR P2, PT, R0, 0x19, !P3 ;  /* 0x000000190000780c */ /* 0x000fc60005f41670 */
[----:B------:R1:W-:Y:S01]  /*1ed20*/  @!P6 STG.E.U8 desc[UR36][R8.64+0x10], R5 ;  /* 0x000010050800e986 */ /* 0x0003e2000c101124 */
[----:B------:R-:W-:Y:S01]  /*1ed30*/  ISETP.LT.OR P6, PT, R0, 0x1a, !P3 ;  /* 0x0000001a0000780c */ /* 0x000fe20005fc1670 */
[-C--:B------:R-:W-:Y:S02]  /*1ed40*/  @!P0 IMAD R35, R35, R17.reuse, RZ ;  /* 0x0000001123238224 */ /* 0x080fe400078e02ff */
[-C--:B0-----:R-:W-:Y:S02]  /*1ed50*/  @!P4 IMAD R3, R36, R17.reuse, RZ ;  /* 0x000000112403c224 */ /* 0x081fe400078e02ff */
[-C--:B------:R-:W-:Y:S01]  /*1ed60*/  @!P5 IMAD R37, R37, R17.reuse, RZ ;  /* 0x000000112525d224 */ /* 0x080fe200078e02ff */
[----:B------:R-:W-:Y:S01]  /*1ed70*/  @!P0 STG.E.U8 desc[UR36][R8.64+0x11], R35 ;  /* 0x0000112308008986 */ /* 0x000fe2000c101124 */
[----:B------:R-:W-:Y:S02]  /*1ed80*/  ISETP.LT.OR P0, PT, R0, 0x22, !P1 ;  /* 0x000000220000780c */ /* 0x000fe40004f01670 */
[----:B-1----:R-:W-:-:S04]  /*1ed90*/  @!P2 IMAD R5, R38, R17, RZ ;  /* 0x000000112605a224 */ /* 0x002fc800078e02ff */
[----:B------:R-:W-:Y:S01]  /*1eda0*/  @!P6 IMAD R39, R39, R17, RZ ;  /* 0x000000112727e224 */ /* 0x000fe200078e02ff */
[----:B------:R0:W-:Y:S01]  /*1edb0*/  @!P4 STG.E.U8 desc[UR36][R6.64+0x18], R3 ;  /* 0x000018030600c986 */ /* 0x0001e2000c101124 */
[----:B------:R-:W-:-:S03]  /*1edc0*/  ISETP.LT.OR P4, PT, R0, 0x21, !P1 ;  /* 0x000000210000780c */ /* 0x000fc60004f81670 */
        /* <DEDUP_REMOVED lines=216> */
[-C--:B0-----:R-:W-:Y:S02]  /*1fb50*/  @!P4 IMAD R3, R110, R17.reuse, RZ ;  /* 0x000000116e03c224 */ /* 0x081fe400078e02ff */
[-C--:B------:R-:W-:Y:S02]  /*1fb60*/  @!P0 IMAD R111, R111, R17.reuse, RZ ;  /* 0x000000116f6f8224 */ /* 0x080fe400078e02ff */
[-C--:B------:R-:W-:Y:S01]  /*1fb70*/  @!P5 IMAD R11, R112, R17.reuse, RZ ;  /* 0x00000011700bd224 */ /* 0x080fe200078e02ff */
[----:B------:R0:W-:Y:S03]  /*1fb80*/  @!P4 STG.E.U8 desc[UR36][R8.64+0xa8], R3 ;  /* 0x0000a8030800c986 */ /* 0x0001e6000c101124 */
[-C--:B------:R-:W-:Y:S01]  /*1fb90*/  @!P2 IMAD R113, R113, R17.reuse, RZ ;  /* 0x000000117171a224 */ /* 0x080fe200078e02ff */
[----:B------:R-:W-:Y:S03]  /*1fba0*/  @!P0 STG.E.U8 desc[UR36][R8.64+0xa9], R111 ;  /* 0x0000a96f08008986 */ /* 0x000fe6000c101124 */
[----:B-1----:R-:W-:Y:S01]  /*1fbb0*/  @!P6 IMAD R5, R114, R17, RZ ;  /* 0x000000117205e224 */ /* 0x002fe200078e02ff */
[C---:B------:R-:W-:Y:S01]  /*1fbc0*/  ISETP.LT.OR P0, PT, R0.reuse, 0xb2, !P3 ;  /* 0x000000b20000780c */ /* 0x040fe20005f01670 */
[----:B------:R-:W-:Y:S01]  /*1fbd0*/  @!P5 STG.E.U8 desc[UR36][R6.64+0xb0], R11 ;  /* 0x0000b00b0600d986 */ /* 0x000fe2000c101124 */
[----:B------:R-:W-:-:S02]  /*1fbe0*/  ISETP.LT.OR P5, PT, R0, 0xba, !P1 ;  /* 0x000000ba0000780c */ /* 0x000fc40004fa1670 */
[C---:B------:R-:W-:Y:S01]  /*1fbf0*/  ISETP.LT.OR P4, PT, R0.reuse, 0xb9, !P1 ;  /* 0x000000b90000780c */ /* 0x040fe20004f81670 */
[----:B------:R-:W-:Y:S01]  /*1fc00*/  @!P2 STG.E.U8 desc[UR36][R6.64+0xb1], R113 ;  /* 0x0000b1710600a986 */ /* 0x000fe2000c101124 */
[----:B------:R-:W-:-:S03]  /*1fc10*/  ISETP.LT.OR P2, PT, R0, 0xb9, !P3 ;  /* 0x000000b90000780c */ /* 0x000fc60005f41670 */
[----:B------:R1:W-:Y:S01]  /*1fc20*/  @!P6 STG.E.U8 desc[UR36][R8.64+0xb0], R5 ;  /* 0x0000b0050800e986 */ /* 0x0003e2000c101124 */
[----:B------:R-:W-:-:S03]  /*1fc30*/  ISETP.LT.OR P6, PT, R0, 0xba, !P3 ;  /* 0x000000ba0000780c */ /* 0x000fc60005fc1670 */
[-C--:B------:R-:W-:Y:S02]  /*1fc40*/  @!P0 IMAD R115, R115, R17.reuse, RZ ;  /* 0x0000001173738224 */ /* 0x080fe400078e02ff */
[-C--:B------:R-:W-:Y:S02]  /*1fc50*/  @!P5 IMAD R117, R117, R17.reuse, RZ ;  /* 0x000000117575d224 */ /* 0x080fe400078e02ff */
[-C--:B0-----:R-:W-:Y:S01]  /*1fc60*/  @!P4 IMAD R3, R116, R17.reuse, RZ ;  /* 0x000000117403c224 */ /* 0x081fe200078e02ff */
[----:B------:R-:W-:Y:S01]  /*1fc70*/  @!P0 STG.E.U8 desc[UR36][R8.64+0xb1], R115 ;  /* 0x0000b17308008986 */ /* 0x000fe2000c101124 */
[----:B------:R-:W-:Y:S01]  /*1fc80*/  ISETP.LT.OR P0, PT, R0, 0xc1, !P1 ;  /* 0x000000c10000780c */ /* 0x000fe20004f01670 */
[----:B-1----:R-:W-:-:S03]  /*1fc90*/  @!P2 IMAD R5, R118, R17, RZ ;  /* 0x000000117605a224 */ /* 0x002fc600078e02ff */
[----:B------:R-:W-:Y:S01]  /*1fca0*/  @!P6 IMAD R119, R119, R17, RZ ;  /* 0x000000117777e224 */ /* 0x000fe200078e02ff */
[----:B------:R-:W-:Y:S01]  /*1fcb0*/  @!P5 STG.E.U8 desc[UR36][R6.64+0xb9], R117 ;  /* 0x0000b9750600d986 */ /* 0x000fe2000c101124 */
[----:B------:R-:W-:-:S03]  /*1fcc0*/  ISETP.LT.OR P5, PT, R0, 0xc2, !P1 ;  /* 0x000000c20000780c */ /* 0x000fc60004fa1670 */
[----:B------:R0:W-:Y:S01]  /*1fcd0*/  @!P4 STG.E.U8 desc[UR36][R6.64+0xb8], R3 ;  /* 0x0000b8030600c986 */ /* 0x0001e2000c101124 */
[----:B------:R-:W-:-:S03]  /*1fce0*/  ISETP.LT.OR P4, PT, R0, 0xc1, !P3 ;  /* 0x000000c10000780c */ /* 0x000fc60005f81670 */
[----:B------:R-:W-:Y:S01]  /*1fcf0*/  @!P6 STG.E.U8 desc[UR36][R8.64+0xb9], R119 ;  /* 0x0000b9770800e986 */ /* 0x000fe2000c101124 */
[----:B------:R-:W-:-:S03]  /*1fd00*/  ISETP.LT.OR P6, PT, R0, 0xc2, !P3 ;  /* 0x000000c20000780c */ /* 0x000fc60005fc1670 */
[----:B------:R1:W-:Y:S01]  /*1fd10*/  @!P2 STG.E.U8 desc[UR36][R8.64+0xb8], R5 ;  /* 0x0000b8050800a986 */ /* 0x0003e2000c101124 */
[----:B------:R-:W-:Y:S01]  /*1fd20*/  ISETP.LT.OR P2, PT, R0, 0xc9, !P1 ;  /* 0x000000c90000780c */ /* 0x000fe20004f41670 */
[-C--:B------:R-:W-:Y:S02]  /*1fd30*/  @!P0 IMAD R11, R120, R17.reuse, RZ ;  /* 0x00000011780b8224 */ /* 0x080fe400078e02ff */
[-C--:B------:R-:W-:Y:S02]  /*1fd40*/  @!P5 IMAD R121, R121, R17.reuse, RZ ;  /* 0x000000117979d224 */ /* 0x080fe400078e02ff */
[-C--:B0-----:R-:W-:Y:S01]  /*1fd50*/  @!P4 IMAD R3, R122, R17.reuse, RZ ;  /* 0x000000117a03c224 */ /* 0x081fe200078e02ff */
[----:B------:R0:W-:Y:S03]  /*1fd60*/  @!P0 STG.E.U8 desc[UR36][R6.64+0xc0], R11 ;  /* 0x0000c00b06008986 */ /* 0x0001e6000c101124 */
[-C--:B------:R-:W-:Y:S01]  /*1fd70*/  @!P6 IMAD R123, R123, R17.reuse, RZ ;  /* 0x000000117b7be224 */ /* 0x080fe200078e02ff */
[----:B------:R-:W-:Y:S01]  /*1fd80*/  ISETP.LT.OR P0, PT, R0, 0xca, !P1 ;  /* 0x000000ca0000780c */ /* 0x000fe20004f01670 */
[----:B------:R-:W-:Y:S02]  /*1fd90*/  @!P5 STG.E.U8 desc[UR36][R6.64+0xc1], R121 ;  /* 0x0000c1790600d986 */ /* 0x000fe4000c101124 */
[----:B-1----:R-:W-:Y:S01]  /*1fda0*/  @!P2 IMAD R5, R124, R17, RZ ;  /* 0x000000117c05a224 */ /* 0x002fe200078e02ff */
[C---:B------:R-:W-:Y:S01]  /*1fdb0*/  ISETP.LT.OR P5, PT, R0.reuse, 0xc9, !P3 ;  /* 0x000000c90000780c */ /* 0x040fe20005fa1670 */
[----:B------:R1:W-:Y:S01]  /*1fdc0*/  @!P4 STG.E.U8 desc[UR36][R8.64+0xc0], R3 ;  /* 0x0000c0030800c986 */ /* 0x0003e2000c101124 */
        /* <DEDUP_REMOVED lines=8> */
[----:B------:R-:W-:Y:S03]  /*1fe50*/  @!P0 STG.E.U8 desc[UR36][R6.64+0xc9], R125 ;  /* 0x0000c97d06008986 */ /* 0x000fe6000c101124 */
[-C--:B-1----:R-:W-:Y:S01]  /*1fe60*/  @!P6 IMAD R3, R128, R17.reuse, RZ ;  /* 0x000000118003e224 */ /* 0x082fe200078e02ff */
[----:B------:R0:W-:Y:S03]  /*1fe70*/  @!P5 STG.E.U8 desc[UR36][R8.64+0xc8], R11 ;  /* 0x0000c80b0800d986 */ /* 0x0001e6000c101124 */
[----:B------:R-:W-:Y:S01]  /*1fe80*/  @!P2 IMAD R129, R129, R17, RZ ;  /* 0x000000118181a224 */ /* 0x000fe200078e02ff */
[C---:B------:R-:W-:Y:S01]  /*1fe90*/  ISETP.LT.OR P0, PT, R0.reuse, 0xd1, !P3 ;  /* 0x000000d10000780c */ /* 0x040fe20005f01670 */
[----:B------:R-:W-:Y:S01]  /*1fea0*/  @!P4 STG.E.U8 desc[UR36][R8.64+0xc9], R127 ;  /* 0x0000c97f0800c986 */ /* 0x000fe2000c101124 */
[----:B------:R-:W-:-:S02]  /*1feb0*/  ISETP.LT.OR P5, PT, R0, 0xd2, !P3 ;  /* 0x000000d20000780c */ /* 0x000fc40005fa1670 */
[C---:B------:R-:W-:Y:S01]  /*1fec0*/  ISETP.LT.OR P4, PT, R0.reuse, 0xd9, !P1 ;  /* 0x000000d90000780c */ /* 0x040fe20004f81670 */
[----:B------:R1:W-:Y:S01]  /*1fed0*/  @!P6 STG.E.U8 desc[UR36][R6.64+0xd0], R3 ;  /* 0x0000d0030600e986 */ /* 0x0003e2000c101124 */
[----:B------:R-:W-:-:S03]  /*1fee0*/  ISETP.LT.OR P6, PT, R0, 0xda, !P1 ;  /* 0x000000da0000780c */ /* 0x000fc60004fc1670 */
[----:B------:R-:W-:Y:S01]  /*1fef0*/  @!P2 STG.E.U8 desc[UR36][R6.64+0xd1], R129 ;  /* 0x0000d1810600a986 */ /* 0x000fe2000c101124 */
[----:B------:R-:W-:-:S03]  /*1ff00*/  ISETP.LT.OR P2, PT, R0, 0xd9, !P3 ;  /* 0x000000d90000780c */ /* 0x000fc60005f41670 */
[-C--:B--2---:R-:W-:Y:S02]  /*1ff10*/  @!P0 IMAD R5, R130, R17.reuse, RZ ;  /* 0x0000001182058224 */ /* 0x084fe400078e02ff */
[-C--:B------:R-:W-:Y:S02]  /*1ff20*/  @!P5 IMAD R131, R131, R17.reuse, RZ ;  /* 0x000000118383d224 */ /* 0x080fe400078e02ff */
[-C--:B0-----:R-:W-:Y:S02]  /*1ff30*/  @!P4 IMAD R11, R132, R17.reuse, RZ ;  /* 0x00000011840bc224 */ /* 0x081fe400078e02ff */
[-C--:B------:R-:W-:Y:S01]  /*1ff40*/  @!P6 IMAD R133, R133, R17.reuse, RZ ;  /* 0x000000118585e224 */ /* 0x080fe200078e02ff */
[----:B------:R0:W-:Y:S03]  /*1ff50*/  @!P0 STG.E.U8 desc[UR36][R8.64+0xd0], R5 ;  /* 0x0000d00508008986 */ /* 0x0001e6000c101124 */
[----:B-1----:R-:W-:Y:S01]  /*1ff60*/  @!P2 IMAD R3, R134, R17, RZ ;  /* 0x000000118603a224 */ /* 0x002fe200078e02ff */
[----:B------:R-:W-:Y:S01]  /*1ff70*/  @!P5 STG.E.U8 desc[UR36][R8.64+0xd1], R131 ;  /* 0x0000d1830800d986 */ /* 0x000fe2000c101124 */
[----:B------:R-:W-:-:S02]  /*1ff80*/  ISETP.LT.OR P0, PT, R0, 0xda, !P3 ;  /* 0x000000da0000780c */ /* 0x000fc40005f01670 */
        /* <DEDUP_REMOVED lines=14> */
[----:B------:R-:W-:Y:S01]  /*20070*/  @!P4 STG.E.U8 desc[UR36][R6.64+0xe1], R137 ;  /* 0x0000e1890600c986 */ /* 0x000fe2000c101124 */
[----:B------:R-:W-:-:S02]  /*20080*/  ISETP.LT.OR P0, PT, R0, 0xe9, !P1 ;  /* 0x000000e90000780c */ /* 0x000fc40004f01670 */
[C---:B------:R-:W-:Y:S01]  /*20090*/  ISETP.LT.OR P4, PT, R0.reuse, 0xea, !P1 ;  /* 0x000000ea0000780c */ /* 0x040fe20004f81670 */
[----:B------:R1:W-:Y:S01]  /*200a0*/  @!P6 STG.E.U8 desc[UR36][R8.64+0xe0], R11 ;  /* 0x0000e00b0800e986 */ /* 0x0003e2000c101124 */
[C---:B------:R-:W-:Y:S02]  /*200b0*/  ISETP.LT.OR P6, PT, R0.reuse, 0xe9, !P3 ;  /* 0x000000e90000780c */ /* 0x040fe40005fc1670 */
[C---:B------:R-:W-:Y:S01]  /*200c0*/  ISETP.LT.OR P5, PT, R0.reuse, 0xea, !P3 ;  /* 0x000000ea0000780c */ /* 0x040fe20005fa1670 */
[----:B------:R-:W-:Y:S01]  /*200d0*/  @!P2 STG.E.U8 desc[UR36][R8.64+0xe1], R139 ;  /* 0x0000e18b0800a986 */ /* 0x000fe2000c101124 */
[----:B------:R-:W-:-:S05]  /*200e0*/  ISETP.LT.OR P2, PT, R0, 0xf1, !P1 ;  /* 0x000000f10000780c */ /* 0x000fca0004f41670 */
[-C--:B--2---:R-:W-:Y:S02]  /*200f0*/  @!P0 IMAD R3, R140, R17.reuse, RZ ;  /* 0x000000118c038224 */ /* 0x084fe400078e02ff */
[-C--:B------:R-:W-:Y:S02]  /*20100*/  @!P4 IMAD R141, R141, R17.reuse, RZ ;  /* 0x000000118d8dc224 */ /* 0x080fe400078e02ff */
[-C--:B0-----:R-:W-:Y:S02]  /*20110*/  @!P6 IMAD R5, R142, R17.reuse, RZ ;  /* 0x000000118e05e224 */ /* 0x081fe400078e02ff */
[-C--:B------:R-:W-:Y:S02]  /*20120*/  @!P5 IMAD R143, R143, R17.reuse, RZ ;  /* 0x000000118f8fd224 */ /* 0x080fe400078e02ff */
[----:B-1----:R-:W-:Y:S01]  /*20130*/  @!P2 IMAD R11, R144, R17, RZ ;  /* 0x00000011900ba224 */ /* 0x002fe200078e02ff */
[----:B------:R0:W-:Y:S01]  /*20140*/  @!P0 STG.E.U8 desc[UR36][R6.64+0xe8], R3 ;  /* 0x0000e80306008986 */ /* 0x0001e2000c101124 */
[----:B------:R-:W-:-:S03]  /*20150*/  ISETP.LT.OR P0, PT, R0, 0xf2, !P1 ;  /* 0x000000f20000780c */ /* 0x000fc60004f01670 */
[----:B------:R-:W-:Y:S01]  /*20160*/  @!P4 STG.E.U8 desc[UR36][R6.64+0xe9], R141 ;  /* 0x0000e98d0600c986 */ /* 0x000fe2000c101124 */
[----:B------:R-:W-:-:S03]  /*20170*/  ISETP.LT.OR P4, PT, R0, 0xf1, !P3 ;  /* 0x000000f10000780c */ /* 0x000fc60005f81670 */
[----:B------:R-:W-:Y:S01]  /*20180*/  @!P6 STG.E.U8 desc[UR36][R8.64+0xe8], R5 ;  /* 0x0000e8050800e986 */ /* 0x000fe2000c101124 */
[----:B------:R-:W-:-:S03]  /*20190*/  ISETP.LT.OR P6, PT, R0, 0xf2, !P3 ;  /* 0x000000f20000780c */ /* 0x000fc60005fc1670 */
[----:B------:R-:W-:Y:S01]  /*201a0*/  @!P5 STG.E.U8 desc[UR36][R8.64+0xe9], R143 ;  /* 0x0000e98f0800d986 */ /* 0x000fe2000c101124 */
[----:B------:R-:W-:-:S03]  /*201b0*/  ISETP.LT.OR P5, PT, R0, 0xf9, !P3 ;  /* 0x000000f90000780c */ /* 0x000fc60005fa1670 */
[----:B------:R1:W-:Y:S01]  /*201c0*/  @!P2 STG.E.U8 desc[UR36][R6.64+0xf0], R11 ;  /* 0x0000f00b0600a986 */ /* 0x0003e2000c101124 */
[C---:B------:R-:W-:Y:S02]  /*201d0*/  ISETP.LT.OR P2, PT, R0.reuse, 0xf9, !P1 ;  /* 0x000000f90000780c */ /* 0x040fe40004f41670 */
[C---:B------:R-:W-:Y:S02]  /*201e0*/  ISETP.LT.OR P1, PT, R0.reuse, 0xfa, !P1 ;  /* 0x000000fa0000780c */ /* 0x040fe40004f21670 */
[----:B------:R-:W-:Y:S01]  /*201f0*/  ISETP.LT.OR P3, PT, R0, 0xfa, !P3 ;  /* 0x000000fa0000780c */ /* 0x000fe20005f61670 */
[-C--:B------:R-:W-:Y:S02]  /*20200*/  @!P0 IMAD R145, R145, R17.reuse, RZ ;  /* 0x0000001191918224 */ /* 0x080fe400078e02ff */
[-C--:B0-----:R-:W-:Y:S02]  /*20210*/  @!P4 IMAD R3, R146, R17.reuse, RZ ;  /* 0x000000119203c224 */ /* 0x081fe400078e02ff */
[----:B------:R-:W-:-:S02]  /*20220*/  @!P6 IMAD R147, R147, R17, RZ ;  /* 0x000000119393e224 */ /* 0x000fc400078e02ff */
[-C--:B-1----:R-:W-:Y:S02]  /*20230*/  @!P5 IMAD R11, R150, R17.reuse, RZ ;  /* 0x00000011960bd224 */ /* 0x082fe400078e02ff */
[-C--:B------:R-:W-:Y:S02]  /*20240*/  @!P2 IMAD R5, R148, R17.reuse, RZ ;  /* 0x000000119405a224 */ /* 0x080fe400078e02ff */
[-C--:B------:R-:W-:Y:S02]  /*20250*/  @!P1 IMAD R149, R149, R17.reuse, RZ ;  /* 0x0000001195959224 */ /* 0x080fe400078e02ff */
[----:B------:R-:W-:Y:S01]  /*20260*/  @!P3 IMAD R151, R151, R17, RZ ;  /* 0x000000119797b224 */ /* 0x000fe200078e02ff */
[----:B------:R0:W-:Y:S04]  /*20270*/  @!P0 STG.E.U8 desc[UR36][R6.64+0xf1], R145 ;  /* 0x0000f19106008986 */ /* 0x0001e8000c101124 */
[----:B------:R0:W-:Y:S04]  /*20280*/  @!P4 STG.E.U8 desc[UR36][R8.64+0xf0], R3 ;  /* 0x0000f0030800c986 */ /* 0x0001e8000c101124 */
[----:B------:R0:W-:Y:S04]  /*20290*/  @!P6 STG.E.U8 desc[UR36][R8.64+0xf1], R147 ;  /* 0x0000f1930800e986 */ /* 0x0001e8000c101124 */
[----:B------:R0:W-:Y:S04]  /*202a0*/  @!P2 STG.E.U8 desc[UR36][R6.64+0xf8], R5 ;  /* 0x0000f8050600a986 */ /* 0x0001e8000c101124 */
[----:B------:R0:W-:Y:S04]  /*202b0*/  @!P1 STG.E.U8 desc[UR36][R6.64+0xf9], R149 ;  /* 0x0000f99506009986 */ /* 0x0001e8000c101124 */
[----:B------:R0:W-:Y:S04]  /*202c0*/  @!P5 STG.E.U8 desc[UR36][R8.64+0xf8], R11 ;  /* 0x0000f80b0800d986 */ /* 0x0001e8000c101124 */
[----:B------:R0:W-:Y:S02]  /*202d0*/  @!P3 STG.E.U8 desc[UR36][R8.64+0xf9], R151 ;  /* 0x0000f9970800b986 */ /* 0x0001e4000c101124 */
.L_x_553:
[----:B------:R-:W-:Y:S05]  /*202e0*/  BSYNC B0 ;  /* 0x0000000000007941 */ /* 0x000fea0003800000 */
.L_x_39:
[----:B0-----:R-:W5:Y:S04]  /*202f0*/  LDL.LU R3, [R1+0x200] ;  /* 0x0002000001037983 */ /* 0x001f680000300800 */
[----:B------:R-:W5:Y:S01]  /*20300*/  LDL.LU R2, [R1+0x204] ;  /* 0x0002040001027983 */ /* 0x000f620000300800 */
[----:B------:R-:W-:Y:S01]  /*20310*/  ULDC UR4, c[0x0][0xc] ;  /* 0x0000030000047ab9 */ /* 0x000fe20000000800 */
[----:B------:R-:W-:Y:S01]  /*20320*/  ULDC UR5, c[0x0][0x10] ;  /* 0x0000040000057ab9 */ /* 0x000fe20000000800 */
[----:B------:R-:W5:Y:S01]  /*20330*/  LDC R5, c[0x0][0x14] ;  /* 0x00000500ff057b82 */ /* 0x000f620000000800 */
[----:B------:R-:W-:Y:S01]  /*20340*/  UIMAD.WIDE.U32 UR4, UR4, UR5, URZ ;  /* 0x00000005040472a5 */ /* 0x000fe2000f8e003f */
[----:B------:R-:W-:Y:S01]  /*20350*/  PRMT R0, RZ, 0x7610, R0 ;  /* 0x00007610ff007816 */ /* 0x000fe20000000000 */
[----:B------:R-:W-:Y:S01]  /*20360*/  UMOV UR41, 0xffffffff ;  /* 0xffffffff00297882 */ /* 0x000fe20000000000 */
[----:B------:R-:W-:-:S03]  /*20370*/  UMOV UR44, 0xffffffff ;  /* 0xffffffff002c7882 */ /* 0x000fc60000000000 */
[----:B-----5:R-:W-:-:S04]  /*20380*/  IMAD.WIDE.U32 R2, R5, UR4, R2 ;  /* 0x0000000405027c25 */ /* 0x020fc8000f8e0002 */
[----:B------:R-:W-:Y:S01]  /*20390*/  IMAD R5, R5, UR5, RZ ;  /* 0x0000000505057c24 */ /* 0x000fe2000f8e02ff */
[----:B------:R-:W-:Y:S01]  /*203a0*/  ULDC.64 UR4, c[0x0][0x650] ;  /* 0x0001940000047ab9 */ /* 0x000fe20000000a00 */
[----:B-1-3--:R-:W-:Y:S01]  /*203b0*/  IMAD.MOV.U32 R6, RZ, RZ, R2 ;  /* 0x000000ffff067224 */ /* 0x00afe200078e0002 */
[----:B------:R-:W-:Y:S01]  /*203c0*/  ISETP.GE.U32.AND P0, PT, R2, UR4, PT ;  /* 0x0000000402007c0c */ /* 0x000fe2000bf06070 */
[----:B------:R-:W-:-:S05]  /*203d0*/  IMAD.IADD R4, R3, 0x1, R5 ;  /* 0x0000000103047824 */ /* 0x000fca00078e0205 */
[----:B------:R0:W-:Y:S01]  /*203e0*/  STL [R1+0x200], R4 ;  /* 0x0002000401007387 */ /* 0x0001e20000100800 */
[----:B------:R-:W-:-:S03]  /*203f0*/  ISETP.GE.U32.AND.EX P0, PT, R4, UR5, PT, P0 ;  /* 0x0000000504007c0c */ /* 0x000fc6000bf06100 */
[----:B------:R0:W-:Y:S10]  /*20400*/  STL [R1+0x204], R6 ;  /* 0x0002040601007387 */ /* 0x0001f40000100800 */
[----:B0-----:R-:W-:Y:S05]  /*20410*/  @P0 BRA `(.L_x_554) ;  /* 0x0000000400880947 */ /* 0x001fea0003800000 */
[----:B------:R-:W0:Y:S01]  /*20420*/  S2UR UR6, SR_CTAID.X ;  /* 0x00000000000679c3 */ /* 0x000e220000002500 */
[----:B------:R-:W-:Y:S01]  /*20430*/  ULDC.64 UR12, c[0x0][0x628] ;  /* 0x00018a00000c7ab9 */ /* 0x000fe20000000a00 */
[----:B------:R-:W-:Y:S01]  /*20440*/  ULDC UR4, c[0x0][0x150] ;  /* 0x0000540000047ab9 */ /* 0x000fe20000000800 */
[----:B------:R-:W-:Y:S01]  /*20450*/  ISETP.NE.U32.AND P0, PT, RZ, UR12, PT ;  /* 0x0000000cff007c0c */ /* 0x000fe2000bf05070 */
[----:B------:R-:W-:Y:S01]  /*20460*/  ULDC UR15, c[0x0][0x630] ;  /* 0x00018c00000f7ab9 */ /* 0x000fe20000000800 */
[----:B------:R-:W-:Y:S01]  /*20470*/  R2UR UR16, R6 ;  /* 0x00000000061072ca */ /* 0x000fe200000e0000 */
[----:B------:R-:W-:Y:S01]  /*20480*/  ULDC UR19, c[0x0][0x154] ;  /* 0x0000550000137ab9 */ /* 0x000fe20000000800 */
[----:B------:R-:W-:Y:S01]  /*20490*/  ISETP.NE.AND.EX P0, PT, RZ, UR13, PT, P0 ;  /* 0x0000000dff007c0c */ /* 0x000fe2000bf05300 */
[----:B------:R-:W1:Y:S01]  /*204a0*/  S2UR UR18, SR_CTAID.Y ;  /* 0x00000000001279c3 */ /* 0x000e620000002600 */
[----:B------:R-:W-:Y:S02]  /*204b0*/  R2UR UR17, R4 ;  /* 0x00000000041172ca */ /* 0x000fe400000e0000 */
[----:B------:R-:W-:-:S02]  /*204c0*/  R2UR UR10, R6 ;  /* 0x00000000060a72ca */ /* 0x000fc400000e0000 */
[----:B------:R-:W-:Y:S02]  /*204d0*/  R2UR UR11, R4 ;  /* 0x00000000040b72ca */ /* 0x000fe400000e0000 */
[----:B0-----:R-:W-:-:S05]  /*204e0*/  I2FP.F32.U32 R0, UR6 ;  /* 0x0000000600007c45 */ /* 0x001fca0008201000 */
[----:B------:R-:W-:-:S04]  /*204f0*/  FMUL R0, R0, UR4 ;  /* 0x0000000400007c20 */ /* 0x000fc80008400000 */
[----:B------:R0:W3:Y:S01]  /*20500*/  F2I.U32.TRUNC.NTZ R2, R0 ;  /* 0x0000000000027305 */ /* 0x0000e2000020f000 */
[----:B-1----:R-:W-:Y:S05]  /*20510*/  @!P0 BRA `(.L_x_555) ;  /* 0x0000000000308947 */ /* 0x002fea0003800000 */
        /* <DEDUP_REMOVED lines=12> */
.L_x_555:
[----:B------:R-:W-:Y:S01]  /*205e0*/  USHF.R.U64 UR44, UR10, UR15, UR11 ;  /* 0x0000000f0a2c7299 */ /* 0x000fe2000800120b */
[----:B0-----:R-:W-:Y:S01]  /*205f0*/  I2FP.F32.U32 R0, UR18 ;  /* 0x0000001200007c45 */ /* 0x001fe20008201000 */
[----:B------:R-:W-:Y:S02]  /*20600*/  USHF.R.U32.HI UR4, URZ, UR15, UR11 ;  /* 0x0000000f3f047299 */ /* 0x000fe4000801160b */
        /* <DEDUP_REMOVED lines=8> */
[----:B------:R-:W-:Y:S01]  /*20690*/  UIMAD.WIDE.U32 UR8, UR10, UR12, UR8 ;  /* 0x0000000c0a0872a5 */ /* 0x000fe2000f8e0008 */
[----:B---3--:R-:W-:Y:S01]  /*206a0*/  R2UR UR12, R2 ;  /* 0x00000000020c72ca */ /* 0x008fe200000e0000 */
[----:B------:R-:W-:Y:S01]  /*206b0*/  UIMAD UR10, UR10, UR13, UR4 ;  /* 0x0000000d0a0a72a4 */ /* 0x000fe2000f8e0204 */
[----:B------:R-:W-:Y:S01]  /*206c0*/  ULDC UR11, c[0x0][0x618] ;  /* 0x00018600000b7ab9 */ /* 0x000fe20000000800 */
[----:B------:R-:W-:Y:S02]  /*206d0*/  ULDC UR21, c[0x0][0x658] ;  /* 0x0001960000157ab9 */ /* 0x000fe40000000800 */
[----:B------:R-:W-:Y:S01]  /*206e0*/  UIADD3 UR9, UR9, UR10, URZ ;  /* 0x0000000a09097290 */ /* 0x000fe2000fffe03f */
[----:B------:R-:W-:Y:S01]  /*206f0*/  UMOV UR15, 0xffffffff ;  /* 0xffffffff000f7882 */ /* 0x000fe20000000000 */
[----:B------:R-:W-:Y:S01]  /*20700*/  ULDC.64 UR4, c[0x0][0x640] ;  /* 0x0001900000047ab9 */ /* 0x000fe20000000a00 */
[----:B------:R-:W-:Y:S01]  /*20710*/  USHF.L.U32 UR15, UR15, UR21, URZ ;  /* 0x000000150f0f7299 */ /* 0x000fe2000800063f */
[----:B------:R-:W-:Y:S01]  /*20720*/  ISETP.NE.U32.AND P0, PT, RZ, UR4, PT ;  /* 0x00000004ff007c0c */ /* 0x000fe2000bf05070 */
[----:B------:R-:W-:-:S02]  /*20730*/  USHF.R.U64 UR16, UR8, UR11, UR9 ;  /* 0x0000000b08107299 */ /* 0x000fc40008001209 */
[----:B------:R-:W-:Y:S01]  /*20740*/  USHF.R.U32.HI UR8, URZ, UR11, UR9 ;  /* 0x0000000b3f087299 */ /* 0x000fe20008011609 */
[----:B0-----:R-:W-:Y:S01]  /*20750*/  R2UR UR14, R0 ;  /* 0x00000000000e72ca */ /* 0x001fe200000e0000 */
[----:B------:R-:W-:Y:S01]  /*20760*/  ULDC UR17, c[0x0][0x608] ;  /* 0x0001820000117ab9 */ /* 0x000fe20000000800 */
[----:B------:R-:W-:Y:S01]  /*20770*/  ULOP3.LUT UR45, URZ, UR15, URZ, 0x33, !UPT ;  /* 0x0000000f3f2d7292 */ /* 0x000fe2000f8e333f */
[----:B------:R-:W-:Y:S01]  /*20780*/  ISETP.NE.AND.EX P0, PT, RZ, UR5, PT, P0 ;  /* 0x00000005ff007c0c */ /* 0x000fe2000bf05300 */
[----:B------:R-:W-:Y:S02]  /*20790*/  USHF.R.U64 UR15, UR16, UR17, UR8 ;  /* 0x00000011100f7299 */ /* 0x000fe40008001208 */
[----:B------:R-:W-:Y:S02]  /*207a0*/  USHF.R.U32.HI UR8, URZ, UR17, UR8 ;  /* 0x000000113f087299 */ /* 0x000fe40008011608 */
[----:B------:R-:W-:Y:S02]  /*207b0*/  UIADD3 UR12, -UR12, URZ, URZ ;  /* 0x0000003f0c0c7290 */ /* 0x000fe4000fffe13f */
[----:B------:R-:W-:Y:S01]  /*207c0*/  USHF.R.U64 UR17, UR15, UR21, UR8 ;  /* 0x000000150f117299 */ /* 0x000fe20008001208 */
[----:B------:R-:W-:Y:S01]  /*207d0*/  UMOV UR19, 0x1 ;  /* 0x0000000100137882 */ /* 0x000fe20000000000 */
[----:B------:R-:W-:Y:S01]  /*207e0*/  ULDC UR13, c[0x0][0x144] ;  /* 0x00005100000d7ab9 */ /* 0x000fe20000000800 */
[----:B------:R-:W-:Y:S01]  /*207f0*/  ULDC UR7, c[0x0][0x600] ;  /* 0x0001800000077ab9 */ /* 0x000fe20000000800 */
[----:B------:R-:W-:-:S02]  /*20800*/  USHF.L.U32 UR24, UR19, UR21, URZ ;  /* 0x0000001513187299 */ /* 0x000fc4000800063f */
[----:B------:R-:W-:Y:S02]  /*20810*/  USHF.R.U32.HI UR8, URZ, UR21, UR8 ;  /* 0x000000153f087299 */ /* 0x000fe40008011608 */
[----:B------:R-:W-:Y:S02]  /*20820*/  UIMAD UR21, UR13, UR12, UR6 ;  /* 0x0000000c0d1572a4 */ /* 0x000fe4000f8e0206 */
[----:B------:R-:W-:Y:S02]  /*20830*/  UIADD3 UR20, UR7, -0x1, URZ ;  /* 0xffffffff07147890 */ /* 0x000fe4000fffe03f */
[----:B------:R-:W-:Y:S01]  /*20840*/  UIADD3 UR19, -UR14, URZ, URZ ;  /* 0x0000003f0e137290 */ /* 0x000fe2000fffe13f */
        /* <DEDUP_REMOVED lines=17> */
.L_x_556:
[----:B------:R-:W-:Y:S01]  /*20960*/  UISETP.NE.AND UP0, UPT, UR42, URZ, UPT ;  /* 0x0000003f2a00728c */ /* 0x000fe2000bf05270 */
[----:B------:R-:W-:Y:S01]  /*20970*/  IMAD.MOV.U32 R0, RZ, RZ, 0x1 ;  /* 0x00000001ff007424 */ /* 0x000fe200078e00ff */
[----:B------:R-:W-:Y:S02]  /*20980*/  USHF.R.U64 UR4, UR6, UR22, UR8 ;  /* 0x0000001606047299 */ /* 0x000fe40008001208 */
[----:B------:R-:W-:Y:S02]  /*20990*/  ULOP3.LUT UR45, UR15, UR45, URZ, 0xc0, !UPT ;  /* 0x0000002d0f2d7292 */ /* 0x000fe4000f8ec03f */
[----:B------:R-:W-:Y:S02]  /*209a0*/  UIADD3 UR5, -UR4, URZ, URZ ;  /* 0x0000003f04057290 */ /* 0x000fe4000fffe13f */
[----:B------:R-:W-:Y:S02]  /*209b0*/  UIMAD UR45, UR24, UR4, UR45 ;  /* 0x00000004182d72a4 */ /* 0x000fe4000f8e022d */
[----:B------:R-:W-:-:S02]  /*209c0*/  ULOP3.LUT UR16, UR16, UR20, URZ, 0xc0, !UPT ;  /* 0x0000001410107292 */ /* 0x000fc4000f8ec03f */
[----:B------:R-:W-:Y:S02]  /*209d0*/  @UP0 UIMAD UR21, UR25, UR19, UR18 ;  /* 0x00000013191502a4 */ /* 0x000fe4000f8e0212 */
[----:B------:R-:W-:-:S03]  /*209e0*/  UIMAD UR4, UR5, UR23, UR17 ;  /* 0x00000017050472a4 */ /* 0x000fc6000f8e0211 */
[----:B------:R-:W-:Y:S01]  /*209f0*/  ULDC UR5, c[0x0][0x610] ;  /* 0x0001840000057ab9 */ /* 0x000fe20000000800 */
[----:B------:R-:W-:Y:S02]  /*20a00*/  UIMAD UR4, UR4, UR7, UR16 ;  /* 0x00000007040472a4 */ /* 0x000fe4000f8e0210 */
[----:B------:R-:W-:-:S04]  /*20a10*/  UIMAD UR45, UR45, UR5, UR21 ;  /* 0x000000052d2d72a4 */ /* 0x000fc8000f8e0215 */
[----:B------:R-:W-:Y:S02]  /*20a20*/  USEL UR41, UR4, UR45, !UP0 ;  /* 0x0000002d04297287 */ /* 0x000fe4000c000000 */
[----:B------:R-:W-:-:S12]  /*20a30*/  USEL UR45, UR45, UR4, !UP0 ;  /* 0x000000042d2d7287 */ /* 0x000fd8000c000000 */
.L_x_554:
[----:B------:R-:W-:-:S13]  /*20a40*/  LOP3.LUT P0, RZ, R0, 0xff, RZ, 0xc0, !PT ;  /* 0x000000ff00ff7812 */ /* 0x000fda000780c0ff */
[----:B------:R-:W-:Y:S05]  /*20a50*/  @P0 BRA `(.L_x_557) ;  /* 0xfffffe0400a40947 */ /* 0x000fea000383ffff */
[----:B------:R-:W-:Y:S05]  /*20a60*/  EXIT ;  /* 0x000000000000794d */ /* 0x000fea0003800000 */
.L_x_3:
[----:B------:R-:W2:Y:S04]  /*20a70*/  LDL R4, [R1+0x204] ;  /* 0x0002040001047983 */ /* 0x000ea80000100800 */
[----:B------:R-:W3:Y:S01]  /*20a80*/  LDL R3, [R1+0x200] ;  /* 0x0002000001037983 */ /* 0x000ee20000100800 */
[----:B------:R-:W-:Y:S01]  /*20a90*/  MOV R5, 0xffffffff ;  /* 0xffffffff00057802 */ /* 0x000fe20000000f00 */
[----:B------:R-:W-:Y:S01]  /*20aa0*/  IMAD.MOV.U32 R2, RZ, RZ, -0x1 ;  /* 0xffffffffff027424 */ /* 0x000fe200078e00ff */
[----:B------:R-:W-:Y:S01]  /*20ab0*/  ULDC.64 UR8, c[0x0][0x650] ;  /* 0x0001940000087ab9 */ /* 0x000fe20000000a00 */
[----:B------:R-:W-:Y:S01]  /*20ac0*/  PRMT R0, RZ, 0x7610, R0 ;  /* 0x00007610ff007816 */ /* 0x000fe20000000000 */
[----:B------:R-:W-:Y:S01]  /*20ad0*/  IMAD.MOV.U32 R16, RZ, RZ, -0x1 ;  /* 0xffffffffff107424 */ /* 0x000fe200078e00ff */
[----:B------:R1:W-:Y:S04]  /*20ae0*/  STL [R1+0x4], R5 ;  /* 0x0000040501007387 */ /* 0x0003e80000100800 */
[----:B------:R1:W-:Y:S01]  /*20af0*/  STL [R1], R2 ;  /* 0x0000000201007387 */ /* 0x0003e20000100800 */
[----:B--2---:R-:W-:-:S04]  /*20b00*/  ISETP.GE.U32.AND P0, PT, R4, UR8, PT ;  /* 0x0000000804007c0c */ /* 0x004fc8000bf06070 */
[----:B---3--:R-:W-:-:S13]  /*20b10*/  ISETP.GE.U32.AND.EX P0, PT, R3, UR9, PT, P0 ;  /* 0x0000000903007c0c */ /* 0x008fda000bf06100 */
[----:B-1----:R-:W-:Y:S05]  /*20b20*/  @P0 BRA `(.L_x_558) ;  /* 0x0000000400940947 */ /* 0x002fea0003800000 */
[----:B------:R-:W-:Y:S01]  /*20b30*/  I2FP.F32.U32 R0, UR4 ;  /* 0x0000000400007c45 */ /* 0x000fe20008201000 */
[----:B0-----:R-:W-:Y:S01]  /*20b40*/  ULDC.64 UR16, c[0x0][0x628] ;  /* 0x00018a0000107ab9 */ /* 0x001fe20000000a00 */
        /* <DEDUP_REMOVED lines=24> */
.L_x_559:
        /* <DEDUP_REMOVED lines=24> */
[----:B------:R-:W-:Y:S01]  /*20e50*/  UMOV UR19, 0x1 ;  /* 0x0000000100137882 */ /* 0x000fe20000000000 */
[----:B------:R-:W-:Y:S01]  /*20e60*/  ULDC UR20, c[0x0][0x608] ;  /* 0x0001820000147ab9 */ /* 0x000fe20000000800 */
[----:B------:R-:W-:Y:S01]  /*20e70*/  USHF.L.U32 UR26, UR19, UR23, URZ ;  /* 0x00000017131a7299 */ /* 0x000fe2000800063f */
[----:B------:R-:W-:Y:S01]  /*20e80*/  ISETP.NE.AND.EX P0, PT, RZ, UR9, PT, P0 ;  /* 0x00000009ff007c0c */ /* 0x000fe2000bf05300 */
[----:B------:R-:W-:Y:S02]  /*20e90*/  USHF.R.U64 UR19, UR18, UR20, UR11 ;  /* 0x0000001412137299 */ /* 0x000fe4000800120b */
[----:B------:R-:W-:Y:S02]  /*20ea0*/  USHF.R.U32.HI UR11, URZ, UR20, UR11 ;  /* 0x000000143f0b7299 */ /* 0x000fe4000801160b */
[----:B------:R-:W-:-:S02]  /*20eb0*/  UIADD3 UR15, -UR15, URZ, URZ ;  /* 0x0000003f0f0f7290 */ /* 0x000fc4000fffe13f */
[----:B------:R-:W-:Y:S01]  /*20ec0*/  USHF.R.U64 UR20, UR19, UR23, UR11 ;  /* 0x0000001713147299 */ /* 0x000fe2000800120b */
[----:B------:R-:W-:Y:S01]  /*20ed0*/  ULDC UR16, c[0x0][0x144] ;  /* 0x0000510000107ab9 */ /* 0x000fe20000000800 */
[----:B------:R-:W-:Y:S01]  /*20ee0*/  ULDC UR6, c[0x0][0x600] ;  /* 0x0001800000067ab9 */ /* 0x000fe20000000800 */
[----:B------:R-:W-:Y:S02]  /*20ef0*/  USHF.R.U32.HI UR11, URZ, UR23, UR11 ;  /* 0x000000173f0b7299 */ /* 0x000fe4000801160b */
[----:B------:R-:W-:Y:S02]  /*20f00*/  UIMAD UR23, UR16, UR15, UR4 ;  /* 0x0000000f101772a4 */ /* 0x000fe4000f8e0204 */
[----:B------:R-:W-:Y:S02]  /*20f10*/  UIADD3 UR22, UR6, -0x1, URZ ;  /* 0xffffffff06167890 */ /* 0x000fe4000fffe03f */
[----:B------:R-:W-:Y:S02]  /*20f20*/  ULOP3.LUT UR27, URZ, UR13, URZ, 0x33, !UPT ;  /* 0x0000000d3f1b7292 */ /* 0x000fe4000f8e333f */
        /* <DEDUP_REMOVED lines=18> */
.L_x_560:
[----:B------:R-:W-:Y:S01]  /*21050*/  UISETP.NE.AND UP0, UPT, UR42, URZ, UPT ;  /* 0x0000003f2a00728c */ /* 0x000fe2000bf05270 */
[----:B------:R-:W-:Y:S01]  /*21060*/  IMAD.MOV.U32 R0, RZ, RZ, 0x1 ;  /* 0x00000001ff007424 */ /* 0x000fe200078e00ff */
[----:B------:R-:W-:Y:S01]  /*21070*/  USHF.R.U64 UR8, UR4, UR24, UR11 ;  /* 0x0000001804087299 */ /* 0x000fe2000800120b */
[----:B------:R-:W-:Y:S01]  /*21080*/  MOV R16, UR5 ;  /* 0x0000000500107c02 */ /* 0x000fe20008000f00 */
[----:B------:R-:W-:Y:S02]  /*21090*/  ULOP3.LUT UR4, UR19, UR27, URZ, 0xc0, !UPT ;  /* 0x0000001b13047292 */ /* 0x000fe4000f8ec03f */
[----:B------:R-:W-:Y:S02]  /*210a0*/  ULOP3.LUT UR18, UR18, UR22, URZ, 0xc0, !UPT ;  /* 0x0000001612127292 */ /* 0x000fe4000f8ec03f */
[----:B------:R-:W-:-:S03]  /*210b0*/  UIMAD UR4, UR26, UR8, UR4 ;  /* 0x000000081a0472a4 */ /* 0x000fc6000f8e0204 */
[----:B------:R-:W-:Y:S02]  /*210c0*/  @UP0 UIMAD UR23, UR28, UR21, UR7 ;  /* 0x000000151c1702a4 */ /* 0x000fe4000f8e0207 */
[----:B------:R-:W-:-:S03]  /*210d0*/  UIADD3 UR7, -UR8, URZ, URZ ;  /* 0x0000003f08077290 */ /* 0x000fc6000fffe13f */
[----:B------:R-:W-:Y:S01]  /*210e0*/  ULDC UR8, c[0x0][0x610] ;  /* 0x0001840000087ab9 */ /* 0x000fe20000000800 */
[----:B------:R-:W-:Y:S02]  /*210f0*/  UIMAD UR7, UR7, UR25, UR20 ;  /* 0x00000019070772a4 */ /* 0x000fe4000f8e0214 */
[----:B------:R-:W-:Y:S02]  /*21100*/  UIMAD UR4, UR4, UR8, UR23 ;  /* 0x00000008040472a4 */ /* 0x000fe4000f8e0217 */
[----:B------:R-:W-:-:S04]  /*21110*/  UIMAD UR7, UR7, UR6, UR18 ;  /* 0x00000006070772a4 */ /* 0x000fc8000f8e0212 */
[----:B------:R-:W-:Y:S02]  /*21120*/  USEL UR6, UR7, UR4, !UP0 ;  /* 0x0000000407067287 */ /* 0x000fe4000c000000 */
[----:B------:R-:W-:-:S04]  /*21130*/  USEL UR4, UR4, UR7, !UP0 ;  /* 0x0000000704047287 */ /* 0x000fc8000c000000 */
[----:B------:R-:W-:Y:S02]  /*21140*/  IMAD.U32 R3, RZ, RZ, UR6 ;  /* 0x00000006ff037e24 */ /* 0x000fe4000f8e00ff */
[----:B------:R-:W-:-:S05]  /*21150*/  IMAD.U32 R2, RZ, RZ, UR4 ;  /* 0x00000004ff027e24 */ /* 0x000fca000f8e00ff */
[----:B------:R1:W-:Y:S04]  /*21160*/  STL [R1+0x4], R2 ;  /* 0x0000040201007387 */ /* 0x0003e80000100800 */
[----:B------:R1:W-:Y:S02]  /*21170*/  STL [R1], R3 ;  /* 0x0000000301007387 */ /* 0x0003e40000100800 */
.L_x_558:
[----:B------:R-:W-:-:S08]  /*21180*/  NOP ;  /* 0x0000000000007918 */ /* 0x000fd00000000000 */
[----:B01----:R-:W0:-:S00]  /*21190*/  USETMAXREG.DEALLOC.CTAPOOL 0x18 ;  /* 0x00000018000079c8 */ /* 0x003e0000080e0500 */
[----:B------:R-:W-:-:S13]  /*211a0*/  ISETP.NE.AND P0, PT, RZ, UR10, PT ;  /* 0x0000000aff007c0c */ /* 0x000fda000bf05270 */
[----:B------:R-:W-:Y:S05]  /*211b0*/  @P0 EXIT ;  /* 0x000000000000094d */ /* 0x000fea0003800000 */
[----:B0-----:R0:W-:Y:S01]  /*211c0*/  STL [R1+0x8], RZ ;  /* 0x000008ff01007387 */ /* 0x0011e20000100800 */
[----:B------:R-:W-:Y:S01]  /*211d0*/  LOP3.LUT P0, RZ, R0, 0xff, RZ, 0xc0, !PT ;  /* 0x000000ff00ff7812 */ /* 0x000fe2000780c0ff */
[----:B------:R-:W-:-:S12]  /*211e0*/  IMAD.MOV.U32 R18, RZ, RZ, 0x1 ;  /* 0x00000001ff127424 */ /* 0x000fd800078e00ff */
[----:B0-----:R-:W-:Y:S05]  /*211f0*/  @!P0 BRA `(.L_x_561) ;  /* 0x00000010005c8947 */ /* 0x001fea0003800000 */
[----:B------:R-:W0:Y:S01]  /*21200*/  S2R R2, SR_TID.X ;  /* 0x0000000000027919 */ /* 0x000e220000002100 */
[----:B------:R-:W-:Y:S01]  /*21210*/  MOV R0, 0x1 ;  /* 0x0000000100007802 */ /* 0x000fe20000000f00 */
[----:B------:R-:W-:Y:S01]  /*21220*/  ULDC UR5, c[0x0][0x28c] ;  /* 0x0000a30000057ab9 */ /* 0x000fe20000000800 */
[----:B------:R-:W-:Y:S01]  /*21230*/  ULDC UR39, c[0x0][0x658] ;  /* 0x0001960000277ab9 */ /* 0x000fe20000000800 */
[----:B------:R-:W-:Y:S01]  /*21240*/  UMOV UR6, 0xffffffff ;  /* 0xffffffff00067882 */ /* 0x000fe20000000000 */
[----:B------:R-:W-:Y:S01]  /*21250*/  UIADD3 UR7, UR5, 0x7f, URZ ;  /* 0x0000007f05077890 */ /* 0x000fe2000fffe03f */
[----:B------:R1:W-:Y:S01]  /*21260*/  STL.S16 [R1+0xc], R0 ;  /* 0x00000c0001007387 */ /* 0x0003e20000100600 */
[----:B------:R-:W-:Y:S01]  /*21270*/  UMOV UR8, 0x1 ;  /* 0x0000000100087882 */ /* 0x000fe20000000000 */
[----:B------:R-:W-:Y:S01]  /*21280*/  USHF.L.U32 UR6, UR6, UR39, URZ ;  /* 0x0000002706067299 */ /* 0x000fe2000800063f */
[----:B------:R-:W-:Y:S01]  /*21290*/  BSSY B7, `(.L_x_561) ;  /* 0x000010d000077945 */ /* 0x000fe20003800000 */
[----:B------:R1:W-:Y:S01]  /*212a0*/  STL [R1+0x8], RZ ;  /* 0x000008ff01007387 */ /* 0x0003e20000100800 */
[----:B------:R-:W-:Y:S01]  /*212b0*/  USHF.L.U32 UR39, UR8, UR39, URZ ;  /* 0x0000002708277299 */ /* 0x000fe2000800063f */
[----:B------:R-:W-:Y:S01]  /*212c0*/  IMAD.MOV.U32 R18, RZ, RZ, 0x1 ;  /* 0x00000001ff127424 */ /* 0x000fe200078e00ff */
[----:B------:R-:W-:Y:S01]  /*212d0*/  USHF.R.S32.HI UR8, URZ, 0x1f, UR7 ;  /* 0x0000001f3f087899 */ /* 0x000fe20008011407 */
[----:B------:R-:W-:Y:S01]  /*212e0*/  ULDC UR4, c[0x0][0xc] ;  /* 0x0000030000047ab9 */ /* 0x000fe20000000800 */
[----:B------:R-:W-:-:S02]  /*212f0*/  ULDC UR5, c[0x0][0x10] ;  /* 0x0000040000057ab9 */ /* 0x000fc40000000800 */
[----:B------:R-:W-:Y:S02]  /*21300*/  ULEA.HI UR8, UR8, UR7, URZ, 0x7 ;  /* 0x0000000708087291 */ /* 0x000fe4000f8f383f */
[----:B------:R-:W-:Y:S02]  /*21310*/  UIMAD.WIDE.U32 UR4, UR4, UR5, URZ ;  /* 0x00000005040472a5 */ /* 0x000fe4000f8e003f */
[----:B------:R-:W-:Y:S02]  /*21320*/  ULOP3.LUT UR38, URZ, UR6, URZ, 0x33, !UPT ;  /* 0x000000063f267292 */ /* 0x000fe4000f8e333f */
[----:B------:R-:W-:Y:S01]  /*21330*/  USHF.R.S32.HI UR44, URZ, 0x7, UR8 ;  /* 0x000000073f2c7899 */ /* 0x000fe20008011408 */
[----:B------:R-:W-:Y:S01]  /*21340*/  ULDC UR6, c[0x0][0x14] ;  /* 0x0000050000067ab9 */ /* 0x000fe20000000800 */
[----:B------:R-:W-:Y:S01]  /*21350*/  ULDC UR40, c[0x0][0x600] ;  /* 0x0001800000287ab9 */ /* 0x000fe20000000800 */
[----:B------:R-:W-:Y:S02]  /*21360*/  UIMAD.WIDE.U32 UR48, UR4, UR6, URZ ;  /* 0x00000006043072a5 */ /* 0x000fe4000f8e003f */
[----:B------:R-:W-:-:S02]  /*21370*/  UIMAD UR45, UR5, UR6, URZ ;  /* 0x00000006052d72a4 */ /* 0x000fc4000f8e023f */
[----:B------:R-:W-:Y:S01]  /*21380*/  ULOP3.LUT UR41, UR43, 0x2, URZ, 0xfc, !UPT ;  /* 0x000000022b297892 */ /* 0x000fe2000f8efc3f */
[C---:B0-----:R-:W-:Y:S01]  /*21390*/  LOP3.LUT P1, RZ, R2.reuse, 0x7f, RZ, 0xc0, !PT ;  /* 0x0000007f02ff7812 */ /* 0x041fe2000782c0ff */
[----:B------:R-:W-:Y:S01]  /*213a0*/  UIADD3 UR40, UR40, -0x1, URZ ;  /* 0xffffffff28287890 */ /* 0x000fe2000fffe03f */
[----:B------:R-:W-:Y:S01]  /*213b0*/  LOP3.LUT P0, RZ, R2, 0x1f, RZ, 0xc0, !PT ;  /* 0x0000001f02ff7812 */ /* 0x000fe2000780c0ff */
[----:B------:R-:W-:Y:S02]  /*213c0*/  UIADD3 UR45, UR49, UR45, URZ ;  /* 0x0000002d312d7290 */ /* 0x000fe4000fffe03f */
[----:B------:R-:W-:Y:S01]  /*213d0*/  UIADD3 UR46, UR44, 0x1, URZ ;  /* 0x000000012c2e7890 */ /* 0x000fe2000fffe03f */
[----:B------:R-:W-:Y:S01]  /*213e0*/  PLOP3.LUT P0, PT, P0, P1, PT, 0x8a, 0x0 ;  /* 0x000000000000781c */ /* 0x000fe20000703172 */
[----:B------:R-:W-:-:S03]  /*213f0*/  ULDC.64 UR36, c[0x0][0x198] ;  /* 0x0000660000247ab9 */ /* 0x000fc60000000a00 */
[----:B-1----:R-:W-:-:S09]  /*21400*/  P2R R17, PR, RZ, 0x1 ;  /* 0x00000001ff117803 */ /* 0x002fd20000000000 */
.L_x_575:
[----:B------:R-:W-:-:S03]  /*21410*/  UMOV UR4, 0xffffffff ;  /* 0xffffffff00047882 */ /* 0x000fc60000000000 */
[----:B01----:R-:W-:Y:S05]  /*21420*/  BRA.DIV UR4, `(.L_x_562) ;  /* 0x0000001204d07947 */ /* 0x003fea000b800000 */
[----:B------:R-:W-:-:S13]  /*21430*/  ELECT P6, URZ, PT ;  /* 0x00000000003f782f */ /* 0x000fda00038c0000 */
.L_x_587:
[----:B------:R-:W-:Y:S04]  /*21440*/  BSSY B6, `(.L_x_563) ;  /* 0x000006c000067945 */ /* 0x000fe80003800000 */
[----:B------:R-:W-:Y:S05]  /*21450*/  @!P6 BRA `(.L_x_564) ;  /* 0x0000000400a8e947 */ /* 0x000fea0003800000 */
[----:B------:R-:W0:Y:S01]  /*21460*/  S2R R0, SR_CgaCtaId ;  /* 0x0000000000007919 */ /* 0x000e220000008800 */
[----:B------:R-:W-:-:S04]  /*21470*/  MOV R19, 0x400 ;  /* 0x0000040000137802 */ /* 0x000fc80000000f00 */
[----:B0-----:R-:W-:-:S05]  /*21480*/  LEA R19, R0, R19, 0x18 ;  /* 0x0000001300137211 */ /* 0x001fca00078ec0ff */
[----:B------:R-:W-:-:S05]  /*21490*/  VIADD R0, R19, 0x800 ;  /* 0x0000080013007836 */ /* 0x000fca0000000000 */
[----:B------:R-:W-:-:S13]  /*214a0*/  LOP3.LUT P0, RZ, R0, 0x3ff, RZ, 0xc0, !PT ;  /* 0x000003ff00ff7812 */ /* 0x000fda000780c0ff */
[----:B------:R-:W-:Y:S05]  /*214b0*/  @!P0 BRA `(.L_x_565) ;  /* 0x0000000000408947 */ /* 0x000fea0003800000 */
[----:B------:R-:W-:Y:S01]  /*214c0*/  MOV R2, 0x0 ;  /* 0x0000000000027802 */ /* 0x000fe20000000f00 */
[----:B------:R-:W-:Y:S01]  /*214d0*/  ULDC.64 UR4, c[0x4][0x70] ;  /* 0x01001c0000047ab9 */ /* 0x000fe20000000a00 */
[----:B------:R-:W-:Y:S01]  /*214e0*/  ULDC.64 UR6, c[0x4][0x78] ;  /* 0x01001e0000067ab9 */ /* 0x000fe20000000a00 */
[----:B------:R-:W-:Y:S01]  /*214f0*/  ULDC.64 UR8, c[0x4][0x8] ;  /* 0x0100020000087ab9 */ /* 0x000fe20000000a00 */
[----:B------:R-:W-:Y:S01]  /*21500*/  IMAD.U32 R4, RZ, RZ, UR4 ;  /* 0x00000004ff047e24 */ /* 0x000fe2000f8e00ff */
[----:B------:R-:W-:Y:S01]  /*21510*/  MOV R5, UR5 ;  /* 0x0000000500057c02 */ /* 0x000fe20008000f00 */
[----:B------:R-:W0:Y:S01]  /*21520*/  LDC.64 R2, c[0x4][R2] ;  /* 0x0100000002027b82 */ /* 0x000e220000000a00 */
        /* <DEDUP_REMOVED lines=9> */
.L_x_565:
[----:B------:R-:W-:-:S04]  /*215c0*/  IADD3 R0, R19, 0x18800, RZ ;  /* 0x0001880013007810 */ /* 0x000fc80007ffe0ff */
        /* <DEDUP_REMOVED lines=10> */
[----:B------:R-:W-:Y:S01]  /*21670*/  MOV R12, 0x1 ;  /* 0x00000001000c7802 */ /* 0x000fe20000000f00 */
[----:B------:R-:W-:Y:S02]  /*21680*/  IMAD.U32 R6, RZ, RZ, UR6 ;  /* 0x00000006ff067e24 */ /* 0x000fe4000f8e00ff */
[----:B------:R-:W-:-:S02]  /*21690*/  IMAD.U32 R10, RZ, RZ, UR8 ;  /* 0x00000008ff0a7e24 */ /* 0x000fc4000f8e00ff */
[----:B------:R-:W-:Y:S02]  /*216a0*/  IMAD.U32 R11, RZ, RZ, UR9 ;  /* 0x00000009ff0b7e24 */ /* 0x000fe4000f8e00ff */
[----:B------:R-:W-:Y:S02]  /*216b0*/  IMAD.MOV.U32 R8, RZ, RZ, 0x70 ;  /* 0x00000070ff087424 */ /* 0x000fe400078e00ff */
[----:B------:R-:W-:-:S07]  /*216c0*/  IMAD.MOV.U32 R13, RZ, RZ, RZ ;  /* 0x000000ffff0d7224 */ /* 0x000fce00078e00ff */
[----:B------:R-:W-:-:S07]  /*216d0*/  LEPC R20, `(.L_x_566) ;  /* 0x000000001014794e */ /* 0x000fce0000000000 */
[----:B0-----:R-:W-:Y:S05]  /*216e0*/  CALL.ABS.NOINC R2 ;  /* 0x0000000002007343 */ /* 0x001fea0003c00000 */
.L_x_566:
[----:B------:R-:W0:Y:S02]  /*216f0*/  LDC R0, c[0x0][0x28c] ;  /* 0x0000a300ff007b82 */ /* 0x000e240000000800 */
[----:B0-----:R-:W-:-:S13]  /*21700*/  ISETP.GE.AND P0, PT, R0, 0x1, PT ;  /* 0x000000010000780c */ /* 0x001fda0003f06270 */
[----:B------:R-:W-:Y:S05]  /*21710*/  @!P0 BRA `(.L_x_564) ;  /* 0x0000000000f88947 */ /* 0x000fea0003800000 */
[----:B------:R-:W2:Y:S04]  /*21720*/  LDL.LU R3, [R1+0x4] ;  /* 0x0000040001037983 */ /* 0x000ea80000300800 */
[----:B------:R-:W3:Y:S01]  /*21730*/  LDL.LU R2, [R1] ;  /* 0x0000000001027983 */ /* 0x000ee20000300800 */
[----:B------:R-:W-:Y:S01]  /*21740*/  MOV R9, RZ ;  /* 0x000000ff00097202 */ /* 0x000fe20000000f00 */
[----:B------:R-:W-:Y:S02]  /*21750*/  IMAD.U32 R7, RZ, RZ, UR46 ;  /* 0x0000002eff077e24 */ /* 0x000fe4000f8e00ff */
[----:B------:R0:W5:Y:S01]  /*21760*/  LDL R4, [R1+0x8] ;  /* 0x0000080001047983 */ /* 0x0001620000100800 */
[----:B--2---:R-:W-:Y:S02]  /*21770*/  IMAD.SHL.U32 R0, R3, 0x100, RZ ;  /* 0x0000010003007824 */ /* 0x004fe400078e00ff */
[----:B------:R-:W-:-:S02]  /*21780*/  IMAD.MOV.U32 R3, RZ, RZ, R18 ;  /* 0x000000ffff037224 */ /* 0x000fc400078e0012 */
[----:B---3--:R-:W-:Y:S02]  /*21790*/  IMAD.SHL.U32 R2, R2, 0x100, RZ ;  /* 0x0000010002027824 */ /* 0x008fe400078e00ff */
[----:B0-----:R-:W-:-:S07]  /*217a0*/  VIADD R10, R0, 0x80 ;  /* 0x00000080000a7836 */ /* 0x001fce0000000000 */
.L_x_570:
[----:B------:R-:W0:Y:S01]  /*217b0*/  S2R R5, SR_TID.X ;  /* 0x0000000000057919 */ /* 0x000e220000002100 */
[----:B-----5:R-:W-:Y:S02]  /*217c0*/  LEA R8, R4, R19, 0x3 ;  /* 0x0000001304087211 */ /* 0x020fe400078e18ff */
[----:B0-----:R-:W-:Y:S02]  /*217d0*/  LOP3.LUT P1, RZ, R5, 0x7f, RZ, 0xc0, !PT ;  /* 0x0000007f05ff7812 */ /* 0x001fe4000782c0ff */
[----:B------:R-:W-:-:S04]  /*217e0*/  SHF.L.U32 R5, R3, 0x1f, RZ ;  /* 0x0000001f03057819 */ /* 0x000fc800000006ff */
[----:B------:R-:W0:Y:S07]  /*217f0*/  SYNCS.PHASECHK.TRANS64.TRYWAIT P0, [R8+URZ+0x18], R5 ;  /* 0x00001805080075a7 */ /* 0x000e2e000800017f */
[----:B------:R-:W1:Y:S01]  /*21800*/  @!P1 LDC R6, c[0x0][0x500] ;  /* 0x00014000ff069b82 */ /* 0x000e620000000800 */
[----:B0-----:R-:W-:Y:S05]  /*21810*/  @!P0 BRA `(.L_x_567) ;  /* 0x0000000c00f48947 */ /* 0x001fea0003800000 */
.L_x_588:
[----:B------:R-:W2:Y:S01]  /*21820*/  S2R R11, SR_TID.X ;  /* 0x00000000000b7919 */ /* 0x000ea20000002100 */
[----:B------:R-:W-:-:S04]  /*21830*/  UPRMT UR4, UR41, 0x9910, URZ ;  /* 0x0000991029047896 */ /* 0x000fc8000800003f */
[----:B------:R-:W-:Y:S01]  /*21840*/  UISETP.NE.AND UP0, UPT, UR4, 0x2, UPT ;  /* 0x000000020400788c */ /* 0x000fe2000bf05270 */
[----:B--2---:R-:W-:-:S13]  /*21850*/  LOP3.LUT P0, RZ, R11, 0x7f, RZ, 0xc0, !PT ;  /* 0x0000007f0bff7812 */ /* 0x004fda000780c0ff */
[----:B-1----:R1:W-:Y:S01]  /*21860*/  @!P0 SYNCS.ARRIVE.TRANS64 RZ, [R8+URZ], R6 ;  /* 0x0000000608ff89a7 */ /* 0x0023e2000800003f */
[----:B------:R-:W-:-:S13]  /*21870*/  PLOP3.LUT P0, PT, PT, PT, UP0, 0x80, 0x0 ;  /* 0x000000000000781c */ /* 0x000fda0003f0f008 */
[----:B-1----:R-:W-:Y:S05]  /*21880*/  @P0 BRA `(.L_x_568) ;  /* 0x0000000000040947 */ /* 0x002fea0003800000 */
[----:B------:R-:W-:Y:S01]  /*21890*/  BPT.TRAP 0x1 ;  /* 0x000000040000795c */ /* 0x000fe20000300000 */
.L_x_568:
[----:B------:R-:W-:-:S13]  /*218a0*/  ISETP.NE.AND P0, PT, R17, RZ, PT ;  /* 0x000000ff1100720c */ /* 0x000fda0003f05270 */
[----:B------:R-:W-:Y:S05]  /*218b0*/  @P0 BRA `(.L_x_569) ;  /* 0x0000000000040947 */ /* 0x000fea0003800000 */
[----:B------:R-:W-:Y:S01]  /*218c0*/  BPT.TRAP 0x1 ;  /* 0x000000040000795c */ /* 0x000fe20000300000 */
.L_x_569:
[----:B0-----:R-:W-:Y:S01]  /*218d0*/  IMAD R5, R4, 0x8000, R19 ;  /* 0x0000800004057824 */ /* 0x001fe200078e0213 */
[----:B------:R-:W-:Y:S01]  /*218e0*/  R2UR UR25, R8 ;  /* 0x00000000081972ca */ /* 0x000fe200000e0000 */
[----:B------:R-:W-:Y:S01]  /*218f0*/  VIADD R7, R7, 0xffffffff ;  /* 0xffffffff07077836 */ /* 0x000fe20000000000 */
[----:B------:R-:W-:Y:S01]  /*21900*/  R2UR UR27, R9 ;  /* 0x00000000091b72ca */ /* 0x000fe200000e0000 */
[----:B------:R-:W-:Y:S01]  /*21910*/  UIADD3 UR4, UP0, UR36, 0xf0, URZ ;  /* 0x000000f024047890 */ /* 0x000fe2000ff1e03f */
[----:B------:R-:W-:Y:S01]  /*21920*/  R2UR UR8, R5 ;  /* 0x00000000050872ca */ /* 0x000fe200000e0000 */
[----:B------:R-:W-:Y:S01]  /*21930*/  UIADD3 UR14, UP1, UR36, 0x1f0, URZ ;  /* 0x000001f0240e7890 */ /* 0x000fe2000ff3e03f */
[----:B------:R-:W-:Y:S01]  /*21940*/  R2UR UR28, R16 ;  /* 0x00000000101c72ca */ /* 0x000fe200000e0000 */
[----:B------:R-:W-:Y:S01]  /*21950*/  UIADD3.X UR5, URZ, UR37, URZ, UP0, !UPT ;  /* 0x000000253f057290 */ /* 0x000fe200087fe43f */
[----:B------:R-:W-:Y:S01]  /*21960*/  R2UR UR26, R0 ;  /* 0x00000000001a72ca */ /* 0x000fe200000e0000 */
[----:B------:R-:W-:Y:S01]  /*21970*/  VIADD R4, R4, 0x1 ;  /* 0x0000000104047836 */ /* 0x000fe20000000000 */
[----:B------:R-:W-:Y:S01]  /*21980*/  R2UR UR18, R10 ;  /* 0x000000000a1272ca */ /* 0x000fe200000e0000 */
[----:B------:R-:W-:Y:S01]  /*21990*/  UIADD3.X UR15, URZ, UR37, URZ, UP1, !UPT ;  /* 0x000000253f0f7290 */ /* 0x000fe20008ffe43f */
[----:B------:R-:W-:Y:S01]  /*219a0*/  R2UR UR11, R2 ;  /* 0x00000000020b72ca */ /* 0x000fe200000e0000 */
[----:B------:R-:W-:Y:S01]  /*219b0*/  UMOV UR6, 0x0 ;  /* 0x0000000000067882 */ /* 0x000fe20000000000 */
[----:B------:R-:W-:Y:S01]  /*219c0*/  ISETP.GT.AND P1, PT, R7, 0x1, PT ;  /* 0x000000010700780c */ /* 0x000fe20003f24270 */
[----:B------:R-:W-:Y:S01]  /*219d0*/  UMOV UR7, 0x10000000 ;  /* 0x1000000000077882 */ /* 0x000fe20000000000 */
[C---:B------:R-:W-:Y:S01]  /*219e0*/  ISETP.NE.AND P0, PT, R4.reuse, 0x3, PT ;  /* 0x000000030400780c */ /* 0x040fe20003f05270 */
[----:B------:R-:W-:Y:S01]  /*219f0*/  UIADD3 UR24, UR8, 0x800, URZ ;  /* 0x0000080008187890 */ /* 0x000fe2000fffe03f */
[----:B------:R-:W-:Y:S01]  /*21a00*/  IADD3 R9, R9, 0x80, RZ ;  /* 0x0000008009097810 */ /* 0x000fe20007ffe0ff */
[----:B------:R-:W-:Y:S01]  /*21a10*/  UIADD3 UR16, UR8, 0x4800, URZ ;  /* 0x0000480008107890 */ /* 0x000fe2000fffe03f */
[----:B------:R-:W-:Y:S01]  /*21a20*/  SEL R6, RZ, 0x1, P0 ;  /* 0x00000001ff067807 */ /* 0x000fe20000000000 */
[----:B------:R-:W-:Y:S01]  /*21a30*/  UIADD3 UR8, UR8, 0x18800, URZ ;  /* 0x0001880008087890 */ /* 0x000fe2000fffe03f */
[----:B------:R-:W-:Y:S01]  /*21a40*/  SEL R4, R4, RZ, P0 ;  /* 0x000000ff04047207 */ /* 0x000fe20000000000 */
[----:B------:R-:W-:Y:S01]  /*21a50*/  UMOV UR17, UR25 ;  /* 0x0000001900117c82 */ /* 0x000fe20008000000 */
[----:B------:R-:W-:Y:S01]  /*21a60*/  UMOV UR19, UR27 ;  /* 0x0000001b00137c82 */ /* 0x000fe20008000000 */
[----:B------:R-:W-:Y:S01]  /*21a70*/  UMOV UR20, UR28 ;  /* 0x0000001c00147c82 */ /* 0x000fe20008000000 */
[----:B------:R0:W-:Y:S01]  /*21a80*/  UTMALDG.3D [UR24], [UR4], desc[UR6] ;  /* 0x00000618040075b4 */ /* 0x0001e20008011000 */
[----:B------:R-:W-:Y:S01]  /*21a90*/  UMOV UR9, UR25 ;  /* 0x0000001900097c82 */ /* 0x000fe20008000000 */
[----:B------:R-:W-:Y:S01]  /*21aa0*/  UMOV UR10, UR27 ;  /* 0x0000001b000a7c82 */ /* 0x000fe20008000000 */
[----:B------:R-:W-:Y:S01]  /*21ab0*/  UMOV UR12, UR28 ;  /* 0x0000001c000c7c82 */ /* 0x000fe20008000000 */
[----:B------:R-:W-:Y:S01]  /*21ac0*/  LOP3.LUT R3, R3, R6, RZ, 0x3c, !PT ;  /* 0x0000000603037212 */ /* 0x000fe200078e3cff */
[----:B------:R0:W-:Y:S01]  /*21ad0*/  UTMALDG.3D [UR16], [UR4], desc[UR6] ;  /* 0x00000610040075b4 */ /* 0x0001e20008011000 */
[----:B------:R0:W-:Y:S02]  /*21ae0*/  UTMALDG.3D [UR8], [UR14], desc[UR6] ;  /* 0x000006080e0075b4 */ /* 0x0001e40008011000 */
[----:B0-----:R-:W-:Y:S05]  /*21af0*/  @P1 BRA `(.L_x_570) ;  /* 0xfffffffc002c1947 */ /* 0x001fea000383ffff */
.L_x_564:
[----:B------:R-:W-:Y:S05]  /*21b00*/  BSYNC B6 ;  /* 0x0000000000067941 */ /* 0x000fea0003800000 */
.L_x_563:
[----:B------:R-:W2:Y:S01]  /*21b10*/  LDL.LU R6, [R1+0xc] ;  /* 0x00000c0001067983 */ /* 0x000ea20000300800 */
[----:B------:R-:W-:Y:S01]  /*21b20*/  IMAD.U32 R2, RZ, RZ, UR44 ;  /* 0x0000002cff027e24 */ /* 0x000fe2000f8e00ff */
[----:B------:R-:W-:Y:S02]  /*21b30*/  ULDC.64 UR4, c[0x0][0x650] ;  /* 0x0001940000047ab9 */ /* 0x000fe40000000a00 */
[----:B------:R-:W3:Y:S04]  /*21b40*/  LDL.LU R5, [R1+0x8] ;  /* 0x0000080001057983 */ /* 0x000ee80000300800 */
[----:B------:R-:W4:Y:S04]  /*21b50*/  LDL.LU R12, [R1+0x200] ;  /* 0x00020000010c7983 */ /* 0x000f280000300800 */
[----:B------:R-:W5:Y:S01]  /*21b60*/  LDL.LU R11, [R1+0x204] ;  /* 0x00020400010b7983 */ /* 0x000f620000300800 */
[----:B------:R-:W-:Y:S01]  /*21b70*/  IMAD.MOV.U32 R4, RZ, RZ, -0x1 ;  /* 0xffffffffff047424 */ /* 0x000fe200078e00ff */
[----:B------:R-:W-:Y:S01]  /*21b80*/  UISETP.GE.U32.AND UP0, UPT, UR44, 0x3, UPT ;  /* 0x000000032c00788c */ /* 0x000fe2000bf06070 */
[----:B------:R-:W-:Y:S01]  /*21b90*/  BSSY B0, `(.L_x_571) ;  /* 0x000007a000007945 */ /* 0x000fe20003800000 */
[----:B------:R-:W-:-:S04]  /*21ba0*/  IMAD.MOV.U32 R16, RZ, RZ, -0x1 ;  /* 0xffffffffff107424 */ /* 0x000fc800078e00ff */
[----:B------:R-:W-:Y:S02]  /*21bb0*/  PLOP3.LUT P1, PT, PT, PT, UP0, 0x80, 0x0 ;  /* 0x000000000000781c */ /* 0x000fe40003f2f008 */
[----:B--2---:R-:W-:-:S13]  /*21bc0*/  LOP3.LUT P0, RZ, R6, 0xff, RZ, 0xc0, !PT ;  /* 0x000000ff06ff7812 */ /* 0x004fda000780c0ff */
[----:B------:R-:W0:Y:S01]  /*21bd0*/  @P0 S2R R3, SR_CgaCtaId ;  /* 0x0000000000030919 */ /* 0x000e220000008800 */
[----:B------:R-:W-:-:S04]  /*21be0*/  @P0 MOV R0, 0x400 ;  /* 0x0000040000000802 */ /* 0x000fc80000000f00 */
[----:B0-----:R-:W-:-:S04]  /*21bf0*/  @P0 LEA R0, R3, R0, 0x18 ;  /* 0x0000000003000211 */ /* 0x001fc800078ec0ff */
[----:B------:R3:W-:Y:S02]  /*21c00*/  @P0 SYNCS.ARRIVE.TRANS64.A1T0 RZ, [R0+URZ+0x48], RZ ;  /* 0x000048ff00ff09a7 */ /* 0x0007e4000810003f */
[----:B---3--:R-:W-:-:S05]  /*21c10*/  VIADD R0, R5, UR44 ;  /* 0x0000002c05007c36 */ /* 0x008fca0008000000 */
[----:B------:R-:W-:-:S04]  /*21c20*/  ISETP.GT.U32.AND P0, PT, R0, 0x2, PT ;  /* 0x000000020000780c */ /* 0x000fc80003f04070 */
[----:B------:R-:W-:Y:S01]  /*21c30*/  ISETP.LT.U32.AND P0, PT, R2, 0x3, P0 ;  /* 0x000000030200780c */ /* 0x000fe20000701070 */
[----:B------:R-:W-:-:S05]  /*21c40*/  IMAD.WIDE.U32 R2, R0, -0x55555555, RZ ;  /* 0xaaaaaaab00027825 */ /* 0x000fca00078e00ff */
[----:B------:R-:W-:Y:S02]  /*21c50*/  SHF.R.U32.HI R5, RZ, 0x1, R3 ;  /* 0x00000001ff057819 */ /* 0x000fe40000011603 */
[----:B------:R-:W-:Y:S02]  /*21c60*/  SEL R3, RZ, 0x1, !P0 ;  /* 0x00000001ff037807 */ /* 0x000fe40004000000 */
[----:B-----5:R-:W-:Y:S02]  /*21c70*/  IADD3 R11, P0, R11, UR48, RZ ;  /* 0x000000300b0b7c10 */ /* 0x020fe4000ff1e0ff */
[----:B------:R-:W-:Y:S01]  /*21c80*/  LOP3.LUT R18, R18, R3, RZ, 0x3c, !PT ;  /* 0x0000000312127212 */ /* 0x000fe200078e3cff */
[----:B------:R-:W-:Y:S01]  /*21c90*/  IMAD R3, R5, -0x3, R0 ;  /* 0xfffffffd05037824 */ /* 0x000fe200078e0200 */
[----:B----4-:R-:W-:Y:S01]  /*21ca0*/  IADD3.X R12, R12, UR45, RZ, P0, !PT ;  /* 0x0000002d0c0c7c10 */ /* 0x010fe200087fe4ff */
[----:B------:R-:W-:Y:S01]  /*21cb0*/  STL [R1+0x204], R11 ;  /* 0x0002040b01007387 */ /* 0x000fe20000100800 */
[----:B------:R-:W-:-:S02]  /*21cc0*/  PRMT R2, RZ, 0x7610, R2 ;  /* 0x00007610ff027816 */ /* 0x000fc40000000002 */
[----:B------:R-:W-:Y:S01]  /*21cd0*/  ISETP.GE.U32.AND P0, PT, R11, UR4, PT ;  /* 0x000000040b007c0c */ /* 0x000fe2000bf06070 */
[----:B------:R-:W-:Y:S01]  /*21ce0*/  STL [R1+0x200], R12 ;  /* 0x0002000c01007387 */ /* 0x000fe20000100800 */
[----:B------:R-:W-:Y:S02]  /*21cf0*/  @P1 LOP3.LUT R18, R18, 0x1, R5, 0x78, !PT ;  /* 0x0000000112121812 */ /* 0x000fe400078e7805 */
[----:B------:R-:W-:Y:S01]  /*21d00*/  ISETP.GE.U32.AND.EX P0, PT, R12, UR5, PT, P0 ;  /* 0x000000050c007c0c */ /* 0x000fe2000bf06100 */
[----:B------:R0:W-:Y:S01]  /*21d10*/  STL [R1+0x8], R3 ;  /* 0x0000080301007387 */ /* 0x0001e20000100800 */
[----:B------:R-:W-:-:S03]  /*21d20*/  PRMT R0, RZ, 0x7610, R0 ;  /* 0x00007610ff007816 */ /* 0x000fc60000000000 */
[----:B------:R1:W-:Y:S01]  /*21d30*/  STL [R1+0x4], R4 ;  /* 0x0000040401007387 */ /* 0x0003e20000100800 */
[----:B0-----:R-:W-:-:S05]  /*21d40*/  MOV R3, 0xffffffff ;  /* 0xffffffff00037802 */ /* 0x001fca0000000f00 */
[----:B------:R1:W-:Y:S04]  /*21d50*/  STL [R1], R3 ;  /* 0x0000000301007387 */ /* 0x0003e80000100800 */
[----:B------:R1:W-:Y:S01]  /*21d60*/  STL.S16 [R1+0xc], R2 ;  /* 0x00000c0201007387 */ /* 0x0003e20000100600 */
[----:B------:R-:W-:Y:S05]  /*21d70*/  @P0 BRA `(.L_x_572) ;  /* 0x00000004006c0947 */ /* 0x000fea0003800000 */
[----:B------:R-:W0:Y:S01]  /*21d80*/  S2R R0, SR_CTAID.X ;  /* 0x0000000000007919 */ /* 0x000e220000002500 */
[----:B------:R-:W-:Y:S01]  /*21d90*/  ULDC UR4, c[0x0][0x150] ;  /* 0x0000540000047ab9 */ /* 0x000fe20000000800 */
[----:B-1----:R-:W1:Y:S01]  /*21da0*/  LDC R3, c[0x0][0x144] ;  /* 0x00005100ff037b82 */ /* 0x002e620000000800 */
[----:B------:R-:W-:Y:S01]  /*21db0*/  UISETP.NE.AND UP0, UPT, UR42, URZ, UPT ;  /* 0x0000003f2a00728c */ /* 0x000fe2000bf05270 */
[----:B------:R-:W2:Y:S01]  /*21dc0*/  S2R R5, SR_CTAID.Y ;  /* 0x0000000000057919 */ /* 0x000ea20000002600 */
[----:B------:R-:W-:-:S04]  /*21dd0*/  ULDC UR7, c[0x0][0x630] ;  /* 0x00018c0000077ab9 */ /* 0x000fc80000000800 */
[----:B------:R-:W-:Y:S01]  /*21de0*/  PLOP3.LUT P0, PT, PT, PT, UP0, 0x80, 0x0 ;  /* 0x000000000000781c */ /* 0x000fe20003f0f008 */
[----:B------:R-:W3:Y:S01]  /*21df0*/  LDC R8, c[0x0][0x148] ;  /* 0x00005200ff087b82 */ /* 0x000ee20000000800 */
[----:B0-----:R-:W-:Y:S02]  /*21e00*/  I2FP.F32.U32 R2, R0 ;  /* 0x0000000000027245 */ /* 0x001fe40000201000 */
[----:B--2---:R-:W-:-:S03]  /*21e10*/  I2FP.F32.U32 R4, R5 ;  /* 0x0000000500047245 */ /* 0x004fc60000201000 */
[----:B------:R-:W-:Y:S01]  /*21e20*/  FMUL R2, R2, UR4 ;  /* 0x0000000402027c20 */ /* 0x000fe20008400000 */
[----:B------:R-:W-:Y:S02]  /*21e30*/  ULDC UR4, c[0x0][0x154] ;  /* 0x0000550000047ab9 */ /* 0x000fe40000000800 */
[----:B------:R-:W-:Y:S01]  /*21e40*/  FMUL R6, R4, UR4 ;  /* 0x0000000404067c20 */ /* 0x000fe20008400000 */
[----:B------:R-:W-:Y:S02]  /*21e50*/  ULDC.64 UR4, c[0x0][0x628] ;  /* 0x00018a0000047ab9 */ /* 0x000fe40000000a00 */
[----:B------:R-:W0:Y:S08]  /*21e60*/  F2I.U32.TRUNC.NTZ R2, R2 ;  /* 0x0000000200027305 */ /* 0x000e30000020f000 */
[----:B------:R-:W2:Y:S01]  /*21e70*/  F2I.U32.TRUNC.NTZ R6, R6 ;  /* 0x0000000600067305 */ /* 0x000ea2000020f000 */
[----:B0-----:R-:W-:Y:S01]  /*21e80*/  IMAD.MOV R4, RZ, RZ, -R2 ;  /* 0x000000ffff047224 */ /* 0x001fe200078e0a02 */
[----:B------:R-:W-:-:S03]  /*21e90*/  MOV R2, R11 ;  /* 0x0000000b00027202 */ /* 0x000fc60000000f00 */
[----:B-1----:R-:W-:Y:S02]  /*21ea0*/  IMAD R0, R3, R4, R0 ;  /* 0x0000000403007224 */ /* 0x002fe400078e0200 */
[----:B--2---:R-:W-:-:S04]  /*21eb0*/  IMAD.MOV R3, RZ, RZ, -R6 ;  /* 0x000000ffff037224 */ /* 0x004fc800078e0a06 */
[----:B---3--:R-:W-:Y:S01]  /*21ec0*/  @P0 IMAD R0, R8, R3, R5 ;  /* 0x0000000308000224 */ /* 0x008fe200078e0205 */
[----:B------:R-:W-:Y:S01]  /*21ed0*/  ISETP.NE.U32.AND P0, PT, RZ, UR4, PT ;  /* 0x00000004ff007c0c */ /* 0x000fe2000bf05070 */
[----:B------:R-:W-:-:S03]  /*21ee0*/  IMAD.MOV.U32 R3, RZ, RZ, R12 ;  /* 0x000000ffff037224 */ /* 0x000fc600078e000c */
[----:B------:R-:W-:-:S13]  /*21ef0*/  ISETP.NE.AND.EX P0, PT, RZ, UR5, PT, P0 ;  /* 0x00000005ff007c0c */ /* 0x000fda000bf05300 */
[----:B------:R-:W-:Y:S05]  /*21f00*/  @!P0 BRA `(.L_x_573) ;  /* 0x0000000000288947 */ /* 0x000fea0003800000 */
[----:B------:R-:W-:Y:S02]  /*21f10*/  ULDC UR6, c[0x0][0x634] ;  /* 0x00018d0000067ab9 */ /* 0x000fe40000000800 */
[----:B------:R-:W-:-:S05]  /*21f20*/  IADD3 R3, P0, R11, UR6, RZ ;  /* 0x000000060b037c10 */ /* 0x000fca000ff1e0ff */
[----:B------:R-:W-:-:S04]  /*21f30*/  IMAD.X R7, RZ, RZ, R12, P0 ;  /* 0x000000ffff077224 */ /* 0x000fc800000e060c */
[----:B------:R-:W-:-:S04]  /*21f40*/  IMAD.WIDE.U32 R4, R7, UR4, RZ ;  /* 0x0000000407047c25 */ /* 0x000fc8000f8e00ff */
[----:B------:R-:W-:-:S04]  /*21f50*/  IMAD.WIDE.U32 R4, P0, R3, UR5, R4 ;  /* 0x0000000503047c25 */ /* 0x000fc8000f800004 */
[----:B------:R-:W-:Y:S01]  /*21f60*/  IMAD.WIDE.U32 R2, R3, UR4, RZ ;  /* 0x0000000403027c25 */ /* 0x000fe2000f8e00ff */
[----:B------:R-:W-:-:S04]  /*21f70*/  MOV R2, R5 ;  /* 0x0000000500027202 */ /* 0x000fc80000000f00 */
[----:B------:R-:W-:Y:S01]  /*21f80*/  IADD3 RZ, P1, R3, R4, RZ ;  /* 0x0000000403ff7210 */ /* 0x000fe20007f3e0ff */
[----:B------:R-:W-:-:S04]  /*21f90*/  IMAD.X R3, RZ, RZ, RZ, P0 ;  /* 0x000000ffff037224 */ /* 0x000fc800000e06ff */
[----:B------:R-:W-:-:S08]  /*21fa0*/  IMAD.WIDE.U32.X R2, R7, UR5, R2, P1 ;  /* 0x0000000507027c25 */ /* 0x000fd000088e0402 */
.L_x_573:
[--C-:B------:R-:W-:Y:S01]  /*21fb0*/  SHF.R.U64 R16, R2, UR7, R3.reuse ;  /* 0x0000000702107c19 */ /* 0x100fe20008001203 */
[----:B------:R-:W-:Y:S01]  /*21fc0*/  ULDC.64 UR4, c[0x0][0x620] ;  /* 0x0001880000047ab9 */ /* 0x000fe20000000a00 */
[----:B------:R-:W-:Y:S01]  /*21fd0*/  SHF.R.U32.HI R2, RZ, UR7, R3 ;  /* 0x00000007ff027c19 */ /* 0x000fe20008011603 */
[----:B------:R-:W-:Y:S01]  /*21fe0*/  ULDC.64 UR6, c[0x0][0x640] ;  /* 0x0001900000067ab9 */ /* 0x000fe20000000a00 */
[----:B------:R-:W-:Y:S02]  /*21ff0*/  IADD3 R7, P0, RZ, -R16, RZ ;  /* 0x80000010ff077210 */ /* 0x000fe40007f1e0ff */
[----:B------:R-:W-:-:S03]  /*22000*/  MOV R3, R12 ;  /* 0x0000000c00037202 */ /* 0x000fc60000000f00 */
[----:B------:R-:W-:Y:S01]  /*22010*/  IMAD.X R2, RZ, RZ, ~R2, P0 ;  /* 0x000000ffff027224 */ /* 0x000fe200000e0e02 */
[----:B------:R-:W-:-:S03]  /*22020*/  ISETP.NE.U32.AND P0, PT, RZ, UR6, PT ;  /* 0x00000006ff007c0c */ /* 0x000fc6000bf05070 */
[----:B------:R-:W-:Y:S01]  /*22030*/  IMAD R2, R2, UR4, RZ ;  /* 0x0000000402027c24 */ /* 0x000fe2000f8e02ff */
[----:B------:R-:W-:-:S03]  /*22040*/  ISETP.NE.AND.EX P0, PT, RZ, UR7, PT, P0 ;  /* 0x00000007ff007c0c */ /* 0x000fc6000bf05300 */
[----:B------:R-:W-:Y:S02]  /*22050*/  IMAD R5, R7, UR5, R2 ;  /* 0x0000000507057c24 */ /* 0x000fe4000f8e0202 */
[----:B------:R-:W-:-:S04]  /*22060*/  IMAD.MOV.U32 R2, RZ, RZ, R11 ;  /* 0x000000ffff027224 */ /* 0x000fc800078e000b */
[----:B------:R-:W-:Y:S01]  /*22070*/  IMAD.WIDE.U32 R2, R7, UR4, R2 ;  /* 0x0000000407027c25 */ /* 0x000fe2000f8e0002 */
[----:B------:R-:W-:-:S03]  /*22080*/  ULDC UR4, c[0x0][0x618] ;  /* 0x0001860000047ab9 */ /* 0x000fc60000000800 */
[----:B------:R-:W-:-:S05]  /*22090*/  IMAD.IADD R3, R3, 0x1, R5 ;  /* 0x0000000103037824 */ /* 0x000fca00078e0205 */
[--C-:B------:R-:W-:Y:S02]  /*220a0*/  SHF.R.U64 R6, R2, UR4, R3.reuse ;  /* 0x0000000402067c19 */ /* 0x100fe40008001203 */
[----:B------:R-:W-:Y:S01]  /*220b0*/  SHF.R.U32.HI R3, RZ, UR4, R3 ;  /* 0x00000004ff037c19 */ /* 0x000fe20008011603 */
[----:B------:R-:W-:-:S03]  /*220c0*/  ULDC UR4, c[0x0][0x608] ;  /* 0x0001820000047ab9 */ /* 0x000fc60000000800 */
[--C-:B------:R-:W-:Y:S02]  /*220d0*/  SHF.R.U64 R7, R6, UR4, R3.reuse ;  /* 0x0000000406077c19 */ /* 0x100fe40008001203 */
[----:B------:R-:W-:Y:S01]  /*220e0*/  SHF.R.U32.HI R2, RZ, UR4, R3 ;  /* 0x00000004ff027c19 */ /* 0x000fe20008011603 */
[----:B------:R-:W-:-:S03]  /*220f0*/  ULDC UR4, c[0x0][0x658] ;  /* 0x0001960000047ab9 */ /* 0x000fc60000000800 */
[--C-:B------:R-:W-:Y:S02]  /*22100*/  SHF.R.U64 R8, R7, UR4, R2.reuse ;  /* 0x0000000407087c19 */ /* 0x100fe40008001202 */
[----:B------:R-:W-:-:S03]  /*22110*/  SHF.R.U32.HI R9, RZ, UR4, R2 ;  /* 0x00000004ff097c19 */ /* 0x000fc60008011602 */
[----:B------:R-:W-:Y:S01]  /*22120*/  IMAD.MOV.U32 R2, RZ, RZ, R8 ;  /* 0x000000ffff027224 */ /* 0x000fe200078e0008 */
[----:B------:R-:W-:Y:S01]  /*22130*/  MOV R3, R9 ;  /* 0x0000000900037202 */ /* 0x000fe20000000f00 */
[----:B------:R-:W-:Y:S06]  /*22140*/  @!P0 BRA `(.L_x_574) ;  /* 0x0000000000288947 */ /* 0x000fec0003800000 */
        /* <DEDUP_REMOVED lines=10> */
.L_x_574:
[----:B------:R-:W-:Y:S01]  /*221f0*/  ULDC UR4, c[0x0][0x648] ;  /* 0x0001920000047ab9 */ /* 0x000fe20000000800 */
[----:B------:R-:W-:Y:S01]  /*22200*/  LOP3.LUT R7, R7, UR38, RZ, 0xc0, !PT ;  /* 0x0000002607077c12 */ /* 0x000fe2000f8ec0ff */
[----:B------:R-:W-:Y:S01]  /*22210*/  UISETP.NE.AND UP0, UPT, UR42, URZ, UPT ;  /* 0x0000003f2a00728c */ /* 0x000fe2000bf05270 */
[----:B------:R-:W-:Y:S01]  /*22220*/  SHF.R.U64 R2, R2, UR4, R3 ;  /* 0x0000000402027c19 */ /* 0x000fe20008001203 */
[----:B------:R-:W-:-:S04]  /*22230*/  ULDC UR4, c[0x0][0x638] ;  /* 0x00018e0000047ab9 */ /* 0x000fc80000000800 */
[----:B------:R-:W-:Y:S01]  /*22240*/  IMAD.MOV R3, RZ, RZ, -R2 ;  /* 0x000000ffff037224 */ /* 0x000fe200078e0a02 */
[----:B------:R-:W-:Y:S01]  /*22250*/  PLOP3.LUT P0, PT, PT, PT, UP0, 0x40, 0x0 ;  /* 0x000000000000781c */ /* 0x000fe20003f0e808 */
[----:B------:R-:W-:Y:S01]  /*22260*/  IMAD R7, R2, UR39, R7 ;  /* 0x0000002702077c24 */ /* 0x000fe2000f8e0207 */
[----:B------:R-:W-:Y:S01]  /*22270*/  PLOP3.LUT P1, PT, PT, PT, UP0, 0x40, 0x0 ;  /* 0x000000000000781c */ /* 0x000fe20003f2e808 */
[----:B------:R-:W-:Y:S01]  /*22280*/  IMAD R8, R3, UR4, R8 ;  /* 0x0000000403087c24 */ /* 0x000fe2000f8e0208 */
[----:B------:R-:W-:Y:S01]  /*22290*/  ULDC UR4, c[0x0][0x610] ;  /* 0x0001840000047ab9 */ /* 0x000fe20000000800 */
[----:B------:R-:W-:Y:S01]  /*222a0*/  LOP3.LUT R3, R6, UR40, RZ, 0xc0, !PT ;  /* 0x0000002806037c12 */ /* 0x000fe2000f8ec0ff */
[----:B------:R-:W-:Y:S01]  /*222b0*/  IMAD R0, R7, UR4, R0 ;  /* 0x0000000407007c24 */ /* 0x000fe2000f8e0200 */
[----:B------:R-:W-:-:S03]  /*222c0*/  ULDC UR4, c[0x0][0x600] ;  /* 0x0001800000047ab9 */ /* 0x000fc60000000800 */
[----:B------:R-:W-:-:S05]  /*222d0*/  IMAD R3, R8, UR4, R3 ;  /* 0x0000000408037c24 */ /* 0x000fca000f8e0203 */
[----:B------:R-:W-:Y:S02]  /*222e0*/  SEL R4, R3, R0, P0 ;  /* 0x0000000003047207 */ /* 0x000fe40000000000 */
[----:B------:R-:W-:Y:S01]  /*222f0*/  SEL R2, R0, R3, P1 ;  /* 0x0000000300027207 */ /* 0x000fe20000800000 */
[----:B------:R-:W-:Y:S02]  /*22300*/  IMAD.MOV.U32 R0, RZ, RZ, 0x1 ;  /* 0x00000001ff007424 */ /* 0x000fe400078e00ff */
[----:B------:R0:W-:Y:S04]  /*22310*/  STL [R1], R4 ;  /* 0x0000000401007387 */ /* 0x0001e80000100800 */
[----:B------:R0:W-:Y:S02]  /*22320*/  STL [R1+0x4], R2 ;  /* 0x0000040201007387 */ /* 0x0001e40000100800 */
.L_x_572:
[----:B------:R-:W-:Y:S05]  /*22330*/  BSYNC B0 ;  /* 0x0000000000007941 */ /* 0x000fea0003800000 */
.L_x_571:
[----:B------:R-:W-:-:S13]  /*22340*/  LOP3.LUT P0, RZ, R0, 0xff, RZ, 0xc0, !PT ;  /* 0x000000ff00ff7812 */ /* 0x000fda000780c0ff */
[----:B------:R-:W-:Y:S05]  /*22350*/  @P0 BRA `(.L_x_575) ;  /* 0xfffffff0002c0947 */ /* 0x000fea000383ffff */
[----:B------:R-:W-:Y:S05]  /*22360*/  BSYNC B7 ;  /* 0x0000000000077941 */ /* 0x000fea0003800000 */
.L_x_561:
[----:B------:R-:W-:-:S03]  /*22370*/  UMOV UR4, 0xffffffff ;  /* 0xffffffff00047882 */ /* 0x000fc60000000000 */
[----:B------:R-:W-:Y:S05]  /*22380*/  BRA.DIV UR4, `(.L_x_576) ;  /* 0x00000006042c7947 */ /* 0x000fea000b800000 */
[----:B------:R-:W-:-:S13]  /*22390*/  ELECT P6, URZ, PT ;  /* 0x00000000003f782f */ /* 0x000fda00038c0000 */
.L_x_591:
[----:B------:R-:W-:Y:S04]  /*223a0*/  BSSY B0, `(.L_x_577) ;  /* 0x0000025000007945 */ /* 0x000fe80003800000 */
[----:B------:R-:W-:Y:S05]  /*223b0*/  @!P6 BRA `(.L_x_578) ;  /* 0x00000000008ce947 */ /* 0x000fea0003800000 */
[----:B------:R-:W-:-:S04]  /*223c0*/  ULOP3.LUT UR4, UR43, 0x2, URZ, 0xfc, !UPT ;  /* 0x000000022b047892 */ /* 0x000fc8000f8efc3f */
[----:B------:R-:W-:-:S06]  /*223d0*/  UISETP.NE.AND UP0, UPT, UR4, 0x3, UPT ;  /* 0x000000030400788c */ /* 0x000fcc000bf05270 */
[----:B------:R-:W-:-:S13]  /*223e0*/  PLOP3.LUT P0, PT, PT, PT, UP0, 0x80, 0x0 ;  /* 0x000000000000781c */ /* 0x000fda0003f0f008 */
[----:B------:R-:W-:Y:S05]  /*223f0*/  @!P0 BRA `(.L_x_579) ;  /* 0x0000000000048947 */ /* 0x000fea0003800000 */
[----:B------:R-:W-:Y:S01]  /*22400*/  BPT.TRAP 0x1 ;  /* 0x000000040000795c */ /* 0x000fe20000300000 */
.L_x_579:
[----:B01----:R-:W2:Y:S01]  /*22410*/  LDL R4, [R1+0x8] ;  /* 0x0000080001047983 */ /* 0x003ea20000100800 */
[----:B------:R-:W-:Y:S02]  /*22420*/  MOV R0, 0x400 ;  /* 0x0000040000007802 */ /* 0x000fe40000000f00 */
[----:B------:R-:W-:Y:S01]  /*22430*/  SHF.L.U32 R2, R18, 0x1f, RZ ;  /* 0x0000001f12027819 */ /* 0x000fe200000006ff */
[----:B------:R-:W0:Y:S02]  /*22440*/  S2R R3, SR_CgaCtaId ;  /* 0x0000000000037919 */ /* 0x000e240000008800 */
[----:B0-----:R-:W-:-:S04]  /*22450*/  LEA R0, R3, R0, 0x18 ;  /* 0x0000000003007211 */ /* 0x001fc800078ec0ff */
[----:B------:R-:W-:-:S05]  /*22460*/  IADD3 R0, R0, 0x18, RZ ;  /* 0x0000001800007810 */ /* 0x000fca0007ffe0ff */
[----:B--2---:R-:W-:-:S04]  /*22470*/  IMAD R3, R4, 0x8, R0 ;  /* 0x0000000804037824 */ /* 0x004fc800078e0200 */
[----:B------:R-:W0:Y:S02]  /*22480*/  SYNCS.PHASECHK.TRANS64.TRYWAIT P0, [R3+URZ], R2 ;  /* 0x00000002030075a7 */ /* 0x000e24000800017f */
[----:B0-----:R-:W-:Y:S05]  /*22490*/  @!P0 BRA `(.L_x_580) ;  /* 0x0000000400088947 */ /* 0x001fea0003800000 */
.L_x_592:
[----:B------:R-:W0:Y:S02]  /*224a0*/  LDL.LU R4, [R1+0x8] ;  /* 0x0000080001047983 */ /* 0x000e240000300800 */
[----:B0-----:R-:W-:-:S05]  /*224b0*/  VIADD R2, R4, 0x1 ;  /* 0x0000000104027836 */ /* 0x001fca0000000000 */
[----:B------:R-:W-:-:S04]  /*224c0*/  ISETP.NE.AND P0, PT, R2, 0x3, PT ;  /* 0x000000030200780c */ /* 0x000fc80003f05270 */
[----:B------:R-:W-:Y:S02]  /*224d0*/  SEL R3, RZ, 0x1, P0 ;  /* 0x00000001ff037807 */ /* 0x000fe40000000000 */
[----:B------:R-:W-:Y:S02]  /*224e0*/  SEL R5, R2, RZ, P0 ;  /* 0x000000ff02057207 */ /* 0x000fe40000000000 */
[----:B------:R-:W-:Y:S02]  /*224f0*/  LOP3.LUT R7, R18, R3, RZ, 0x3c, !PT ;  /* 0x0000000312077212 */ /* 0x000fe400078e3cff */
[----:B------:R-:W-:Y:S02]  /*22500*/  LEA R3, R5, R0, 0x3 ;  /* 0x0000000005037211 */ /* 0x000fe400078e18ff */
[----:B------:R-:W-:-:S04]  /*22510*/  SHF.L.U32 R2, R7, 0x1f, RZ ;  /* 0x0000001f07027819 */ /* 0x000fc800000006ff */
[----:B------:R-:W0:Y:S02]  /*22520*/  SYNCS.PHASECHK.TRANS64.TRYWAIT P0, [R3+URZ], R2 ;  /* 0x00000002030075a7 */ /* 0x000e24000800017f */
[----:B0-----:R-:W-:Y:S05]  /*22530*/  @!P0 BRA `(.L_x_581) ;  /* 0x0000000000f48947 */ /* 0x001fea0003800000 */
.L_x_593:
[----:B0-----:R-:W-:-:S05]  /*22540*/  VIADD R2, R5, 0x1 ;  /* 0x0000000105027836 */ /* 0x001fca0000000000 */
[----:B------:R-:W-:-:S04]  /*22550*/  ISETP.NE.AND P0, PT, R2, 0x3, PT ;  /* 0x000000030200780c */ /* 0x000fc80003f05270 */
[----:B------:R-:W-:Y:S02]  /*22560*/  SEL R4, RZ, 0x1, P0 ;  /* 0x00000001ff047807 */ /* 0x000fe40000000000 */
[----:B------:R-:W-:Y:S02]  /*22570*/  SEL R3, R2, RZ, P0 ;  /* 0x000000ff02037207 */ /* 0x000fe40000000000 */
[----:B------:R-:W-:-:S03]  /*22580*/  LOP3.LUT R4, R7, R4, RZ, 0x3c, !PT ;  /* 0x0000000407047212 */ /* 0x000fc600078e3cff */
[----:B------:R-:W-:Y:S01]  /*22590*/  IMAD R3, R3, 0x8, R0 ;  /* 0x0000000803037824 */ /* 0x000fe200078e0200 */
[----:B------:R-:W-:-:S07]  /*225a0*/  SHF.L.U32 R0, R4, 0x1f, RZ ;  /* 0x0000001f04007819 */ /* 0x000fce00000006ff */
.L_x_582:
[----:B0-----:R0:W1:Y:S02]  /*225b0*/  SYNCS.PHASECHK.TRANS64.TRYWAIT P0, [R3+URZ], R0 ;  /* 0x00000000030075a7 */ /* 0x001064000800017f */
[----:B-1----:R-:W-:Y:S05]  /*225c0*/  @!P0 NANOSLEEP.SYNCS 0x989680 ;  /* 0x009896800000895d */ /* 0x002fea0003900000 */
[----:B------:R-:W1:Y:S02]  /*225d0*/  @!P0 SYNCS.PHASECHK.TRANS64 P0, [R3+URZ], R0 ;  /* 0x00000000030085a7 */ /* 0x000e64000800007f */
[----:B-1----:R-:W-:Y:S05]  /*225e0*/  @!P0 BRA `(.L_x_582) ;  /* 0xfffffffc00f08947 */ /* 0x002fea000383ffff */
.L_x_578:
[----:B------:R-:W-:Y:S05]  /*225f0*/  BSYNC B0 ;  /* 0x0000000000007941 */ /* 0x000fea0003800000 */
.L_x_577:
[----:B------:R-:W-:Y:S05]  /*22600*/  EXIT ;  /* 0x000000000000794d */ /* 0x000fea0003800000 */
.L_x_16:
[----:B------:R-:W-:Y:S01]  /*22610*/  MOV R12, RZ ;  /* 0x000000ff000c7202 */ /* 0x000fe20000000f00 */
[----:B------:R-:W-:Y:S02]  /*22620*/  IMAD.MOV.U32 R11, RZ, RZ, 0x1f ;  /* 0x0000001fff0b7424 */ /* 0x000fe400078e00ff */
[----:B------:R-:W-:-:S07]  /*22630*/  IMAD.MOV.U32 R15, RZ, RZ, -0x1 ;  /* 0xffffffffff0f7424 */ /* 0x000fce00078e00ff */
[----:B-----5:R-:W-:Y:S05]  /*22640*/  WARPSYNC.COLLECTIVE R15, `(.L_x_583) ;  /* 0x000000000f087348 */ /* 0x020fea0003c00000 */
[----:B------:R0:W1:Y:S02]  /*22650*/  SHFL.IDX P6, R14, R13, R12, R11 ;  /* 0x0000000c0d0e7389 */ /* 0x00006400000c000b */
[----:B01---5:R-:W-:Y:S01]  /*22660*/  ENDCOLLECTIVE ;  /* 0x000000000000791b */ /* 0x023fe20003800000 */
.L_x_583:
[----:B------:R-:W-:Y:S05]  /*22670*/  BRA `(.L_x_584) ;  /* 0xfffffdec00a87947 */ /* 0x000fea000383ffff */
.L_x_20:
[----:B-1----:R1:W2:Y:S02]  /*22680*/  SYNCS.PHASECHK.TRANS64.TRYWAIT P1, [R3+URZ], R0 ;  /* 0x00000000030075a7 */ /* 0x0022a4000802017f */
[----:B--2---:R-:W-:Y:S05]  /*22690*/  @!P1 NANOSLEEP.SYNCS 0x989680 ;  /* 0x009896800000995d */ /* 0x004fea0003900000 */
[----:B------:R-:W2:Y:S02]  /*226a0*/  @!P1 SYNCS.PHASECHK.TRANS64 P1, [R3+URZ], R0 ;  /* 0x00000000030095a7 */ /* 0x000ea4000802007f */
[----:B--2---:R-:W-:Y:S05]  /*226b0*/  @!P1 BRA `(.L_x_20) ;  /* 0xfffffffc00f09947 */ /* 0x004fea000383ffff */
[----:B------:R-:W-:Y:S05]  /*226c0*/  BRA `(.L_x_19) ;  /* 0xfffffdec00d47947 */ /* 0x000fea000383ffff */
.L_x_25:
[----:B0-----:R0:W1:Y:S02]  /*226d0*/  SYNCS.PHASECHK.TRANS64.TRYWAIT P1, [R2+URZ], R0 ;  /* 0x00000000020075a7 */ /* 0x001064000802017f */
[----:B-1----:R-:W-:Y:S05]  /*226e0*/  @!P1 NANOSLEEP.SYNCS 0x989680 ;  /* 0x009896800000995d */ /* 0x002fea0003900000 */
[----:B------:R-:W1:Y:S02]  /*226f0*/  @!P1 SYNCS.PHASECHK.TRANS64 P1, [R2+URZ], R0 ;  /* 0x00000000020095a7 */ /* 0x000e64000802007f */
[----:B-1----:R-:W-:Y:S05]  /*22700*/  @!P1 BRA `(.L_x_25) ;  /* 0xfffffffc00f09947 */ /* 0x002fea000383ffff */
[----:B------:R-:W-:Y:S05]  /*22710*/  BRA `(.L_x_24) ;  /* 0xfffffe4400d87947 */ /* 0x000fea000383ffff */
.L_x_33:
[----:B0-----:R0:W1:Y:S02]  /*22720*/  SYNCS.PHASECHK.TRANS64.TRYWAIT P1, [R10+URZ], R9 ;  /* 0x000000090a0075a7 */ /* 0x001064000802017f */
[----:B-1----:R-:W-:Y:S05]  /*22730*/  @!P1 NANOSLEEP.SYNCS 0x989680 ;  /* 0x009896800000995d */ /* 0x002fea0003900000 */
[----:B------:R-:W1:Y:S02]  /*22740*/  @!P1 SYNCS.PHASECHK.TRANS64 P1, [R10+URZ], R9 ;  /* 0x000000090a0095a7 */ /* 0x000e64000802007f */
[----:B-1----:R-:W-:Y:S05]  /*22750*/  @!P1 BRA `(.L_x_33) ;  /* 0xfffffffc00f09947 */ /* 0x002fea000383ffff */
[----:B------:R-:W-:Y:S05]  /*22760*/  BRA `(.L_x_32) ;  /* 0xfffffe9000c47947 */ /* 0x000fea000383ffff */
.L_x_562:
[----:B------:R-:W-:Y:S01]  /*22770*/  BSSY B0, `(.L_x_585) ;  /* 0x0000006000007945 */ /* 0x000fe20003800000 */
[----:B------:R-:W-:-:S07]  /*22780*/  MOV R15, 0xffffffff ;  /* 0xffffffff000f7802 */ /* 0x000fce0000000f00 */
[----:B------:R-:W-:Y:S05]  /*22790*/  WARPSYNC.COLLECTIVE R15, `(.L_x_586) ;  /* 0x000000000f0c7348 */ /* 0x000fea0003c00000 */
[----:B------:R-:W-:Y:S02]  /*227a0*/  ELECT P6, UR62, PT ;  /* 0x00000000003e782f */ /* 0x000fe400038c0000 */
[----:B------:R-:W-:Y:S01]  /*227b0*/  MOV R14, UR62 ;  /* 0x0000003e000e7c02 */ /* 0x000fe20008000f00 */
[----:B------:R-:W-:Y:S10]  /*227c0*/  ENDCOLLECTIVE ;  /* 0x000000000000791b */ /* 0x000ff40003800000 */
.L_x_586:
[----:B------:R-:W-:Y:S05]  /*227d0*/  BSYNC B0 ;  /* 0x0000000000007941 */ /* 0x000fea0003800000 */
.L_x_585:
[----:B------:R-:W-:Y:S05]  /*227e0*/  BRA `(.L_x_587) ;  /* 0xffffffec00147947 */ /* 0x000fea000383ffff */
.L_x_567:
[----:B0-----:R0:W2:Y:S02]  /*227f0*/  SYNCS.PHASECHK.TRANS64.TRYWAIT P0, [R8+URZ+0x18], R5 ;  /* 0x00001805080075a7 */ /* 0x0010a4000800017f */
[----:B--2---:R-:W-:Y:S05]  /*22800*/  @!P0 NANOSLEEP.SYNCS 0x989680 ;  /* 0x009896800000895d */ /* 0x004fea0003900000 */
[----:B------:R-:W2:Y:S02]  /*22810*/  @!P0 SYNCS.PHASECHK.TRANS64 P0, [R8+URZ+0x18], R5 ;  /* 0x00001805080085a7 */ /* 0x000ea4000800007f */
[----:B--2---:R-:W-:Y:S05]  /*22820*/  @!P0 BRA `(.L_x_567) ;  /* 0xfffffffc00f08947 */ /* 0x004fea000383ffff */
[----:B------:R-:W-:Y:S05]  /*22830*/  BRA `(.L_x_588) ;  /* 0xffffffec00f87947 */ /* 0x000fea000383ffff */
.L_x_576:
[----:B------:R-:W-:Y:S01]  /*22840*/  BSSY B0, `(.L_x_589) ;  /* 0x0000006000007945 */ /* 0x000fe20003800000 */
[----:B------:R-:W-:-:S07]  /*22850*/  IMAD.MOV.U32 R15, RZ, RZ, -0x1 ;  /* 0xffffffffff0f7424 */ /* 0x000fce00078e00ff */
[----:B01----:R-:W-:Y:S05]  /*22860*/  WARPSYNC.COLLECTIVE R15, `(.L_x_590) ;  /* 0x000000000f0c7348 */ /* 0x003fea0003c00000 */
[----:B------:R-:W-:Y:S02]  /*22870*/  ELECT P6, UR62, PT ;  /* 0x00000000003e782f */ /* 0x000fe400038c0000 */
[----:B------:R-:W-:Y:S01]  /*22880*/  MOV R14, UR62 ;  /* 0x0000003e000e7c02 */ /* 0x000fe20008000f00 */
[----:B01----:R-:W-:Y:S10]  /*22890*/  ENDCOLLECTIVE ;  /* 0x000000000000791b */ /* 0x003ff40003800000 */
.L_x_590:
[----:B------:R-:W-:Y:S05]  /*228a0*/  BSYNC B0 ;  /* 0x0000000000007941 */ /* 0x000fea0003800000 */
.L_x_589:
[----:B------:R-:W-:Y:S05]  /*228b0*/  BRA `(.L_x_591) ;  /* 0xfffffff800b87947 */ /* 0x000fea000383ffff */
.L_x_580:
[----:B0-----:R0:W1:Y:S02]  /*228c0*/  SYNCS.PHASECHK.TRANS64.TRYWAIT P0, [R3+URZ], R2 ;  /* 0x00000002030075a7 */ /* 0x001064000800017f */
[----:B-1----:R-:W-:Y:S05]  /*228d0*/  @!P0 NANOSLEEP.SYNCS 0x989680 ;  /* 0x009896800000895d */ /* 0x002fea0003900000 */
[----:B------:R-:W1:Y:S02]  /*228e0*/  @!P0 SYNCS.PHASECHK.TRANS64 P0, [R3+URZ], R2 ;  /* 0x00000002030085a7 */ /* 0x000e64000800007f */
[----:B-1----:R-:W-:Y:S05]  /*228f0*/  @!P0 BRA `(.L_x_580) ;  /* 0xfffffffc00f08947 */ /* 0x002fea000383ffff */
[----:B------:R-:W-:Y:S05]  /*22900*/  BRA `(.L_x_592) ;  /* 0xfffffff800e47947 */ /* 0x000fea000383ffff */
.L_x_581:
[----:B0-----:R0:W1:Y:S02]  /*22910*/  SYNCS.PHASECHK.TRANS64.TRYWAIT P0, [R3+URZ], R2 ;  /* 0x00000002030075a7 */ /* 0x001064000800017f */
[----:B-1----:R-:W-:Y:S05]  /*22920*/  @!P0 NANOSLEEP.SYNCS 0x989680 ;  /* 0x009896800000895d */ /* 0x002fea0003900000 */
[----:B------:R-:W1:Y:S02]  /*22930*/  @!P0 SYNCS.PHASECHK.TRANS64 P0, [R3+URZ], R2 ;  /* 0x00000002030085a7 */ /* 0x000e64000800007f */
[----:B-1----:R-:W-:Y:S05]  /*22940*/  @!P0 BRA `(.L_x_581) ;  /* 0xfffffffc00f08947 */ /* 0x002fea000383ffff */
[----:B------:R-:W-:Y:S05]  /*22950*/  BRA `(.L_x_593) ;  /* 0xfffffff800f87947 */ /* 0x000fea000383ffff */
.L_x_594:
[----:B------:R-:W-:-:S00]  /*22960*/  BRA `(.L_x_594) ;  /* 0xfffffffc00fc7947 */ /* 0x000fc0000383ffff */
[----:B------:R-:W-:-:S00]  /*22970*/  NOP ;  /* 0x0000000000007918 */ /* 0x000fc00000000000 */
        /* <DEDUP_REMOVED lines=8> */
.L_x_595:


//--------------------- .nv.global.init           --------------------------
	.section	.nv.global.init,"aw",@progbits
.nv.global.init:
	.type		$str$24,@object
	.size		$str$24,($str$25 - $str$24)
$str$24:
        /*0000*/ 	.byte	0x28, 0x61, 0x64, 0x64, 0x72, 0x65, 0x73, 0x73, 0x20, 0x26, 0x20, 0x6d, 0x61, 0x73, 0x6b, 0x29
        /*0010*/ 	.byte	0x20, 0x3d, 0x3d, 0x20, 0x30, 0x00
	.type		$str$25,@object
	.size		$str$25,(__unnamed_2 - $str$25)
$str$25:
        /*0016*/ 	.byte	0x2f, 0x74, 0x6d, 0x70, 0x2f, 0x63, 0x75, 0x74, 0x6c, 0x61, 0x73, 0x73, 0x5f, 0x73, 0x77, 0x65
        /*0026*/ 	.byte	0x65, 0x70, 0x5f, 0x73, 0x72, 0x63, 0x2f, 0x69, 0x6e, 0x63, 0x6c, 0x75, 0x64, 0x65, 0x2f, 0x63
        /*0036*/ 	.byte	0x75, 0x74, 0x65, 0x2f, 0x70, 0x6f, 0x69, 0x6e, 0x74, 0x65, 0x72, 0x5f, 0x66, 0x6c, 0x61, 0x67
        /*0046*/ 	.byte	0x67, 0x65, 0x64, 0x2e, 0x68, 0x70, 0x70, 0x00
	.type		__unnamed_2,@object
	.size		__unnamed_2,(__unnamed_1 - __unnamed_2)
__unnamed_2:
        /* <DEDUP_REMOVED lines=28> */
        /*020e*/ 	.byte	0x38, 0x3e, 0x3e, 0x3e, 0x3e, 0x3e, 0x20, 0x26, 0x5d, 0x00
	.type		__unnamed_1,@object
	.size		__unnamed_1,(.L_0 - __unnamed_1)
__unnamed_1:
        /* <DEDUP_REMOVED lines=28> */
        /*03d8*/ 	.byte	0x33, 0x32, 0x37, 0x36, 0x38, 0x3e, 0x3e, 0x3e, 0x3e, 0x3e, 0x20, 0x26, 0x5d, 0x00
.L_0:


//--------------------- .nv.shared._ZN7cutlass13device_kernelINS_4gemm6kernel13GemmUniversalIN4cute5tupleIJiiiiEEENS1_10collective13CollectiveMmaINS1_39MainloopSm90TmaGmmaRmemAWarpSpecializedILi3ENS5_IJNS4_1CILi1EEESB_SB_EEENS1_35KernelTmaWarpSpecializedCooperativeEEENS5_IJNSA_ILi256EEESF_NSA_ILi128EEEEEEaNS5_IJlSB_lEEEaNS5_IJSB_llEEENS4_8TiledMMAINS4_8MMA_AtomIJNS4_4SM904GMMA27MMA_64x256x32_S32S8S8_RS_TNEEEENS4_6LayoutINS5_IJNSA_ILi2EEESB_SB_EEENS5_IJSB_NSA_ILi0EEEST_EEEEENS5_IJNS4_10UnderscoreESW_SW_EEEEENS4_13SM90_TMA_LOADENS4_14ComposedLayoutINS4_7SwizzleILi3ELi4ELi3EEENS4_18smem_ptr_flag_bitsILi8EEENSQ_INS5_IJNSA_ILi8EEESG_EEENS5_IJSG_SB_EEEEEEEvNS4_8identityESZ_NS10_IS12_S14_NSQ_INS5_IJSG_S15_EEENS5_IJSB_SG_EEEEEEENS4_9Copy_AtomIJNS4_39AutoVectorizingCopyWithAssumedAlignmentILi128EEEaEEES1A_EENS_8epilogue10collective6detail29Sm90TmaWarpSpecializedAdapterINS1L_15DefaultEpilogueIaSI_SI_NS1K_6thread17LinearCombinationIaLi1EiiLNS1P_9ScaleType4KindE0ELNS_15FloatRoundStyleE2EaEENS1_15EpilogueDefaultEEEEEvvEEEEvNT_6ParamsE --------------------------
	.section	.nv.shared._ZN7cutlass13device_kernelINS_4gemm6kernel13GemmUniversalIN4cute5tupleIJiiiiEEENS1_10collective13CollectiveMmaINS1_39MainloopSm90TmaGmmaRmemAWarpSpecializedILi3ENS5_IJNS4_1CILi1EEESB_SB_EEENS1_35KernelTmaWarpSpecializedCooperativeEEENS5_IJNSA_ILi256EEESF_NSA_ILi128EEEEEEaNS5_IJlSB_lEEEaNS5_IJSB_llEEENS4_8TiledMMAINS4_8MMA_AtomIJNS4_4SM904GMMA27MMA_64x256x32_S32S8S8_RS_TNEEEENS4_6LayoutINS5_IJNSA_ILi2EEESB_SB_EEENS5_IJSB_NSA_ILi0EEEST_EEEEENS5_IJNS4_10UnderscoreESW_SW_EEEEENS4_13SM90_TMA_LOADENS4_14ComposedLayoutINS4_7SwizzleILi3ELi4ELi3EEENS4_18smem_ptr_flag_bitsILi8EEENSQ_INS5_IJNSA_ILi8EEESG_EEENS5_IJSG_SB_EEEEEEEvNS4_8identityESZ_NS10_IS12_S14_NSQ_INS5_IJSG_S15_EEENS5_IJSB_SG_EEEEEEENS4_9Copy_AtomIJNS4_39AutoVectorizingCopyWithAssumedAlignmentILi128EEEaEEES1A_EENS_8epilogue10collective6detail29Sm90TmaWarpSpecializedAdapterINS1L_15DefaultEpilogueIaSI_SI_NS1K_6thread17LinearCombinationIaLi1EiiLNS1P_9ScaleType4KindE0ELNS_15FloatRoundStyleE2EaEENS1_15EpilogueDefaultEEEEEvvEEEEvNT_6ParamsE,"aw",@nobits
	.sectionflags	@""
	.align	16
	.zero		1024


//--------------------- .nv.shared.reserved.0     --------------------------
	.section	.nv.shared.reserved.0,"aw",@nobits
	.weak		__nv_reservedSMEM_offset_0_alias
	.size		__nv_reservedSMEM_offset_0_alias, 0, 0
	.other		__nv_reservedSMEM_offset_0_alias,@"STO_CUDA_RESERVED_SHARED STV_DEFAULT"
__nv_reservedSMEM_offset_0_alias:
	.zero		0


//--------------------- .nv.global                --------------------------
	.section	.nv.global,"aw",@nobits
.nv.global:
	.type		_ZN40_INTERNAL_f25e4348_4_k_cu_70e2e3f7_371624cute1_E,@object
	.size		_ZN40_INTERNAL_f25e4348_4_k_cu_70e2e3f7_371624cute1_E,(_ZN40_INTERNAL_f25e4348_4_k_cu_70e2e3f7_371624cuda3std3__45__cpo6cbeginE - _ZN40_INTERNAL_f25e4348_4_k_cu_70e2e3f7_371624cute1_E)
_ZN40_INTERNAL_f25e4348_4_k_cu_70e2e3f7_371624cute1_E:
	.zero		1
	.type		_ZN40_INTERNAL_f25e4348_4_k_cu_70e2e3f7_371624cuda3std3__45__cpo6cbeginE,@object
	.size		_ZN40_INTERNAL_f25e4348_4_k_cu_70e2e3f7_371624cuda3std3__45__cpo6cbeginE,(_ZN40_INTERNAL_f25e4348_4_k_cu_70e2e3f7_371624cuda3std3__48in_placeE - _ZN40_INTERNAL_f25e4348_4_k_cu_70e2e3f7_371624cuda3std3__45__cpo6cbeginE)
_ZN40_INTERNAL_f25e4348_4_k_cu_70e2e3f7_371624cuda3std3__45__cpo6cbeginE:
	.zero		1
	.type		_ZN40_INTERNAL_f25e4348_4_k_cu_70e2e3f7_371624cuda3std3__48in_placeE,@object
	.size		_ZN40_INTERNAL_f25e4348_4_k_cu_70e2e3f7_371624cuda3std3__48in_placeE,(_ZN40_INTERNAL_f25e4348_4_k_cu_70e2e3f7_371624cuda3std6ranges3__45__cpo9iter_moveE - _ZN40_INTERNAL_f25e4348_4_k_cu_70e2e3f7_371624cuda3std3__48in_placeE)
_ZN40_INTERNAL_f25e4348_4_k_cu_70e2e3f7_371624cuda3std3__48in_placeE:
	.zero		1
	.type		_ZN40_INTERNAL_f25e4348_4_k_cu_70e2e3f7_371624cuda3std6ranges3__45__cpo9iter_moveE,@object
	.size		_ZN40_INTERNAL_f25e4348_4_k_cu_70e2e3f7_371624cuda3std6ranges3__45__cpo9iter_moveE,(_ZN40_INTERNAL_f25e4348_4_k_cu_70e2e3f7_371624cuda3std3__45__cpo5beginE - _ZN40_INTERNAL_f25e4348_4_k_cu_70e2e3f7_371624cuda3std6ranges3__45__cpo9iter_moveE)
_ZN40_INTERNAL_f25e4348_4_k_cu_70e2e3f7_371624cuda3std6ranges3__45__cpo9iter_moveE:
	.zero		1
	.type		_ZN40_INTERNAL_f25e4348_4_k_cu_70e2e3f7_371624cuda3std3__45__cpo5beginE,@object
	.size		_ZN40_INTERNAL_f25e4348_4_k_cu_70e2e3f7_371624cuda3std3__45__cpo5beginE,(_ZN40_INTERNAL_f25e4348_4_k_cu_70e2e3f7_371624cuda3std3__442_GLOBAL__N__f25e4348_4_k_cu_70e2e3f7_371626ignoreE - _ZN40_INTERNAL_f25e4348_4_k_cu_70e2e3f7_371624cuda3std3__45__cpo5beginE)
_ZN40_INTERNAL_f25e4348_4_k_cu_70e2e3f7_371624cuda3std3__45__cpo5beginE:
	.zero		1
	.type		_ZN40_INTERNAL_f25e4348_4_k_cu_70e2e3f7_371624cuda3std3__442_GLOBAL__N__f25e4348_4_k_cu_70e2e3f7_371626ignoreE,@object
	.size		_ZN40_INTERNAL_f25e4348_4_k_cu_70e2e3f7_371624cuda3std3__442_GLOBAL__N__f25e4348_4_k_cu_70e2e3f7_371626ignoreE,(_ZN40_INTERNAL_f25e4348_4_k_cu_70e2e3f7_371624cute7productE - _ZN40_INTERNAL_f25e4348_4_k_cu_70e2e3f7_371624cuda3std3__442_GLOBAL__N__f25e4348_4_k_cu_70e2e3f7_371626ignoreE)
_ZN40_INTERNAL_f25e4348_4_k_cu_70e2e3f7_371624cuda3std3__442_GLOBAL__N__f25e4348_4_k_cu_70e2e3f7_371626ignoreE:
	.zero		1
	.type		_ZN40_INTERNAL_f25e4348_4_k_cu_70e2e3f7_371624cute7productE,@object
	.size		_ZN40_INTERNAL_f25e4348_4_k_cu_70e2e3f7_371624cute7productE,(_ZN40_INTERNAL_f25e4348_4_k_cu_70e2e3f7_371624cuda3std3__45__cpo3endE - _ZN40_INTERNAL_f25e4348_4_k_cu_70e2e3f7_371624cute7productE)
_ZN40_INTERNAL_f25e4348_4_k_cu_70e2e3f7_371624cute7productE:
	.zero		1
	.type		_ZN40_INTERNAL_f25e4348_4_k_cu_70e2e3f7_371624cuda3std3__45__cpo3endE,@object
	.size		_ZN40_INTERNAL_f25e4348_4_k_cu_70e2e3f7_371624cuda3std3__45__cpo3endE,(_ZN40_INTERNAL_f25e4348_4_k_cu_70e2e3f7_371624cuda3std3__419piecewise_constructE - _ZN40_INTERNAL_f25e4348_4_k_cu_70e2e3f7_371624cuda3std3__45__cpo3endE)
_ZN40_INTERNAL_f25e4348_4_k_cu_70e2e3f7_371624cuda3std3__45__cpo3endE:
	.zero		1
	.type		_ZN40_INTERNAL_f25e4348_4_k_cu_70e2e3f7_371624cuda3std3__419piecewise_constructE,@object
	.size		_ZN40_INTERNAL_f25e4348_4_k_cu_70e2e3f7_371624cuda3std3__419piecewise_constructE,(_ZN40_INTERNAL_f25e4348_4_k_cu_70e2e3f7_371624cuda3std3__45__cpo4cendE - _ZN40_INTERNAL_f25e4348_4_k_cu_70e2e3f7_371624cuda3std3__419piecewise_constructE)
_ZN40_INTERNAL_f25e4348_4_k_cu_70e2e3f7_371624cuda3std3__419piecewise_constructE:
	.zero		1
	.type		_ZN40_INTERNAL_f25e4348_4_k_cu_70e2e3f7_371624cuda3std3__45__cpo4cendE,@object
	.size		_ZN40_INTERNAL_f25e4348_4_k_cu_70e2e3f7_371624cuda3std3__45__cpo4cendE,(_ZN40_INTERNAL_f25e4348_4_k_cu_70e2e3f7_371624cuda3std6ranges3__45__cpo4swapE - _ZN40_INTERNAL_f25e4348_4_k_cu_70e2e3f7_371624cuda3std3__45__cpo4cendE)
_ZN40_INTERNAL_f25e4348_4_k_cu_70e2e3f7_371624cuda3std3__45__cpo4cendE:
	.zero		1
	.type		_ZN40_INTERNAL_f25e4348_4_k_cu_70e2e3f7_371624cuda3std6ranges3__45__cpo4swapE,@object
	.size		_ZN40_INTERNAL_f25e4348_4_k_cu_70e2e3f7_371624cuda3std6ranges3__45__cpo4swapE,(.L_9 - _ZN40_INTERNAL_f25e4348_4_k_cu_70e2e3f7_371624cuda3std6ranges3__45__cpo4swapE)
_ZN40_INTERNAL_f25e4348_4_k_cu_70e2e3f7_371624cuda3std6ranges3__45__cpo4swapE:
	.zero		1
.L_9:


//--------------------- .nv.constant0._ZN7cutlass13device_kernelINS_4gemm6kernel13GemmUniversalIN4cute5tupleIJiiiiEEENS1_10collective13CollectiveMmaINS1_39MainloopSm90TmaGmmaRmemAWarpSpecializedILi3ENS5_IJNS4_1CILi1EEESB_SB_EEENS1_35KernelTmaWarpSpecializedCooperativeEEENS5_IJNSA_ILi256EEESF_NSA_ILi128EEEEEEaNS5_IJlSB_lEEEaNS5_IJSB_llEEENS4_8TiledMMAINS4_8MMA_AtomIJNS4_4SM904GMMA27MMA_64x256x32_S32S8S8_RS_TNEEEENS4_6LayoutINS5_IJNSA_ILi2EEESB_SB_EEENS5_IJSB_NSA_ILi0EEEST_EEEEENS5_IJNS4_10UnderscoreESW_SW_EEEEENS4_13SM90_TMA_LOADENS4_14ComposedLayoutINS4_7SwizzleILi3ELi4ELi3EEENS4_18smem_ptr_flag_bitsILi8EEENSQ_INS5_IJNSA_ILi8EEESG_EEENS5_IJSG_SB_EEEEEEEvNS4_8identityESZ_NS10_IS12_S14_NSQ_INS5_IJSG_S15_EEENS5_IJSB_SG_EEEEEEENS4_9Copy_AtomIJNS4_39AutoVectorizingCopyWithAssumedAlignmentILi128EEEaEEES1A_EENS_8epilogue10collective6detail29Sm90TmaWarpSpecializedAdapterINS1L_15DefaultEpilogueIaSI_SI_NS1K_6thread17LinearCombinationIaLi1EiiLNS1P_9ScaleType4KindE0ELNS_15FloatRoundStyleE2EaEENS1_15EpilogueDefaultEEEEEvvEEEEvNT_6ParamsE --------------------------
	.section	.nv.constant0._ZN7cutlass13device_kernelINS_4gemm6kernel13GemmUniversalIN4cute5tupleIJiiiiEEENS1_10collective13CollectiveMmaINS1_39MainloopSm90TmaGmmaRmemAWarpSpecializedILi3ENS5_IJNS4_1CILi1EEESB_SB_EEENS1_35KernelTmaWarpSpecializedCooperativeEEENS5_IJNSA_ILi256EEESF_NSA_ILi128EEEEEEaNS5_IJlSB_lEEEaNS5_IJSB_llEEENS4_8TiledMMAINS4_8MMA_AtomIJNS4_4SM904GMMA27MMA_64x256x32_S32S8S8_RS_TNEEEENS4_6LayoutINS5_IJNSA_ILi2EEESB_SB_EEENS5_IJSB_NSA_ILi0EEEST_EEEEENS5_IJNS4_10UnderscoreESW_SW_EEEEENS4_13SM90_TMA_LOADENS4_14ComposedLayoutINS4_7SwizzleILi3ELi4ELi3EEENS4_18smem_ptr_flag_bitsILi8EEENSQ_INS5_IJNSA_ILi8EEESG_EEENS5_IJSG_SB_EEEEEEEvNS4_8identityESZ_NS10_IS12_S14_NSQ_INS5_IJSG_S15_EEENS5_IJSB_SG_EEEEEEENS4_9Copy_AtomIJNS4_39AutoVectorizingCopyWithAssumedAlignmentILi128EEEaEEES1A_EENS_8epilogue10collective6detail29Sm90TmaWarpSpecializedAdapterINS1L_15DefaultEpilogueIaSI_SI_NS1K_6thread17LinearCombinationIaLi1EiiLNS1P_9ScaleType4KindE0ELNS_15FloatRoundStyleE2EaEENS1_15EpilogueDefaultEEEEEvvEEEEvNT_6ParamsE,"a",@progbits
	.sectionflags	@""
	.align	4
.nv.constant0._ZN7cutlass13device_kernelINS_4gemm6kernel13GemmUniversalIN4cute5tupleIJiiiiEEENS1_10collective13CollectiveMmaINS1_39MainloopSm90TmaGmmaRmemAWarpSpecializedILi3ENS5_IJNS4_1CILi1EEESB_SB_EEENS1_35KernelTmaWarpSpecializedCooperativeEEENS5_IJNSA_ILi256EEESF_NSA_ILi128EEEEEEaNS5_IJlSB_lEEEaNS5_IJSB_llEEENS4_8TiledMMAINS4_8MMA_AtomIJNS4_4SM904GMMA27MMA_64x256x32_S32S8S8_RS_TNEEEENS4_6LayoutINS5_IJNSA_ILi2EEESB_SB_EEENS5_IJSB_NSA_ILi0EEEST_EEEEENS5_IJNS4_10UnderscoreESW_SW_EEEEENS4_13SM90_TMA_LOADENS4_14ComposedLayoutINS4_7SwizzleILi3ELi4ELi3EEENS4_18smem_ptr_flag_bitsILi8EEENSQ_INS5_IJNSA_ILi8EEESG_EEENS5_IJSG_SB_EEEEEEEvNS4_8identityESZ_NS10_IS12_S14_NSQ_INS5_IJSG_S15_EEENS5_IJSB_SG_EEEEEEENS4_9Copy_AtomIJNS4_39AutoVectorizingCopyWithAssumedAlignmentILi128EEEaEEES1A_EENS_8epilogue10collective6detail29Sm90TmaWarpSpecializedAdapterINS1L_15DefaultEpilogueIaSI_SI_NS1K_6thread17LinearCombinationIaLi1EiiLNS1P_9ScaleType4KindE0ELNS_15FloatRoundStyleE2EaEENS1_15EpilogueDefaultEEEEEvvEEEEvNT_6ParamsE:
	.zero		1664


//--------------------- SYMBOLS --------------------------

	.type		.nv.reservedSmem.offset0,@object
	.size		.nv.reservedSmem.offset0,0x4
	.type		__assertfail,@function
